	.target	sm_90a

	.elftype	@"ET_EXEC"


//--------------------- .note.nv.tkinfo           --------------------------
	.section	.note.nv.tkinfo,"",@"SHT_NOTE"
	.sectionflags	@"SHF_NOTE_NV_TKINFO"
	.tkinfo
        /*0018*/ 	.word	0x00000002
        /*0030*/ 	.string	""
        /*0030*/ 	.string	"ptxas"
        /*0030*/ 	.string	"Cuda compilation tools, release 13.0, V13.0.88"
        /*0030*/ 	.string	"Build cuda_13.0.r13.0/compiler.36424714_0"
        /*0030*/ 	.string	"-v  -suppress-debug-info  -lineinfo  -arch sm_90a "



//--------------------- .note.nv.cuinfo           --------------------------
	.section	.note.nv.cuinfo,"",@"SHT_NOTE"
	.sectionflags	@"SHF_NOTE_NV_CUINFO"
        /*0018*/ 	.short	0x0002
        /*001a*/ 	.short	0x005a
        /*001c*/ 	.short	0x0082
	.zero		2


//--------------------- .nv.info                  --------------------------
	.section	.nv.info,"",@"SHT_CUDA_INFO"
	.align	4


	//----- nvinfo : EIATTR_REGCOUNT
	.align		4
        /*0000*/ 	.byte	0x04, 0x2f
        /*0002*/ 	.short	(.L_1 - .L_0)
	.align		4
.L_0:
        /*0004*/ 	.word	index@(matmul_kernel)
        /*0008*/ 	.word	0x00000040


	//----- nvinfo : EIATTR_FRAME_SIZE
	.align		4
.L_1:
        /*000c*/ 	.byte	0x04, 0x11
        /*000e*/ 	.short	(.L_3 - .L_2)
	.align		4
.L_2:
        /*0010*/ 	.word	index@(matmul_kernel)
        /*0014*/ 	.word	0x00004200


	//----- nvinfo : EIATTR_MIN_STACK_SIZE
	.align		4
.L_3:
        /*0018*/ 	.byte	0x04, 0x12
        /*001a*/ 	.short	(.L_5 - .L_4)
	.align		4
.L_4:
        /*001c*/ 	.word	index@(matmul_kernel)
        /*0020*/ 	.word	0x00004200
.L_5:


//--------------------- .nv.compat                --------------------------
	.section	.nv.compat,"",@"SHT_CUDA_COMPAT_INFO"
	.align	4
        /*0000*/ 	.byte	0x02, 0x09, 0x01, 0x00, 0x02, 0x02, 0x01, 0x00, 0x02, 0x05, 0x05, 0x00, 0x03, 0x07, 0x01, 0x01
        /*0010*/ 	.byte	0x02, 0x03, 0x00, 0x00, 0x02, 0x06, 0x01, 0x00, 0x04, 0x0b, 0x08, 0x00, 0x00, 0x00, 0x00, 0x00
        /*0020*/ 	.byte	0x00, 0x00, 0x00, 0x00


//--------------------- .nv.info.matmul_kernel    --------------------------
	.section	.nv.info.matmul_kernel,"",@"SHT_CUDA_INFO"
	.sectionflags	@""
	.align	4


	//----- nvinfo : EIATTR_CUDA_API_VERSION
	.align		4
        /*0000*/ 	.byte	0x04, 0x37
        /*0002*/ 	.short	(.L_7 - .L_6)
.L_6:
        /*0004*/ 	.word	0x00000082


	//----- nvinfo : EIATTR_KPARAM_INFO
	.align		4
.L_7:
        /*0008*/ 	.byte	0x04, 0x17
        /*000a*/ 	.short	(.L_9 - .L_8)
.L_8:
        /*000c*/ 	.word	0x00000000
        /*0010*/ 	.short	0x000d
        /*0012*/ 	.short	0x0048
        /*0014*/ 	.byte	0x00, 0xf4, 0x21, 0x00


	//----- nvinfo : EIATTR_KPARAM_INFO
	.align		4
.L_9:
        /*0018*/ 	.byte	0x04, 0x17
        /*001a*/ 	.short	(.L_11 - .L_10)
.L_10:
        /*001c*/ 	.word	0x00000000
        /*0020*/ 	.short	0x000c
        /*0022*/ 	.short	0x0040
        /*0024*/ 	.byte	0x00, 0xf4, 0x21, 0x00


	//----- nvinfo : EIATTR_KPARAM_INFO
	.align		4
.L_11:
        /*0028*/ 	.byte	0x04, 0x17
        /*002a*/ 	.short	(.L_13 - .L_12)
.L_12:
        /*002c*/ 	.word	0x00000000
        /*0030*/ 	.short	0x000b
        /*0032*/ 	.short	0x0038
        /*0034*/ 	.byte	0x00, 0xf0, 0x11, 0x00


	//----- nvinfo : EIATTR_KPARAM_INFO
	.align		4
.L_13:
        /*0038*/ 	.byte	0x04, 0x17
        /*003a*/ 	.short	(.L_15 - .L_14)
.L_14:
        /*003c*/ 	.word	0x00000000
        /*0040*/ 	.short	0x000a
        /*0042*/ 	.short	0x0034
        /*0044*/ 	.byte	0x00, 0xf0, 0x11, 0x00


	//----- nvinfo : EIATTR_KPARAM_INFO
	.align		4
.L_15:
        /*0048*/ 	.byte	0x04, 0x17
        /*004a*/ 	.short	(.L_17 - .L_16)
.L_16:
        /*004c*/ 	.word	0x00000000
        /*0050*/ 	.short	0x0009
        /*0052*/ 	.short	0x0030
        /*0054*/ 	.byte	0x00, 0xf0, 0x11, 0x00


	//----- nvinfo : EIATTR_KPARAM_INFO
	.align		4
.L_17:
        /*0058*/ 	.byte	0x04, 0x17
        /*005a*/ 	.short	(.L_19 - .L_18)
.L_18:
        /*005c*/ 	.word	0x00000000
        /*0060*/ 	.short	0x0008
        /*0062*/ 	.short	0x002c
        /*0064*/ 	.byte	0x00, 0xf0, 0x11, 0x00


	//----- nvinfo : EIATTR_KPARAM_INFO
	.align		4
.L_19:
        /*0068*/ 	.byte	0x04, 0x17
        /*006a*/ 	.short	(.L_21 - .L_20)
.L_20:
        /*006c*/ 	.word	0x00000000
        /*0070*/ 	.short	0x0007
        /*0072*/ 	.short	0x0028
        /*0074*/ 	.byte	0x00, 0xf0, 0x11, 0x00


	//----- nvinfo : EIATTR_KPARAM_INFO
	.align		4
.L_21:
        /*0078*/ 	.byte	0x04, 0x17
        /*007a*/ 	.short	(.L_23 - .L_22)
.L_22:
        /*007c*/ 	.word	0x00000000
        /*0080*/ 	.short	0x0006
        /*0082*/ 	.short	0x0024
        /*0084*/ 	.byte	0x00, 0xf0, 0x11, 0x00


	//----- nvinfo : EIATTR_KPARAM_INFO
	.align		4
.L_23:
        /*0088*/ 	.byte	0x04, 0x17
        /*008a*/ 	.short	(.L_25 - .L_24)
.L_24:
        /*008c*/ 	.word	0x00000000
        /*0090*/ 	.short	0x0005
        /*0092*/ 	.short	0x0020
        /*0094*/ 	.byte	0x00, 0xf0, 0x11, 0x00


	//----- nvinfo : EIATTR_KPARAM_INFO
	.align		4
.L_25:
        /*0098*/ 	.byte	0x04, 0x17
        /*009a*/ 	.short	(.L_27 - .L_26)
.L_26:
        /*009c*/ 	.word	0x00000000
        /*00a0*/ 	.short	0x0004
        /*00a2*/ 	.short	0x001c
        /*00a4*/ 	.byte	0x00, 0xf0, 0x11, 0x00


	//----- nvinfo : EIATTR_KPARAM_INFO
	.align		4
.L_27:
        /*00a8*/ 	.byte	0x04, 0x17
        /*00aa*/ 	.short	(.L_29 - .L_28)
.L_28:
        /*00ac*/ 	.word	0x00000000
        /*00b0*/ 	.short	0x0003
        /*00b2*/ 	.short	0x0018
        /*00b4*/ 	.byte	0x00, 0xf0, 0x11, 0x00


	//----- nvinfo : EIATTR_KPARAM_INFO
	.align		4
.L_29:
        /*00b8*/ 	.byte	0x04, 0x17
        /*00ba*/ 	.short	(.L_31 - .L_30)
.L_30:
        /*00bc*/ 	.word	0x00000000
        /*00c0*/ 	.short	0x0002
        /*00c2*/ 	.short	0x0010
        /*00c4*/ 	.byte	0x00, 0xf4, 0x21, 0x00


	//----- nvinfo : EIATTR_KPARAM_INFO
	.align		4
.L_31:
        /*00c8*/ 	.byte	0x04, 0x17
        /*00ca*/ 	.short	(.L_33 - .L_32)
.L_32:
        /*00cc*/ 	.word	0x00000000
        /*00d0*/ 	.short	0x0001
        /*00d2*/ 	.short	0x0008
        /*00d4*/ 	.byte	0x00, 0xf4, 0x21, 0x00


	//----- nvinfo : EIATTR_KPARAM_INFO
	.align		4
.L_33:
        /*00d8*/ 	.byte	0x04, 0x17
        /*00da*/ 	.short	(.L_35 - .L_34)
.L_34:
        /*00dc*/ 	.word	0x00000000
        /*00e0*/ 	.short	0x0000
        /*00e2*/ 	.short	0x0000
        /*00e4*/ 	.byte	0x00, 0xf4, 0x21, 0x00


	//----- nvinfo : EIATTR_SPARSE_MMA_MASK
	.align		4
.L_35:
        /*00e8*/ 	.byte	0x03, 0x50
        /*00ea*/ 	.short	0x0000


	//----- nvinfo : EIATTR_MAXREG_COUNT
	.align		4
        /*00ec*/ 	.byte	0x03, 0x1b
        /*00ee*/ 	.short	0x00ff


	//----- nvinfo : EIATTR_NUM_BARRIERS
	.align		4
        /*00f0*/ 	.byte	0x02, 0x4c
        /*00f2*/ 	.byte	0x01
	.zero		1


	//----- nvinfo : EIATTR_ANNOTATIONS
	.align		4
        /*00f4*/ 	.byte	0x04, 0x55
        /*00f6*/ 	.short	(.L_37 - .L_36)


	//   ....[0]....
.L_36:
        /*00f8*/ 	.word	0x00000001
        /*00fc*/ 	.byte	0xa0, 0x01, 0x00, 0x00, 0x01, 0x00, 0x00, 0x00, 0xf0, 0x01, 0x00, 0x00, 0x01, 0x00, 0x00, 0x00
        /* <DEDUP_REMOVED lines=4057> */
        /*fe9c*/ 	.byte	0x10, 0xed, 0x03, 0x00


	//----- nvinfo : EIATTR_MERCURY_ISA_VERSION
	.align		4
.L_37:
        /*fea0*/ 	.byte	0x03, 0x5f
        /*fea2*/ 	.short	0x0101


	//----- nvinfo : EIATTR_COOP_GROUP_MASK_REGIDS
	.align		4
        /*fea4*/ 	.byte	0x04, 0x29
        /*fea6*/ 	.short	(.L_39 - .L_38)


	//   ....[0]....
.L_38:
        /*fea8*/ 	.word	0xffffffff


	//   ....[1]....
        /*feac*/ 	.word	0xffffffff


	//   ....[2]....
        /*feb0*/ 	.word	0xffffffff


	//   ....[3]....
        /*feb4*/ 	.word	0xffffffff


	//   ....[4]....
        /*feb8*/ 	.word	0xffffffff


	//   ....[5]....
        /*febc*/ 	.word	0xffffffff


	//   ....[6]....
        /*fec0*/ 	.word	0xffffffff


	//   ....[7]....
        /*fec4*/ 	.word	0xffffffff


	//   ....[8]....
        /*fec8*/ 	.word	0xffffffff


	//   ....[9]....
        /*fecc*/ 	.word	0xffffffff


	//   ....[10]....
        /*fed0*/ 	.word	0xffffffff


	//   ....[11]....
        /*fed4*/ 	.word	0xffffffff


	//   ....[12]....
        /*fed8*/ 	.word	0xffffffff


	//   ....[13]....
        /*fedc*/ 	.word	0xffffffff


	//   ....[14]....
        /*fee0*/ 	.word	0xffffffff


	//   ....[15]....
        /*fee4*/ 	.word	0xffffffff


	//   ....[16]....
        /*fee8*/ 	.word	0xffffffff


	//   ....[17]....
        /*feec*/ 	.word	0xffffffff


	//   ....[18]....
        /*fef0*/ 	.word	0xffffffff


	//   ....[19]....
        /*fef4*/ 	.word	0xffffffff


	//   ....[20]....
        /*fef8*/ 	.word	0xffffffff


	//   ....[21]....
        /*fefc*/ 	.word	0xffffffff


	//   ....[22]....
        /*ff00*/ 	.word	0xffffffff


	//   ....[23]....
        /*ff04*/ 	.word	0xffffffff


	//   ....[24]....
        /*ff08*/ 	.word	0xffffffff


	//   ....[25]....
        /*ff0c*/ 	.word	0xffffffff


	//   ....[26]....
        /*ff10*/ 	.word	0xffffffff


	//   ....[27]....
        /*ff14*/ 	.word	0xffffffff


	//   ....[28]....
        /*ff18*/ 	.word	0xffffffff


	//   ....[29]....
        /*ff1c*/ 	.word	0xffffffff


	//   ....[30]....
        /*ff20*/ 	.word	0xffffffff


	//   ....[31]....
        /*ff24*/ 	.word	0xffffffff


	//   ....[32]....
        /*ff28*/ 	.word	0xffffffff


	//   ....[33]....
        /*ff2c*/ 	.word	0xffffffff


	//   ....[34]....
        /*ff30*/ 	.word	0xffffffff


	//   ....[35]....
        /*ff34*/ 	.word	0xffffffff


	//   ....[36]....
        /*ff38*/ 	.word	0xffffffff


	//   ....[37]....
        /*ff3c*/ 	.word	0xffffffff


	//   ....[38]....
        /*ff40*/ 	.word	0xffffffff


	//   ....[39]....
        /*ff44*/ 	.word	0xffffffff


	//   ....[40]....
        /*ff48*/ 	.word	0xffffffff


	//   ....[41]....
        /*ff4c*/ 	.word	0xffffffff


	//   ....[42]....
        /*ff50*/ 	.word	0xffffffff


	//   ....[43]....
        /*ff54*/ 	.word	0xffffffff


	//   ....[44]....
        /*ff58*/ 	.word	0xffffffff


	//   ....[45]....
        /*ff5c*/ 	.word	0xffffffff


	//   ....[46]....
        /*ff60*/ 	.word	0xffffffff


	//   ....[47]....
        /*ff64*/ 	.word	0xffffffff


	//   ....[48]....
        /*ff68*/ 	.word	0xffffffff


	//   ....[49]....
        /*ff6c*/ 	.word	0xffffffff


	//   ....[50]....
        /*ff70*/ 	.word	0xffffffff


	//   ....[51]....
        /*ff74*/ 	.word	0xffffffff


	//   ....[52]....
        /*ff78*/ 	.word	0xffffffff


	//   ....[53]....
        /*ff7c*/ 	.word	0xffffffff


	//   ....[54]....
        /*ff80*/ 	.word	0xffffffff


	//   ....[55]....
        /*ff84*/ 	.word	0xffffffff


	//   ....[56]....
        /*ff88*/ 	.word	0xffffffff


	//   ....[57]....
        /*ff8c*/ 	.word	0xffffffff


	//   ....[58]....
        /*ff90*/ 	.word	0xffffffff


	//   ....[59]....
        /*ff94*/ 	.word	0xffffffff


	//   ....[60]....
        /*ff98*/ 	.word	0xffffffff


	//   ....[61]....
        /*ff9c*/ 	.word	0xffffffff


	//   ....[62]....
        /*ffa0*/ 	.word	0xffffffff


	//----- nvinfo : EIATTR_COOP_GROUP_INSTR_OFFSETS
	.align		4
.L_39:
        /*ffa4*/ 	.byte	0x04, 0x28
        /*ffa6*/ 	.short	(.L_41 - .L_40)


	//   ....[0]....
.L_40:
        /*ffa8*/ 	.word	0x0006b800


	//   ....[1]....
        /*ffac*/ 	.word	0x0006b820


	//   ....[2]....
        /*ffb0*/ 	.word	0x0006b840


	//   ....[3]....
        /*ffb4*/ 	.word	0x0006b860


	//   ....[4]....
        /*ffb8*/ 	.word	0x0006b880


	//   ....[5]....
        /*ffbc*/ 	.word	0x0006b8a0


	//   ....[6]....
        /*ffc0*/ 	.word	0x0006b8c0


	//   ....[7]....
        /*ffc4*/ 	.word	0x0006b8e0


	//   ....[8]....
        /*ffc8*/ 	.word	0x0006b980


	//   ....[9]....
        /*ffcc*/ 	.word	0x0006b9e0


	//   ....[10]....
        /*ffd0*/ 	.word	0x0006bba0


	//   ....[11]....
        /*ffd4*/ 	.word	0x0006bbc0


	//   ....[12]....
        /*ffd8*/ 	.word	0x0006bc20


	//   ....[13]....
        /*ffdc*/ 	.word	0x0006bc40


	//   ....[14]....
        /*ffe0*/ 	.word	0x0006bcc0


	//   ....[15]....
        /*ffe4*/ 	.word	0x0006bce0


	//   ....[16]....
        /*ffe8*/ 	.word	0x0006bd00


	//   ....[17]....
        /*ffec*/ 	.word	0x0006bd20


	//   ....[18]....
        /*fff0*/ 	.word	0x0006bd40


	//   ....[19]....
        /*fff4*/ 	.word	0x0006bd60


	//   ....[20]....
        /*fff8*/ 	.word	0x0006bd80


	//   ....[21]....
        /*fffc*/ 	.word	0x0006bda0


	//   ....[22]....
        /*10000*/ 	.word	0x0006bdc0


	//   ....[23]....
        /*10004*/ 	.word	0x0006bde0


	//   ....[24]....
        /*10008*/ 	.word	0x0006be00


	//   ....[25]....
        /*1000c*/ 	.word	0x0006be20


	//   ....[26]....
        /*10010*/ 	.word	0x0006c000


	//   ....[27]....
        /*10014*/ 	.word	0x0006c020


	//   ....[28]....
        /*10018*/ 	.word	0x0006c040


	//   ....[29]....
        /*1001c*/ 	.word	0x0006c060


	//   ....[30]....
        /*10020*/ 	.word	0x0006c0c0


	//   ....[31]....
        /*10024*/ 	.word	0x0006c100


	//   ....[32]....
        /*10028*/ 	.word	0x0006c1e0


	//   ....[33]....
        /*1002c*/ 	.word	0x0006c200


	//   ....[34]....
        /*10030*/ 	.word	0x0006c220


	//   ....[35]....
        /*10034*/ 	.word	0x0006c240


	//   ....[36]....
        /*10038*/ 	.word	0x0006c2e0


	//   ....[37]....
        /*1003c*/ 	.word	0x0006c300


	//   ....[38]....
        /*10040*/ 	.word	0x0006c320


	//   ....[39]....
        /*10044*/ 	.word	0x0006c360


	//   ....[40]....
        /*10048*/ 	.word	0x0006c380


	//   ....[41]....
        /*1004c*/ 	.word	0x0006c3a0


	//   ....[42]....
        /*10050*/ 	.word	0x0006c3e0


	//   ....[43]....
        /*10054*/ 	.word	0x0006c460


	//   ....[44]....
        /*10058*/ 	.word	0x0006c480


	//   ....[45]....
        /*1005c*/ 	.word	0x0006c4a0


	//   ....[46]....
        /*10060*/ 	.word	0x0006c580


	//   ....[47]....
        /*10064*/ 	.word	0x0006c5a0


	//   ....[48]....
        /*10068*/ 	.word	0x0006c5c0


	//   ....[49]....
        /*1006c*/ 	.word	0x0006c5e0


	//   ....[50]....
        /*10070*/ 	.word	0x0006c600


	//   ....[51]....
        /*10074*/ 	.word	0x0006c620


	//   ....[52]....
        /*10078*/ 	.word	0x0006c640


	//   ....[53]....
        /*1007c*/ 	.word	0x0006c660


	//   ....[54]....
        /*10080*/ 	.word	0x0006c680


	//   ....[55]....
        /*10084*/ 	.word	0x0006c6a0


	//   ....[56]....
        /*10088*/ 	.word	0x0006c6c0


	//   ....[57]....
        /*1008c*/ 	.word	0x0006c6e0


	//   ....[58]....
        /*10090*/ 	.word	0x0006c700


	//   ....[59]....
        /*10094*/ 	.word	0x0006c720


	//   ....[60]....
        /*10098*/ 	.word	0x0006c740


	//   ....[61]....
        /*1009c*/ 	.word	0x0006c760


	//   ....[62]....
        /*100a0*/ 	.word	0x0006c8c0


	//----- nvinfo : EIATTR_EXIT_INSTR_OFFSETS
	.align		4
.L_41:
        /*100a4*/ 	.byte	0x04, 0x1c
        /*100a6*/ 	.short	(.L_43 - .L_42)


	//   ....[0]....
.L_42:
        /*100a8*/ 	.word	0x00073320


	//   ....[1]....
        /*100ac*/ 	.word	0x00073350


	//----- nvinfo : EIATTR_REQNTID
	.align		4
.L_43:
        /*100b0*/ 	.byte	0x04, 0x10
        /*100b2*/ 	.short	(.L_45 - .L_44)
.L_44:
        /*100b4*/ 	.word	0x00000020
        /*100b8*/ 	.word	0x00000001
        /*100bc*/ 	.word	0x00000001


	//----- nvinfo : EIATTR_CBANK_PARAM_SIZE
	.align		4
.L_45:
        /*100c0*/ 	.byte	0x03, 0x19
        /*100c2*/ 	.short	0x0050


	//----- nvinfo : EIATTR_PARAM_CBANK
	.align		4
        /*100c4*/ 	.byte	0x04, 0x0a
        /*100c6*/ 	.short	(.L_47 - .L_46)
	.align		4
.L_46:
        /*100c8*/ 	.word	index@(.nv.constant0.matmul_kernel)
        /*100cc*/ 	.short	0x0210
        /*100ce*/ 	.short	0x0050


	//----- nvinfo : EIATTR_SW_WAR
	.align		4
.L_47:
        /*100d0*/ 	.byte	0x04, 0x36
        /*100d2*/ 	.short	(.L_49 - .L_48)
.L_48:
        /*100d4*/ 	.word	0x00000008
.L_49:


//--------------------- .nv.callgraph             --------------------------
	.section	.nv.callgraph,"",@"SHT_CUDA_CALLGRAPH"
	.align	4
	.sectionentsize	8
	.align		4
        /*0000*/ 	.word	0x00000000
	.align		4
        /*0004*/ 	.word	0xffffffff
	.align		4
        /*0008*/ 	.word	0x00000000
	.align		4
        /*000c*/ 	.word	0xfffffffe
	.align		4
        /*0010*/ 	.word	0x00000000
	.align		4
        /*0014*/ 	.word	0xfffffffd
	.align		4
        /*0018*/ 	.word	0x00000000
	.align		4
        /*001c*/ 	.word	0xfffffffc


//--------------------- .text.matmul_kernel       --------------------------
	.section	.text.matmul_kernel,"ax",@progbits
	.align	128
        .global         matmul_kernel
        .type           matmul_kernel,@function
        .size           matmul_kernel,(.L_x_3 - matmul_kernel)
        .other          matmul_kernel,@"STO_CUDA_ENTRY STV_DEFAULT"
matmul_kernel:
.text.matmul_kernel:
[----:B------:R-:W0:Y:S08]  /*0000*/  LDC R1, c[0x0][0x28] ;  /* 0x00000a00ff017b82 */ /* 0x000e300000000800 */
[----:B------:R-:W1:Y:S01]  /*0010*/  LDC.64 R2, c[0x0][0x228] ;  /* 0x00008a00ff027b82 */ /* 0x000e620000000a00 */
[----:B------:R-:W2:Y:S01]  /*0020*/  S2R R7, SR_CTAID.X ;  /* 0x0000000000077919 */ /* 0x000ea20000002500 */
[----:B0-----:R-:W-:Y:S01]  /*0030*/  VIADD R1, R1, 0xffffbe00 ;  /* 0xffffbe0001017836 */ /* 0x001fe20000000000 */
[----:B------:R-:W-:Y:S01]  /*0040*/  UMOV UR4, 0x400 ;  /* 0x0000040000047882 */ /* 0x000fe20000000000 */
[----:B------:R-:W-:-:S02]  /*0050*/  CS2R R14, SRZ ;  /* 0x00000000000e7805 */ /* 0x000fc4000001ff00 */
[----:B------:R-:W-:Y:S02]  /*0060*/  CS2R R16, SRZ ;  /* 0x0000000000107805 */ /* 0x000fe4000001ff00 */
[----:B------:R-:W-:Y:S02]  /*0070*/  CS2R R18, SRZ ;  /* 0x0000000000127805 */ /* 0x000fe4000001ff00 */
[----:B------:R-:W-:Y:S01]  /*0080*/  CS2R R20, SRZ ;  /* 0x0000000000147805 */ /* 0x000fe2000001ff00 */
[----:B------:R-:W0:Y:S01]  /*0090*/  LDC R61, c[0x0][0x230] ;  /* 0x00008c00ff3d7b82 */ /* 0x000e220000000800 */
[----:B------:R-:W-:Y:S02]  /*00a0*/  CS2R R22, SRZ ;  /* 0x0000000000167805 */ /* 0x000fe4000001ff00 */
[----:B------:R-:W-:Y:S02]  /*00b0*/  CS2R R24, SRZ ;  /* 0x0000000000187805 */ /* 0x000fe4000001ff00 */
[----:B------:R-:W-:-:S02]  /*00c0*/  CS2R R26, SRZ ;  /* 0x00000000001a7805 */ /* 0x000fc4000001ff00 */
[----:B------:R-:W-:Y:S02]  /*00d0*/  CS2R R28, SRZ ;  /* 0x00000000001c7805 */ /* 0x000fe4000001ff00 */
[----:B------:R-:W-:Y:S02]  /*00e0*/  CS2R R30, SRZ ;  /* 0x00000000001e7805 */ /* 0x000fe4000001ff00 */
[----:B------:R-:W-:Y:S02]  /*00f0*/  CS2R R32, SRZ ;  /* 0x0000000000207805 */ /* 0x000fe4000001ff00 */
[----:B------:R-:W-:Y:S01]  /*0100*/  CS2R R34, SRZ ;  /* 0x0000000000227805 */ /* 0x000fe2000001ff00 */
[----:B------:R-:W3:Y:S01]  /*0110*/  S2UR UR5, SR_CgaCtaId ;  /* 0x00000000000579c3 */ /* 0x000ee20000008800 */
[----:B------:R-:W-:Y:S02]  /*0120*/  CS2R R36, SRZ ;  /* 0x0000000000247805 */ /* 0x000fe4000001ff00 */
[----:B------:R-:W-:-:S02]  /*0130*/  CS2R R38, SRZ ;  /* 0x0000000000267805 */ /* 0x000fc4000001ff00 */
[----:B------:R-:W-:Y:S02]  /*0140*/  CS2R R40, SRZ ;  /* 0x0000000000287805 */ /* 0x000fe4000001ff00 */
[----:B------:R-:W-:Y:S02]  /*0150*/  CS2R R42, SRZ ;  /* 0x00000000002a7805 */ /* 0x000fe4000001ff00 */
[----:B------:R-:W-:Y:S02]  /*0160*/  CS2R R44, SRZ ;  /* 0x00000000002c7805 */ /* 0x000fe4000001ff00 */
[----:B------:R-:W-:Y:S02]  /*0170*/  CS2R R46, SRZ ;  /* 0x00000000002e7805 */ /* 0x000fe4000001ff00 */
[----:B------:R-:W-:Y:S01]  /*0180*/  CS2R R48, SRZ ;  /* 0x0000000000307805 */ /* 0x000fe2000001ff00 */
[----:B-1----:R-:W-:Y:S01]  /*0190*/  VIADD R0, R3, 0x7f ;  /* 0x0000007f03007836 */ /* 0x002fe20000000000 */
[----:B------:R-:W-:Y:S01]  /*01a0*/  STL [R1+0x2120], R3 ;  /* 0x0021200301007387 */ /* 0x000fe20000100800 */
[----:B------:R-:W-:-:S02]  /*01b0*/  CS2R R50, SRZ ;  /* 0x0000000000327805 */ /* 0x000fc4000001ff00 */
[----:B------:R-:W-:Y:S02]  /*01c0*/  CS2R R52, SRZ ;  /* 0x0000000000347805 */ /* 0x000fe4000001ff00 */
[----:B------:R-:W-:Y:S02]  /*01d0*/  CS2R R54, SRZ ;  /* 0x0000000000367805 */ /* 0x000fe4000001ff00 */
[----:B------:R-:W-:Y:S01]  /*01e0*/  SHF.R.S32.HI R5, RZ, 0x1f, R0 ;  /* 0x0000001fff057819 */ /* 0x000fe20000011400 */
[----:B------:R0:W-:Y:S01]  /*01f0*/  STL [R1+0x2124], R2 ;  /* 0x0021240201007387 */ /* 0x0001e20000100800 */
[----:B------:R-:W-:Y:S02]  /*0200*/  CS2R R56, SRZ ;  /* 0x0000000000387805 */ /* 0x000fe4000001ff00 */
[----:B------:R-:W-:Y:S02]  /*0210*/  CS2R R58, SRZ ;  /* 0x00000000003a7805 */ /* 0x000fe4000001ff00 */
[----:B------:R-:W-:Y:S01]  /*0220*/  LEA.HI R5, R5, R0, RZ, 0x7 ;  /* 0x0000000005057211 */ /* 0x000fe200078f38ff */
[----:B------:R-:W-:Y:S01]  /*0230*/  STL [R1+0xd0], RZ ;  /* 0x0000d0ff01007387 */ /* 0x000fe20000100800 */
[----:B--2---:R-:W-:-:S02]  /*0240*/  IABS R10, R7 ;  /* 0x00000007000a7213 */ /* 0x004fc40000000000 */
[----:B------:R-:W-:Y:S01]  /*0250*/  SHF.R.S32.HI R5, RZ, 0x7, R5 ;  /* 0x00000007ff057819 */ /* 0x000fe20000011405 */
[----:B------:R-:W-:Y:S01]  /*0260*/  STL [R1+0xd4], RZ ;  /* 0x0000d4ff01007387 */ /* 0x000fe20000100800 */
[----:B------:R-:W-:Y:S01]  /*0270*/  ULDC.64 UR6, c[0x0][0x208] ;  /* 0x0000820000067ab9 */ /* 0x000fe20000000a00 */
[----:B---3--:R-:W-:Y:S02]  /*0280*/  ULEA UR4, UR5, UR4, 0x18 ;  /* 0x0000000405047291 */ /* 0x008fe4000f8ec03f */
[----:B------:R-:W-:Y:S01]  /*0290*/  IMAD.SHL.U32 R6, R5, 0x8, RZ ;  /* 0x0000000805067824 */ /* 0x000fe200078e00ff */
[----:B------:R-:W-:Y:S04]  /*02a0*/  STL [R1+0xd8], RZ ;  /* 0x0000d8ff01007387 */ /* 0x000fe80000100800 */
[-C--:B------:R-:W-:Y:S01]  /*02b0*/  IABS R9, R6.reuse ;  /* 0x0000000600097213 */ /* 0x080fe20000000000 */
[----:B------:R-:W-:Y:S01]  /*02c0*/  STL [R1+0xdc], RZ ;  /* 0x0000dcff01007387 */ /* 0x000fe20000100800 */
[----:B------:R-:W-:-:S02]  /*02d0*/  IABS R12, R6 ;  /* 0x00000006000c7213 */ /* 0x000fc40000000000 */
[----:B------:R-:W1:Y:S01]  /*02e0*/  I2F.RP R0, R9 ;  /* 0x0000000900007306 */ /* 0x000e620000209400 */
[----:B------:R-:W-:Y:S04]  /*02f0*/  STL [R1+0xc0], RZ ;  /* 0x0000c0ff01007387 */ /* 0x000fe80000100800 */
[----:B------:R-:W-:Y:S04]  /*0300*/  STL [R1+0xc4], RZ ;  /* 0x0000c4ff01007387 */ /* 0x000fe80000100800 */
[----:B------:R-:W-:Y:S04]  /*0310*/  STL [R1+0xc8], RZ ;  /* 0x0000c8ff01007387 */ /* 0x000fe80000100800 */
[----:B------:R-:W-:Y:S01]  /*0320*/  STL [R1+0xcc], RZ ;  /* 0x0000ccff01007387 */ /* 0x000fe20000100800 */
[----:B-1----:R-:W1:Y:S03]  /*0330*/  MUFU.RCP R0, R0 ;  /* 0x0000000000007308 */ /* 0x002e660000001000 */
[----:B------:R-:W-:Y:S04]  /*0340*/  STL [R1+0xb0], RZ ;  /* 0x0000b0ff01007387 */ /* 0x000fe80000100800 */
[----:B------:R-:W-:Y:S04]  /*0350*/  STL [R1+0xb4], RZ ;  /* 0x0000b4ff01007387 */ /* 0x000fe80000100800 */
[----:B------:R-:W-:Y:S04]  /*0360*/  STL [R1+0xb8], RZ ;  /* 0x0000b8ff01007387 */ /* 0x000fe80000100800 */
[----:B------:R-:W-:Y:S01]  /*0370*/  STL [R1+0xbc], RZ ;  /* 0x0000bcff01007387 */ /* 0x000fe20000100800 */
[----:B-1----:R-:W-:-:S03]  /*0380*/  VIADD R4, R0, 0xffffffe ;  /* 0x0ffffffe00047836 */ /* 0x002fc60000000000 */
[----:B------:R-:W-:Y:S01]  /*0390*/  STL [R1+0xa0], RZ ;  /* 0x0000a0ff01007387 */ /* 0x000fe20000100800 */
[----:B------:R-:W-:Y:S01]  /*03a0*/  IMAD.MOV R0, RZ, RZ, -R12 ;  /* 0x000000ffff007224 */ /* 0x000fe200078e0a0c */
[----:B------:R1:W2:Y:S02]  /*03b0*/  F2I.FTZ.U32.TRUNC.NTZ R5, R4 ;  /* 0x0000000400057305 */ /* 0x0002a4000021f000 */
[----:B------:R-:W-:Y:S04]  /*03c0*/  STL [R1+0xa4], RZ ;  /* 0x0000a4ff01007387 */ /* 0x000fe80000100800 */
[----:B------:R-:W-:Y:S01]  /*03d0*/  STL [R1+0xa8], RZ ;  /* 0x0000a8ff01007387 */ /* 0x000fe20000100800 */
[----:B-1----:R-:W-:-:S03]  /*03e0*/  IMAD.MOV.U32 R4, RZ, RZ, RZ ;  /* 0x000000ffff047224 */ /* 0x002fc600078e00ff */
[----:B------:R-:W-:Y:S04]  /*03f0*/  STL [R1+0xac], RZ ;  /* 0x0000acff01007387 */ /* 0x000fe80000100800 */
[----:B------:R-:W-:Y:S01]  /*0400*/  STL [R1+0x90], RZ ;  /* 0x000090ff01007387 */ /* 0x000fe20000100800 */
[----:B--2---:R-:W-:-:S03]  /*0410*/  IMAD.MOV R8, RZ, RZ, -R5 ;  /* 0x000000ffff087224 */ /* 0x004fc600078e0a05 */
[----:B------:R-:W-:Y:S01]  /*0420*/  STL [R1+0x94], RZ ;  /* 0x000094ff01007387 */ /* 0x000fe20000100800 */
[----:B------:R-:W-:Y:S02]  /*0430*/  IMAD R11, R8, R9, RZ ;  /* 0x00000009080b7224 */ /* 0x000fe400078e02ff */
[----:B------:R-:W-:Y:S01]  /*0440*/  IMAD.MOV.U32 R8, RZ, RZ, R10 ;  /* 0x000000ffff087224 */ /* 0x000fe200078e000a */
[----:B------:R-:W-:Y:S01]  /*0450*/  STL [R1+0x98], RZ ;  /* 0x000098ff01007387 */ /* 0x000fe20000100800 */
[----:B------:R-:W-:-:S03]  /*0460*/  IMAD.HI.U32 R5, R5, R11, R4 ;  /* 0x0000000b05057227 */ /* 0x000fc600078e0004 */
[----:B------:R-:W-:Y:S03]  /*0470*/  STL [R1+0x9c], RZ ;  /* 0x00009cff01007387 */ /* 0x000fe60000100800 */
[----:B------:R-:W-:Y:S01]  /*0480*/  IMAD.HI.U32 R5, R5, R8, RZ ;  /* 0x0000000805057227 */ /* 0x000fe200078e00ff */
[----:B------:R-:W-:Y:S03]  /*0490*/  STL [R1+0x80], RZ ;  /* 0x000080ff01007387 */ /* 0x000fe60000100800 */
[----:B------:R-:W-:Y:S01]  /*04a0*/  IMAD R0, R5, R0, R8 ;  /* 0x0000000005007224 */ /* 0x000fe200078e0208 */
[----:B------:R-:W-:Y:S04]  /*04b0*/  STL [R1+0x84], RZ ;  /* 0x000084ff01007387 */ /* 0x000fe80000100800 */
[----:B------:R-:W-:Y:S01]  /*04c0*/  ISETP.GT.U32.AND P1, PT, R9, R0, PT ;  /* 0x000000000900720c */ /* 0x000fe20003f24070 */
[----:B------:R-:W-:Y:S04]  /*04d0*/  STL [R1+0x88], RZ ;  /* 0x000088ff01007387 */ /* 0x000fe80000100800 */
[----:B------:R-:W-:Y:S04]  /*04e0*/  STL [R1+0x8c], RZ ;  /* 0x00008cff01007387 */ /* 0x000fe80000100800 */
[----:B------:R-:W-:Y:S04]  /*04f0*/  STL [R1+0x70], RZ ;  /* 0x000070ff01007387 */ /* 0x000fe80000100800 */
[----:B------:R-:W-:Y:S01]  /*0500*/  @!P1 IMAD.IADD R0, R0, 0x1, -R9 ;  /* 0x0000000100009824 */ /* 0x000fe200078e0a09 */
[----:B------:R-:W-:Y:S01]  /*0510*/  STL [R1+0x74], RZ ;  /* 0x000074ff01007387 */ /* 0x000fe20000100800 */
[----:B------:R-:W-:Y:S01]  /*0520*/  @!P1 VIADD R5, R5, 0x1 ;  /* 0x0000000105059836 */ /* 0x000fe20000000000 */
[----:B------:R-:W-:-:S02]  /*0530*/  ISETP.NE.AND P1, PT, R6, RZ, PT ;  /* 0x000000ff0600720c */ /* 0x000fc40003f25270 */
[----:B------:R-:W-:Y:S01]  /*0540*/  ISETP.GE.U32.AND P0, PT, R0, R9, PT ;  /* 0x000000090000720c */ /* 0x000fe20003f06070 */
[----:B------:R-:W-:Y:S01]  /*0550*/  STL [R1+0x78], RZ ;  /* 0x000078ff01007387 */ /* 0x000fe20000100800 */
[----:B------:R-:W-:-:S03]  /*0560*/  LOP3.LUT R0, R7, R6, RZ, 0x3c, !PT ;  /* 0x0000000607007212 */ /* 0x000fc600078e3cff */
[----:B------:R-:W-:Y:S01]  /*0570*/  STL [R1+0x7c], RZ ;  /* 0x00007cff01007387 */ /* 0x000fe20000100800 */
[----:B------:R-:W-:Y:S01]  /*0580*/  ISETP.GE.AND P2, PT, R0, RZ, PT ;  /* 0x000000ff0000720c */ /* 0x000fe20003f46270 */
[----:B------:R-:W-:Y:S02]  /*0590*/  VIADD R0, R2, 0x3f ;  /* 0x0000003f02007836 */ /* 0x000fe40000000000 */
[----:B------:R-:W-:Y:S01]  /*05a0*/  STL [R1+0x60], RZ ;  /* 0x000060ff01007387 */ /* 0x000fe20000100800 */
[----:B0-----:R-:W-:-:S03]  /*05b0*/  VIADD R2, R61, 0x7f ;  /* 0x0000007f3d027836 */ /* 0x001fc60000000000 */
[----:B------:R-:W-:Y:S01]  /*05c0*/  @P0 VIADD R5, R5, 0x1 ;  /* 0x0000000105050836 */ /* 0x000fe20000000000 */
[----:B------:R-:W-:Y:S03]  /*05d0*/  STL [R1+0x64], RZ ;  /* 0x000064ff01007387 */ /* 0x000fe60000100800 */
[----:B------:R-:W-:Y:S01]  /*05e0*/  IMAD.MOV.U32 R4, RZ, RZ, R5 ;  /* 0x000000ffff047224 */ /* 0x000fe200078e0005 */
[----:B------:R-:W-:Y:S01]  /*05f0*/  SHF.R.S32.HI R5, RZ, 0x1f, R0 ;  /* 0x0000001fff057819 */ /* 0x000fe20000011400 */
[----:B------:R-:W-:Y:S02]  /*0600*/  STL [R1+0x68], RZ ;  /* 0x000068ff01007387 */ /* 0x000fe40000100800 */
[----:B------:R-:W-:Y:S01]  /*0610*/  @!P2 IMAD.MOV R4, RZ, RZ, -R4 ;  /* 0x000000ffff04a224 */ /* 0x000fe200078e0a04 */
[----:B------:R-:W-:Y:S01]  /*0620*/  @!P1 LOP3.LUT R4, RZ, R6, RZ, 0x33, !PT ;  /* 0x00000006ff049212 */ /* 0x000fe200078e33ff */
[----:B------:R-:W-:Y:S01]  /*0630*/  STL [R1+0x6c], RZ ;  /* 0x00006cff01007387 */ /* 0x000fe20000100800 */
[----:B------:R-:W-:-:S03]  /*0640*/  LEA.HI R5, R5, R0, RZ, 0x6 ;  /* 0x0000000005057211 */ /* 0x000fc600078f30ff */
[----:B------:R-:W-:Y:S01]  /*0650*/  IMAD.SHL.U32 R8, R4, 0x8, RZ ;  /* 0x0000000804087824 */ /* 0x000fe200078e00ff */
[----:B------:R-:W-:Y:S01]  /*0660*/  STL [R1+0x50], RZ ;  /* 0x000050ff01007387 */ /* 0x000fe20000100800 */
[----:B------:R-:W-:-:S03]  /*0670*/  IMAD.MOV R4, RZ, RZ, -R4 ;  /* 0x000000ffff047224 */ /* 0x000fc600078e0a04 */
[----:B------:R-:W-:Y:S01]  /*0680*/  LEA.HI.SX32 R5, R5, -R8, 0x1a ;  /* 0x8000000805057211 */ /* 0x000fe200078fd2ff */
[----:B------:R-:W-:Y:S01]  /*0690*/  IMAD R6, R6, R4, R7 ;  /* 0x0000000406067224 */ /* 0x000fe200078e0207 */
[----:B------:R-:W-:Y:S02]  /*06a0*/  STL [R1+0x54], RZ ;  /* 0x000054ff01007387 */ /* 0x000fe40000100800 */
[----:B------:R-:W-:Y:S02]  /*06b0*/  VIMNMX R13, R5, 0x8, PT ;  /* 0x00000008050d7848 */ /* 0x000fe40003fe0100 */
[----:B------:R-:W-:Y:S01]  /*06c0*/  IABS R11, R6 ;  /* 0x00000006000b7213 */ /* 0x000fe20000000000 */
[----:B------:R-:W-:Y:S01]  /*06d0*/  STL [R1+0x58], RZ ;  /* 0x000058ff01007387 */ /* 0x000fe20000100800 */
[----:B------:R-:W-:-:S03]  /*06e0*/  IABS R9, R13 ;  /* 0x0000000d00097213 */ /* 0x000fc60000000000 */
[----:B------:R-:W-:Y:S01]  /*06f0*/  STL [R1+0x5c], RZ ;  /* 0x00005cff01007387 */ /* 0x000fe20000100800 */
[----:B------:R-:W0:Y:S03]  /*0700*/  I2F.RP R0, R9 ;  /* 0x0000000900007306 */ /* 0x000e260000209400 */
[----:B------:R-:W-:Y:S04]  /*0710*/  STL [R1+0x40], RZ ;  /* 0x000040ff01007387 */ /* 0x000fe80000100800 */
[----:B------:R-:W-:Y:S04]  /*0720*/  STL [R1+0x44], RZ ;  /* 0x000044ff01007387 */ /* 0x000fe80000100800 */
[----:B------:R-:W-:Y:S01]  /*0730*/  STL [R1+0x48], RZ ;  /* 0x000048ff01007387 */ /* 0x000fe20000100800 */
[----:B0-----:R-:W0:Y:S03]  /*0740*/  MUFU.RCP R0, R0 ;  /* 0x0000000000007308 */ /* 0x001e260000001000 */
[----:B------:R-:W-:Y:S04]  /*0750*/  STL [R1+0x4c], RZ ;  /* 0x00004cff01007387 */ /* 0x000fe80000100800 */
[----:B------:R-:W-:Y:S04]  /*0760*/  STL [R1+0x30], RZ ;  /* 0x000030ff01007387 */ /* 0x000fe80000100800 */
[----:B------:R-:W-:Y:S04]  /*0770*/  STL [R1+0x34], RZ ;  /* 0x000034ff01007387 */ /* 0x000fe80000100800 */
[----:B------:R-:W-:Y:S01]  /*0780*/  STL [R1+0x38], RZ ;  /* 0x000038ff01007387 */ /* 0x000fe20000100800 */
[----:B0-----:R-:W-:-:S03]  /*0790*/  VIADD R5, R0, 0xffffffe ;  /* 0x0ffffffe00057836 */ /* 0x001fc60000000000 */
[----:B------:R-:W-:Y:S04]  /*07a0*/  STL [R1+0x3c], RZ ;  /* 0x00003cff01007387 */ /* 0x000fe80000100800 */
[----:B------:R-:W-:Y:S01]  /*07b0*/  STL [R1+0x20], RZ ;  /* 0x000020ff01007387 */ /* 0x000fe20000100800 */
[----:B------:R-:W0:Y:S03]  /*07c0*/  F2I.FTZ.U32.TRUNC.NTZ R5, R5 ;  /* 0x0000000500057305 */ /* 0x000e26000021f000 */
[----:B------:R-:W-:Y:S04]  /*07d0*/  STL [R1+0x24], RZ ;  /* 0x000024ff01007387 */ /* 0x000fe80000100800 */
[----:B------:R-:W-:Y:S04]  /*07e0*/  STL [R1+0x28], RZ ;  /* 0x000028ff01007387 */ /* 0x000fe80000100800 */
[----:B------:R-:W-:Y:S01]  /*07f0*/  STL [R1+0x2c], RZ ;  /* 0x00002cff01007387 */ /* 0x000fe20000100800 */
[----:B0-----:R-:W-:-:S03]  /*0800*/  IMAD.MOV R10, RZ, RZ, -R5 ;  /* 0x000000ffff0a7224 */ /* 0x001fc600078e0a05 */
[----:B------:R-:W-:Y:S01]  /*0810*/  STL [R1+0x10], RZ ;  /* 0x000010ff01007387 */ /* 0x000fe20000100800 */
[----:B------:R-:W-:Y:S01]  /*0820*/  IMAD.MOV.U32 R4, RZ, RZ, R10 ;  /* 0x000000ffff047224 */ /* 0x000fe200078e000a */
[----:B------:R-:W-:Y:S02]  /*0830*/  IABS R10, R13 ;  /* 0x0000000d000a7213 */ /* 0x000fe40000000000 */
[----:B------:R-:W-:Y:S01]  /*0840*/  STL [R1+0x14], RZ ;  /* 0x000014ff01007387 */ /* 0x000fe20000100800 */
[----:B------:R-:W-:Y:S02]  /*0850*/  IMAD R7, R4, R9, RZ ;  /* 0x0000000904077224 */ /* 0x000fe400078e02ff */
[----:B------:R-:W-:Y:S01]  /*0860*/  IMAD.MOV.U32 R4, RZ, RZ, RZ ;  /* 0x000000ffff047224 */ /* 0x000fe200078e00ff */
[----:B------:R-:W-:Y:S03]  /*0870*/  STL [R1+0x18], RZ ;  /* 0x000018ff01007387 */ /* 0x000fe60000100800 */
[----:B------:R-:W-:Y:S01]  /*0880*/  IMAD.HI.U32 R4, R5, R7, R4 ;  /* 0x0000000705047227 */ /* 0x000fe200078e0004 */
[----:B------:R-:W-:Y:S01]  /*0890*/  IADD3 R5, RZ, -R10, RZ ;  /* 0x8000000aff057210 */ /* 0x000fe20007ffe0ff */
[----:B------:R-:W-:Y:S04]  /*08a0*/  STL [R1+0x1c], RZ ;  /* 0x00001cff01007387 */ /* 0x000fe80000100800 */
[----:B------:R-:W-:Y:S01]  /*08b0*/  IMAD.HI.U32 R0, R4, R11, RZ ;  /* 0x0000000b04007227 */ /* 0x000fe200078e00ff */
[----:B------:R-:W-:Y:S03]  /*08c0*/  STL [R1], RZ ;  /* 0x000000ff01007387 */ /* 0x000fe60000100800 */
[----:B------:R-:W-:Y:S01]  /*08d0*/  IMAD R4, R0, R5, R11 ;  /* 0x0000000500047224 */ /* 0x000fe200078e020b */
[----:B------:R-:W-:Y:S01]  /*08e0*/  STL [R1+0x4], RZ ;  /* 0x000004ff01007387 */ /* 0x000fe20000100800 */
[----:B------:R-:W-:-:S03]  /*08f0*/  CS2R R10, SRZ ;  /* 0x00000000000a7805 */ /* 0x000fc6000001ff00 */
        /* <DEDUP_REMOVED lines=12> */
[----:B------:R-:W-:Y:S02]  /*09c0*/  ISETP.GE.AND P2, PT, R4, RZ, PT ;  /* 0x000000ff0400720c */ /* 0x000fe40003f46270 */
[----:B------:R-:W-:Y:S01]  /*09d0*/  CS2R R4, SRZ ;  /* 0x0000000000047805 */ /* 0x000fe2000001ff00 */
[----:B------:R-:W-:Y:S04]  /*09e0*/  STL [R1+0x100], RZ ;  /* 0x000100ff01007387 */ /* 0x000fe80000100800 */
[----:B------:R-:W-:Y:S01]  /*09f0*/  @P0 VIADD R0, R0, 0x1 ;  /* 0x0000000100000836 */ /* 0x000fe20000000000 */
[----:B------:R-:W-:Y:S01]  /*0a00*/  STL [R1+0x104], RZ ;  /* 0x000104ff01007387 */ /* 0x000fe20000100800 */
[----:B------:R-:W-:-:S03]  /*0a10*/  ISETP.GE.AND P0, PT, R2, 0x80, PT ;  /* 0x000000800200780c */ /* 0x000fc60003f06270 */
[----:B------:R-:W-:Y:S01]  /*0a20*/  STL [R1+0x108], RZ ;  /* 0x000108ff01007387 */ /* 0x000fe20000100800 */
[----:B------:R-:W-:Y:S01]  /*0a30*/  @!P2 IMAD.MOV R0, RZ, RZ, -R0 ;  /* 0x000000ffff00a224 */ /* 0x000fe200078e0a00 */
[----:B------:R-:W-:Y:S02]  /*0a40*/  @!P1 LOP3.LUT R0, RZ, R13, RZ, 0x33, !PT ;  /* 0x0000000dff009212 */ /* 0x000fe400078e33ff */
[----:B------:R-:W-:Y:S03]  /*0a50*/  STL [R1+0x10c], RZ ;  /* 0x00010cff01007387 */ /* 0x000fe60000100800 */
[----:B------:R-:W-:Y:S01]  /*0a60*/  IMAD.SHL.U32 R3, R0, 0x80, RZ ;  /* 0x0000008000037824 */ /* 0x000fe200078e00ff */
[----:B------:R-:W-:Y:S01]  /*0a70*/  STL [R1+0xf0], RZ ;  /* 0x0000f0ff01007387 */ /* 0x000fe20000100800 */
[----:B------:R-:W-:Y:S02]  /*0a80*/  IMAD.MOV R60, RZ, RZ, -R0 ;  /* 0x000000ffff3c7224 */ /* 0x000fe400078e0a00 */
[C---:B------:R-:W-:Y:S01]  /*0a90*/  VIADD R0, R3.reuse, 0x1 ;  /* 0x0000000103007836 */ /* 0x040fe20000000000 */
[----:B------:R-:W-:Y:S01]  /*0aa0*/  STL [R1+0xf4], RZ ;  /* 0x0000f4ff01007387 */ /* 0x000fe20000100800 */
[----:B------:R-:W-:-:S02]  /*0ab0*/  VIADD R2, R3, 0x2 ;  /* 0x0000000203027836 */ /* 0x000fc40000000000 */
[----:B------:R-:W-:Y:S01]  /*0ac0*/  IMAD R60, R13, R60, R6 ;  /* 0x0000003c0d3c7224 */ /* 0x000fe200078e0206 */
[----:B------:R-:W-:Y:S01]  /*0ad0*/  STL [R1+0xf8], RZ ;  /* 0x0000f8ff01007387 */ /* 0x000fe20000100800 */
[----:B------:R-:W-:Y:S02]  /*0ae0*/  CS2R R6, SRZ ;  /* 0x0000000000067805 */ /* 0x000fe4000001ff00 */
[----:B------:R-:W-:Y:S01]  /*0af0*/  CS2R R12, SRZ ;  /* 0x00000000000c7805 */ /* 0x000fe2000001ff00 */
[----:B------:R-:W-:Y:S01]  /*0b00*/  IMAD.IADD R60, R8, 0x1, R60 ;  /* 0x00000001083c7824 */ /* 0x000fe200078e023c */
[----:B------:R-:W-:Y:S01]  /*0b10*/  STL [R1+0xfc], RZ ;  /* 0x0000fcff01007387 */ /* 0x000fe20000100800 */
[----:B------:R-:W-:-:S03]  /*0b20*/  CS2R R8, SRZ ;  /* 0x0000000000087805 */ /* 0x000fc6000001ff00 */
[----:B------:R-:W-:Y:S04]  /*0b30*/  STL [R1+0xe0], RZ ;  /* 0x0000e0ff01007387 */ /* 0x000fe80000100800 */
[----:B------:R-:W-:Y:S04]  /*0b40*/  STL [R1+0xe4], RZ ;  /* 0x0000e4ff01007387 */ /* 0x000fe80000100800 */
[----:B------:R-:W-:Y:S04]  /*0b50*/  STL [R1+0xe8], RZ ;  /* 0x0000e8ff01007387 */ /* 0x000fe80000100800 */
[----:B------:R-:W-:Y:S04]  /*0b60*/  STL [R1+0xec], RZ ;  /* 0x0000ecff01007387 */ /* 0x000fe80000100800 */
[----:B------:R-:W-:Y:S04]  /*0b70*/  STL [R1+0x5ec], R3 ;  /* 0x0005ec0301007387 */ /* 0x000fe80000100800 */
[----:B------:R0:W-:Y:S04]  /*0b80*/  STL [R1+0x310], R0 ;  /* 0x0003100001007387 */ /* 0x0001e80000100800 */
[----:B------:R1:W-:Y:S01]  /*0b90*/  STL [R1+0x30c], R2 ;  /* 0x00030c0201007387 */ /* 0x0003e20000100800 */
[----:B------:R-:W2:Y:S01]  /*0ba0*/  S2R R61, SR_TID.X ;  /* 0x00000000003d7919 */ /* 0x000ea20000002100 */
[----:B0-----:R-:W-:-:S02]  /*0bb0*/  VIADD R0, R3, 0x3 ;  /* 0x0000000303007836 */ /* 0x001fc40000000000 */
[----:B-1----:R-:W-:-:S03]  /*0bc0*/  VIADD R2, R3, 0x4 ;  /* 0x0000000403027836 */ /* 0x002fc60000000000 */
[----:B------:R0:W-:Y:S04]  /*0bd0*/  STL [R1+0x308], R0 ;  /* 0x0003080001007387 */ /* 0x0001e80000100800 */
[----:B------:R1:W-:Y:S01]  /*0be0*/  STL [R1+0x304], R2 ;  /* 0x0003040201007387 */ /* 0x0003e20000100800 */
[C---:B0-----:R-:W-:Y:S02]  /*0bf0*/  VIADD R0, R3.reuse, 0x5 ;  /* 0x0000000503007836 */ /* 0x041fe40000000000 */
[----:B-1----:R-:W-:-:S03]  /*0c00*/  VIADD R2, R3, 0x6 ;  /* 0x0000000603027836 */ /* 0x002fc60000000000 */
[----:B------:R0:W-:Y:S04]  /*0c10*/  STL [R1+0x300], R0 ;  /* 0x0003000001007387 */ /* 0x0001e80000100800 */
[----:B------:R1:W-:Y:S01]  /*0c20*/  STL [R1+0x2fc], R2 ;  /* 0x0002fc0201007387 */ /* 0x0003e20000100800 */
[----:B0-----:R-:W-:Y:S01]  /*0c30*/  VIADD R0, R3, 0x7 ;  /* 0x0000000703007836 */ /* 0x001fe20000000000 */
[----:B--2---:R-:W-:Y:S01]  /*0c40*/  LOP3.LUT R61, R61, 0x1f, RZ, 0xc0, !PT ;  /* 0x0000001f3d3d7812 */ /* 0x004fe200078ec0ff */
[----:B-1----:R-:W-:-:S03]  /*0c50*/  VIADD R2, R3, 0x8 ;  /* 0x0000000803027836 */ /* 0x002fc60000000000 */
[----:B------:R0:W-:Y:S04]  /*0c60*/  STL [R1+0x2f8], R0 ;  /* 0x0002f80001007387 */ /* 0x0001e80000100800 */
[----:B------:R1:W-:Y:S01]  /*0c70*/  STL [R1+0x2f4], R2 ;  /* 0x0002f40201007387 */ /* 0x0003e20000100800 */
[C---:B0-----:R-:W-:Y:S02]  /*0c80*/  VIADD R0, R3.reuse, 0x9 ;  /* 0x0000000903007836 */ /* 0x041fe40000000000 */
[----:B-1----:R-:W-:-:S03]  /*0c90*/  VIADD R2, R3, 0xa ;  /* 0x0000000a03027836 */ /* 0x002fc60000000000 */
[----:B------:R0:W-:Y:S04]  /*0ca0*/  STL [R1+0x2f0], R0 ;  /* 0x0002f00001007387 */ /* 0x0001e80000100800 */
[----:B------:R1:W-:Y:S01]  /*0cb0*/  STL [R1+0x2ec], R2 ;  /* 0x0002ec0201007387 */ /* 0x0003e20000100800 */
[C---:B0-----:R-:W-:Y:S02]  /*0cc0*/  VIADD R0, R3.reuse, 0xb ;  /* 0x0000000b03007836 */ /* 0x041fe40000000000 */
[----:B-1----:R-:W-:-:S03]  /*0cd0*/  VIADD R2, R3, 0xc ;  /* 0x0000000c03027836 */ /* 0x002fc60000000000 */
[----:B------:R0:W-:Y:S04]  /*0ce0*/  STL [R1+0x2e8], R0 ;  /* 0x0002e80001007387 */ /* 0x0001e80000100800 */
[----:B------:R1:W-:Y:S01]  /*0cf0*/  STL [R1+0x2e4], R2 ;  /* 0x0002e40201007387 */ /* 0x0003e20000100800 */
[C---:B0-----:R-:W-:Y:S01]  /*0d00*/  IADD3 R0, R3.reuse, 0xd, RZ ;  /* 0x0000000d03007810 */ /* 0x041fe20007ffe0ff */
[----:B-1----:R-:W-:-:S04]  /*0d10*/  VIADD R2, R3, 0xe ;  /* 0x0000000e03027836 */ /* 0x002fc80000000000 */
        /* <DEDUP_REMOVED lines=38> */
[C---:B0-----:R-:W-:Y:S01]  /*0f80*/  VIADD R0, R3.reuse, 0x21 ;  /* 0x0000002103007836 */ /* 0x041fe20000000000 */
[----:B-1----:R-:W-:-:S04]  /*0f90*/  IADD3 R2, R3, 0x22, RZ ;  /* 0x0000002203027810 */ /* 0x002fc80007ffe0ff */
        /* <DEDUP_REMOVED lines=142> */
[----:B0-----:R-:W-:Y:S02]  /*1880*/  IMAD.SHL.U32 R0, R60, 0x40, RZ ;  /* 0x000000403c007824 */ /* 0x001fe400078e00ff */
[----:B------:R-:W0:Y:S01]  /*1890*/  S2R R60, SR_TID.X ;  /* 0x00000000003c7919 */ /* 0x000e220000002100 */
[----:B-1----:R-:W-:-:S05]  /*18a0*/  VIADD R2, R3, 0x69 ;  /* 0x0000006903027836 */ /* 0x002fca0000000000 */
[----:B------:R1:W-:Y:S02]  /*18b0*/  STL [R1+0x170], R2 ;  /* 0x0001700201007387 */ /* 0x0003e40000100800 */
[----:B-1----:R-:W-:-:S05]  /*18c0*/  VIADD R2, R3, 0x6a ;  /* 0x0000006a03027836 */ /* 0x002fca0000000000 */
[----:B------:R1:W-:Y:S02]  /*18d0*/  STL [R1+0x16c], R2 ;  /* 0x00016c0201007387 */ /* 0x0003e40000100800 */
[----:B-1----:R-:W-:Y:S01]  /*18e0*/  VIADD R2, R3, 0x6b ;  /* 0x0000006b03027836 */ /* 0x002fe20000000000 */
[----:B0-----:R-:W-:-:S04]  /*18f0*/  LOP3.LUT R60, R0, 0x1f, R60, 0xf8, !PT ;  /* 0x0000001f003c7812 */ /* 0x001fc800078ef83c */
[----:B------:R0:W-:Y:S04]  /*1900*/  STL [R1+0x168], R2 ;  /* 0x0001680201007387 */ /* 0x0001e80000100800 */
[----:B0-----:R0:W5:Y:S04]  /*1910*/  LDL.LU R2, [R1+0x2124] ;  /* 0x0021240001027983 */ /* 0x0011680000300800 */
[----:B------:R1:W-:Y:S02]  /*1920*/  STL [R1+0x908], R60 ;  /* 0x0009083c01007387 */ /* 0x0003e40000100800 */
[----:B-1----:R-:W-:Y:S01]  /*1930*/  LOP3.LUT R60, R0, 0x20, R61, 0xfe, !PT ;  /* 0x00000020003c7812 */ /* 0x002fe200078efe3d */
[----:B------:R-:W-:-:S02]  /*1940*/  VIADD R61, R3, 0x6c ;  /* 0x0000006c033d7836 */ /* 0x000fc40000000000 */
[C---:B------:R-:W-:Y:S02]  /*1950*/  VIADD R0, R3.reuse, 0x6d ;  /* 0x0000006d03007836 */ /* 0x040fe40000000000 */
[----:B------:R1:W-:Y:S04]  /*1960*/  STL [R1+0x904], R60 ;  /* 0x0009043c01007387 */ /* 0x0003e80000100800 */
[----:B------:R2:W-:Y:S04]  /*1970*/  STL [R1+0x164], R61 ;  /* 0x0001643d01007387 */ /* 0x0005e80000100800 */
[----:B------:R3:W-:Y:S01]  /*1980*/  STL [R1+0x160], R0 ;  /* 0x0001600001007387 */ /* 0x0007e20000100800 */
[----:B-1----:R-:W-:-:S02]  /*1990*/  VIADD R60, R3, 0x6e ;  /* 0x0000006e033c7836 */ /* 0x002fc40000000000 */
[----:B--2---:R-:W-:-:S03]  /*19a0*/  VIADD R61, R3, 0x6f ;  /* 0x0000006f033d7836 */ /* 0x004fc60000000000 */
[----:B------:R1:W-:Y:S01]  /*19b0*/  STL [R1+0x15c], R60 ;  /* 0x00015c3c01007387 */ /* 0x0003e20000100800 */
[----:B---3--:R-:W-:-:S03]  /*19c0*/  VIADD R0, R3, 0x70 ;  /* 0x0000007003007836 */ /* 0x008fc60000000000 */
[----:B------:R2:W-:Y:S04]  /*19d0*/  STL [R1+0x158], R61 ;  /* 0x0001583d01007387 */ /* 0x0005e80000100800 */
[----:B------:R3:W-:Y:S01]  /*19e0*/  STL [R1+0x154], R0 ;  /* 0x0001540001007387 */ /* 0x0007e20000100800 */
[C---:B-1----:R-:W-:Y:S02]  /*19f0*/  VIADD R60, R3.reuse, 0x71 ;  /* 0x00000071033c7836 */ /* 0x042fe40000000000 */
[----:B--2---:R-:W-:-:S03]  /*1a00*/  VIADD R61, R3, 0x72 ;  /* 0x00000072033d7836 */ /* 0x004fc60000000000 */
[----:B------:R1:W-:Y:S01]  /*1a10*/  STL [R1+0x150], R60 ;  /* 0x0001503c01007387 */ /* 0x0003e20000100800 */
[----:B---3--:R-:W-:-:S03]  /*1a20*/  VIADD R0, R3, 0x73 ;  /* 0x0000007303007836 */ /* 0x008fc60000000000 */
[----:B------:R2:W-:Y:S04]  /*1a30*/  STL [R1+0x14c], R61 ;  /* 0x00014c3d01007387 */ /* 0x0005e80000100800 */
[----:B------:R3:W-:Y:S01]  /*1a40*/  STL [R1+0x148], R0 ;  /* 0x0001480001007387 */ /* 0x0007e20000100800 */
[C---:B-1----:R-:W-:Y:S01]  /*1a50*/  VIADD R60, R3.reuse, 0x74 ;  /* 0x00000074033c7836 */ /* 0x042fe20000000000 */
[----:B--2---:R-:W-:-:S04]  /*1a60*/  IADD3 R61, R3, 0x75, RZ ;  /* 0x00000075033d7810 */ /* 0x004fc80007ffe0ff */
[----:B------:R1:W-:Y:S01]  /*1a70*/  STL [R1+0x144], R60 ;  /* 0x0001443c01007387 */ /* 0x0003e20000100800 */
[----:B---3--:R-:W-:-:S03]  /*1a80*/  VIADD R0, R3, 0x76 ;  /* 0x0000007603007836 */ /* 0x008fc60000000000 */
[----:B------:R2:W-:Y:S01]  /*1a90*/  STL [R1+0x140], R61 ;  /* 0x0001403d01007387 */ /* 0x0005e20000100800 */
[C---:B-1----:R-:W-:Y:S02]  /*1aa0*/  VIADD R60, R3.reuse, 0x77 ;  /* 0x00000077033c7836 */ /* 0x042fe40000000000 */
[----:B--2---:R-:W-:-:S03]  /*1ab0*/  VIADD R61, R3, 0x78 ;  /* 0x00000078033d7836 */ /* 0x004fc60000000000 */
[----:B------:R1:W-:Y:S04]  /*1ac0*/  STL [R1+0x138], R60 ;  /* 0x0001383c01007387 */ /* 0x0003e80000100800 */
        /* <DEDUP_REMOVED lines=11> */
[----:B------:R1:W-:Y:S02]  /*1b80*/  STL [R1+0x120], R60 ;  /* 0x0001203c01007387 */ /* 0x0003e40000100800 */
[----:B-1----:R-:W-:Y:S02]  /*1b90*/  VIADD R60, R3, 0x7f ;  /* 0x0000007f033c7836 */ /* 0x002fe40000000000 */
[----:B------:R0:W5:Y:S01]  /*1ba0*/  LDL.LU R3, [R1+0x2120] ;  /* 0x0021200001037983 */ /* 0x0001620000300800 */
[----:B------:R-:W-:Y:S05]  /*1bb0*/  @!P0 BRA `(.L_x_0) ;  /* 0x0000069400d48947 */ /* 0x000fea0003800000 */
[----:B------:R-:W2:Y:S04]  /*1bc0*/  LDL R28, [R1+0x904] ;  /* 0x00090400011c7983 */ /* 0x000ea80000100800 */
[----:B------:R-:W3:Y:S01]  /*1bd0*/  LDL R27, [R1+0x5ec] ;  /* 0x0005ec00011b7983 */ /* 0x000ee20000100800 */
[----:B-----5:R-:W-:Y:S01]  /*1be0*/  IABS R8, R2 ;  /* 0x0000000200087213 */ /* 0x020fe20000000000 */
[----:B------:R-:W-:Y:S01]  /*1bf0*/  IMAD.MOV.U32 R39, RZ, RZ, R0 ;  /* 0x000000ffff277224 */ /* 0x000fe200078e0000 */
[----:B------:R-:W-:Y:S01]  /*1c00*/  ISETP.GE.AND P5, PT, R60, RZ, PT ;  /* 0x000000ff3c00720c */ /* 0x000fe20003fa6270 */
[----:B------:R-:W4:Y:S01]  /*1c10*/  LDL.LU R26, [R1+0x130] ;  /* 0x00013000011a7983 */ /* 0x000f220000300800 */
[----:B------:R-:W-:Y:S01]  /*1c20*/  ISETP.GE.AND P4, PT, R61, RZ, PT ;  /* 0x000000ff3d00720c */ /* 0x000fe20003f86270 */
[----:B------:R-:W-:Y:S01]  /*1c30*/  ULDC.64 UR8, c[0x0][0x218] ;  /* 0x0000860000087ab9 */ /* 0x000fe20000000a00 */
[----:B------:R-:W-:Y:S01]  /*1c40*/  ULDC UR5, c[0x0][0x240] ;  /* 0x0000900000057ab9 */ /* 0x000fe20000000800 */
[----:B------:R-:W4:Y:S04]  /*1c50*/  LDL.LU R25, [R1+0x12c] ;  /* 0x00012c0001197983 */ /* 0x000f280000300800 */
        /* <DEDUP_REMOVED lines=20> */
[----:B------:R-:W4:Y:S04]  /*1da0*/  LDL R22, [R1+0x908] ;  /* 0x0009080001167983 */ /* 0x000f280000100800 */
[----:B------:R-:W4:Y:S04]  /*1db0*/  LDL.LU R53, [R1+0x1ec] ;  /* 0x0001ec0001357983 */ /* 0x000f280000300800 */
[----:B------:R-:W4:Y:S04]  /*1dc0*/  LDL.LU R36, [R1+0x190] ;  /* 0x0001900001247983 */ /* 0x000f280000300800 */
[----:B------:R-:W4:Y:S04]  /*1dd0*/  LDL.LU R38, [R1+0x16c] ;  /* 0x00016c0001267983 */ /* 0x000f280000300800 */
[----:B------:R-:W4:Y:S04]  /*1de0*/  LDL.LU R37, [R1+0x18c] ;  /* 0x00018c0001257983 */ /* 0x000f280000300800 */
[----:B------:R-:W4:Y:S04]  /*1df0*/  LDL.LU R58, [R1+0x1fc] ;  /* 0x0001fc00013a7983 */ /* 0x000f280000300800 */
[----:B------:R-:W4:Y:S04]  /*1e00*/  LDL.LU R32, [R1+0x140] ;  /* 0x0001400001207983 */ /* 0x000f280000300800 */
[----:B------:R-:W4:Y:S04]  /*1e10*/  LDL.LU R49, [R1+0x178] ;  /* 0x0001780001317983 */ /* 0x000f280000300800 */
[----:B------:R-:W4:Y:S01]  /*1e20*/  LDL.LU R30, [R1+0x134] ;  /* 0x00013400011e7983 */ /* 0x000f220000300800 */
[----:B------:R-:W1:Y:S01]  /*1e30*/  I2F.RP R5, R8 ;  /* 0x0000000800057306 */ /* 0x000e620000209400 */
[----:B------:R-:W-:-:S02]  /*1e40*/  IABS R0, R3 ;  /* 0x0000000300007213 */ /* 0x000fc40000000000 */
[----:B------:R-:W4:Y:S04]  /*1e50*/  LDL.LU R44, [R1+0x148] ;  /* 0x00014800012c7983 */ /* 0x000f280000300800 */
[----:B------:R-:W4:Y:S01]  /*1e60*/  LDL.LU R34, [R1+0x164] ;  /* 0x0001640001227983 */ /* 0x000f220000300800 */
[----:B------:R-:W0:Y:S03]  /*1e70*/  I2F.RP R4, R0 ;  /* 0x0000000000047306 */ /* 0x000e260000209400 */
[----:B------:R-:W4:Y:S04]  /*1e80*/  LDL.LU R35, [R1+0x160] ;  /* 0x0001600001237983 */ /* 0x000f280000300800 */
[----:B------:R-:W4:Y:S01]  /*1e90*/  LDL.LU R42, [R1+0x1bc] ;  /* 0x0001bc00012a7983 */ /* 0x000f220000300800 */
[----:B-1----:R-:W1:Y:S08]  /*1ea0*/  MUFU.RCP R5, R5 ;  /* 0x0000000500057308 */ /* 0x002e700000001000 */
[----:B0-----:R-:W0:Y:S01]  /*1eb0*/  MUFU.RCP R4, R4 ;  /* 0x0000000400047308 */ /* 0x001e220000001000 */
[----:B-1----:R-:W-:-:S07]  /*1ec0*/  VIADD R5, R5, 0xffffffe ;  /* 0x0ffffffe05057836 */ /* 0x002fce0000000000 */
[----:B------:R-:W1:Y:S01]  /*1ed0*/  F2I.FTZ.U32.TRUNC.NTZ R5, R5 ;  /* 0x0000000500057305 */ /* 0x000e62000021f000 */
[----:B0-----:R-:W-:-:S07]  /*1ee0*/  VIADD R4, R4, 0xffffffe ;  /* 0x0ffffffe04047836 */ /* 0x001fce0000000000 */
[----:B------:R0:W0:Y:S01]  /*1ef0*/  F2I.FTZ.U32.TRUNC.NTZ R7, R4 ;  /* 0x0000000400077305 */ /* 0x000022000021f000 */
[----:B-1----:R-:W-:Y:S02]  /*1f00*/  IMAD.MOV R6, RZ, RZ, -R5 ;  /* 0x000000ffff067224 */ /* 0x002fe400078e0a05 */
[----:B0-----:R-:W-:Y:S02]  /*1f10*/  IMAD.MOV.U32 R4, RZ, RZ, RZ ;  /* 0x000000ffff047224 */ /* 0x001fe400078e00ff */
[----:B------:R-:W-:Y:S02]  /*1f20*/  IMAD R6, R6, R8, RZ ;  /* 0x0000000806067224 */ /* 0x000fe400078e02ff */
[----:B------:R-:W-:Y:S02]  /*1f30*/  IMAD.MOV R10, RZ, RZ, -R7 ;  /* 0x000000ffff0a7224 */ /* 0x000fe400078e0a07 */
[----:B------:R-:W-:-:S04]  /*1f40*/  IMAD.HI.U32 R5, R5, R6, R4 ;  /* 0x0000000605057227 */ /* 0x000fc800078e0004 */
[----:B------:R-:W-:Y:S02]  /*1f50*/  IMAD R10, R10, R0, RZ ;  /* 0x000000000a0a7224 */ /* 0x000fe400078e02ff */
[----:B------:R-:W-:-:S04]  /*1f60*/  IMAD.MOV.U32 R6, RZ, RZ, RZ ;  /* 0x000000ffff067224 */ /* 0x000fc800078e00ff */
[----:B------:R-:W-:Y:S01]  /*1f70*/  IMAD.HI.U32 R4, R7, R10, R6 ;  /* 0x0000000a07047227 */ /* 0x000fe200078e0006 */
[----:B--2---:R-:W-:Y:S02]  /*1f80*/  IABS R12, R28 ;  /* 0x0000001c000c7213 */ /* 0x004fe40000000000 */
[----:B---3--:R-:W-:-:S03]  /*1f90*/  IABS R11, R27 ;  /* 0x0000001b000b7213 */ /* 0x008fc60000000000 */
[----:B------:R-:W-:-:S04]  /*1fa0*/  IMAD.HI.U32 R6, R5, R12, RZ ;  /* 0x0000000c05067227 */ /* 0x000fc800078e00ff */
[----:B------:R-:W-:-:S04]  /*1fb0*/  IMAD.MOV R6, RZ, RZ, -R6 ;  /* 0x000000ffff067224 */ /* 0x000fc800078e0a06 */
[----:B------:R-:W-:Y:S01]  /*1fc0*/  IMAD R6, R8, R6, R12 ;  /* 0x0000000608067224 */ /* 0x000fe200078e020c */
[----:B----4-:R-:W-:-:S04]  /*1fd0*/  IABS R13, R24 ;  /* 0x00000018000d7213 */ /* 0x010fc80000000000 */
[----:B------:R-:W-:Y:S02]  /*1fe0*/  ISETP.GT.U32.AND P1, PT, R8, R6, PT ;  /* 0x000000060800720c */ /* 0x000fe40003f24070 */
[----:B------:R-:W-:Y:S01]  /*1ff0*/  IABS R12, R23 ;  /* 0x00000017000c7213 */ /* 0x000fe20000000000 */
[----:B------:R-:W-:-:S04]  /*2000*/  IMAD.HI.U32 R17, R4, R13, RZ ;  /* 0x0000000d04117227 */ /* 0x000fc800078e00ff */
[----:B------:R-:W-:Y:S02]  /*2010*/  IMAD.MOV R17, RZ, RZ, -R17 ;  /* 0x000000ffff117224 */ /* 0x000fe400078e0a11 */
[----:B------:R-:W-:-:S04]  /*2020*/  IMAD.HI.U32 R16, R4, R12, RZ ;  /* 0x0000000c04107227 */ /* 0x000fc800078e00ff */
[----:B------:R-:W-:Y:S02]  /*2030*/  @!P1 IMAD.IADD R6, R6, 0x1, -R8 ;  /* 0x0000000106069824 */ /* 0x000fe400078e0a08 */
[----:B------:R-:W-:Y:S02]  /*2040*/  IMAD R13, R0, R17, R13 ;  /* 0x00000011000d7224 */ /* 0x000fe400078e020d */
[----:B------:R-:W-:Y:S01]  /*2050*/  IMAD.MOV R16, RZ, RZ, -R16 ;  /* 0x000000ffff107224 */ /* 0x000fe200078e0a10 */
[----:B------:R-:W-:-:S03]  /*2060*/  ISETP.GT.U32.AND P3, PT, R8, R6, PT ;  /* 0x000000060800720c */ /* 0x000fc60003f64070 */
[----:B------:R-:W-:-:S10]  /*2070*/  IMAD R12, R0, R16, R12 ;  /* 0x00000010000c7224 */ /* 0x000fd400078e020c */
[----:B------:R-:W-:Y:S01]  /*2080*/  @!P3 IMAD.IADD R6, R6, 0x1, -R8 ;  /* 0x000000010606b824 */ /* 0x000fe200078e0a08 */
[----:B------:R-:W-:Y:S02]  /*2090*/  IABS R9, R22 ;  /* 0x0000001600097213 */ /* 0x000fe40000000000 */
[----:B------:R-:W-:-:S03]  /*20a0*/  ISETP.GE.AND P6, PT, R22, RZ, PT ;  /* 0x000000ff1600720c */ /* 0x000fc60003fc6270 */
[----:B------:R-:W-:Y:S01]  /*20b0*/  IMAD.MOV.U32 R7, RZ, RZ, R9 ;  /* 0x000000ffff077224 */ /* 0x000fe200078e0009 */
[----:B------:R-:W-:-:S03]  /*20c0*/  IABS R9, R60 ;  /* 0x0000003c00097213 */ /* 0x000fc60000000000 */
[----:B------:R-:W-:-:S04]  /*20d0*/  IMAD.HI.U32 R10, R5, R7, RZ ;  /* 0x00000007050a7227 */ /* 0x000fc800078e00ff */
[----:B------:R-:W-:Y:S02]  /*20e0*/  IMAD.MOV R10, RZ, RZ, -R10 ;  /* 0x000000ffff0a7224 */ /* 0x000fe400078e0a0a */
[----:B------:R-:W-:-:S04]  /*20f0*/  IMAD.HI.U32 R5, R4, R11, RZ ;  /* 0x0000000b04057227 */ /* 0x000fc800078e00ff */
[----:B------:R-:W-:Y:S01]  /*2100*/  IMAD R7, R8, R10, R7 ;  /* 0x0000000a08077224 */ /* 0x000fe200078e0207 */
[----:B------:R-:W-:Y:S01]  /*2110*/  IADD3 R5, -R5, RZ, RZ ;  /* 0x000000ff05057210 */ /* 0x000fe20007ffe1ff */
[----:B------:R-:W-:Y:S01]  /*2120*/  IMAD.HI.U32 R14, R4, R9, RZ ;  /* 0x00000009040e7227 */ /* 0x000fe200078e00ff */
[----:B------:R-:W-:Y:S02]  /*2130*/  IABS R10, R61 ;  /* 0x0000003d000a7213 */ /* 0x000fe40000000000 */
[----:B------:R-:W-:Y:S01]  /*2140*/  ISETP.GT.U32.AND P0, PT, R8, R7, PT ;  /* 0x000000070800720c */ /* 0x000fe20003f04070 */
[----:B------:R-:W-:Y:S01]  /*2150*/  IMAD R5, R0, R5, R11 ;  /* 0x0000000500057224 */ /* 0x000fe200078e020b */
[----:B------:R-:W-:Y:S01]  /*2160*/  IABS R11, R29 ;  /* 0x0000001d000b7213 */ /* 0x000fe20000000000 */
[----:B------:R-:W-:-:S03]  /*2170*/  IMAD.HI.U32 R15, R4, R10, RZ ;  /* 0x0000000a040f7227 */ /* 0x000fc600078e00ff */
[C---:B------:R-:W-:Y:S01]  /*2180*/  ISETP.GT.U32.AND P2, PT, R0.reuse, R5, PT ;  /* 0x000000050000720c */ /* 0x040fe20003f44070 */
[----:B------:R-:W-:Y:S02]  /*2190*/  IMAD.MOV R15, RZ, RZ, -R15 ;  /* 0x000000ffff0f7224 */ /* 0x000fe400078e0a0f */
[----:B------:R-:W-:Y:S02]  /*21a0*/  IMAD.MOV R14, RZ, RZ, -R14 ;  /* 0x000000ffff0e7224 */ /* 0x000fe400078e0a0e */
[C---:B------:R-:W-:Y:S02]  /*21b0*/  IMAD R10, R0.reuse, R15, R10 ;  /* 0x0000000f000a7224 */ /* 0x040fe400078e020a */
[----:B------:R-:W-:Y:S02]  /*21c0*/  @!P0 IMAD.IADD R7, R7, 0x1, -R8 ;  /* 0x0000000107078824 */ /* 0x000fe400078e0a08 */
[----:B------:R-:W-:Y:S02]  /*21d0*/  IMAD R9, R0, R14, R9 ;  /* 0x0000000e00097224 */ /* 0x000fe400078e0209 */
[----:B------:R-:W-:Y:S01]  /*21e0*/  IMAD.HI.U32 R14, R4, R11, RZ ;  /* 0x0000000b040e7227 */ /* 0x000fe200078e00ff */
[----:B------:R-:W-:-:S02]  /*21f0*/  ISETP.GT.U32.AND P0, PT, R8, R7, PT ;  /* 0x000000070800720c */ /* 0x000fc40003f04070 */
[----:B------:R-:W-:Y:S01]  /*2200*/  ISETP.GT.U32.AND P1, PT, R0, R9, PT ;  /* 0x000000090000720c */ /* 0x000fe20003f24070 */
[----:B------:R-:W-:Y:S02]  /*2210*/  @!P2 IMAD.IADD R5, R5, 0x1, -R0 ;  /* 0x000000010505a824 */ /* 0x000fe400078e0a00 */
[----:B------:R-:W-:-:S08]  /*2220*/  IMAD.MOV R14, RZ, RZ, -R14 ;  /* 0x000000ffff0e7224 */ /* 0x000fd000078e0a0e */
[----:B------:R-:W-:Y:S01]  /*2230*/  @!P0 IMAD.IADD R7, R7, 0x1, -R8 ;  /* 0x0000000107078824 */ /* 0x000fe200078e0a08 */
[----:B------:R-:W-:Y:S01]  /*2240*/  ISETP.GE.AND P0, PT, R28, RZ, PT ;  /* 0x000000ff1c00720c */ /* 0x000fe20003f06270 */
[----:B------:R-:W-:Y:S02]  /*2250*/  IMAD.MOV.U32 R28, RZ, RZ, R30 ;  /* 0x000000ffff1c7224 */ /* 0x000fe400078e001e */
[----:B------:R-:W-:Y:S02]  /*2260*/  IMAD.MOV.U32 R30, RZ, RZ, R31 ;  /* 0x000000ffff1e7224 */ /* 0x000fe400078e001f */
[----:B------:R-:W-:Y:S02]  /*2270*/  IMAD.MOV.U32 R31, RZ, RZ, R39 ;  /* 0x000000ffff1f7224 */ /* 0x000fe400078e0027 */
[----:B------:R-:W2:Y:S01]  /*2280*/  LDL.LU R39, [R1+0x168] ;  /* 0x0001680001277983 */ /* 0x000ea20000300800 */
[C---:B------:R-:W-:Y:S01]  /*2290*/  ISETP.GT.U32.AND P2, PT, R0.reuse, R10, PT ;  /* 0x0000000a0000720c */ /* 0x040fe20003f44070 */
[----:B------:R-:W-:-:S04]  /*22a0*/  IMAD R11, R0, R14, R11 ;  /* 0x0000000e000b7224 */ /* 0x000fc800078e020b */
[----:B------:R-:W-:Y:S01]  /*22b0*/  @!P0 IMAD.MOV R6, RZ, RZ, -R6 ;  /* 0x000000ffff068224 */ /* 0x000fe200078e0a06 */
[----:B------:R-:W-:Y:S01]  /*22c0*/  ISETP.GT.U32.AND P0, PT, R0, R11, PT ;  /* 0x0000000b0000720c */ /* 0x000fe20003f04070 */
[----:B------:R-:W-:Y:S01]  /*22d0*/  @!P1 IMAD.IADD R9, R9, 0x1, -R0 ;  /* 0x0000000109099824 */ /* 0x000fe200078e0a00 */
[----:B------:R-:W-:Y:S01]  /*22e0*/  ISETP.NE.AND P3, PT, R2, RZ, PT ;  /* 0x000000ff0200720c */ /* 0x000fe20003f65270 */
[----:B------:R-:W-:-:S04]  /*22f0*/  @!P6 IMAD.MOV R7, RZ, RZ, -R7 ;  /* 0x000000ffff07e224 */ /* 0x000fc800078e0a07 */
[--C-:B------:R-:W-:Y:S01]  /*2300*/  @!P2 IMAD.IADD R10, R10, 0x1, -R0.reuse ;  /* 0x000000010a0aa824 */ /* 0x100fe200078e0a00 */
[C---:B------:R-:W-:Y:S02]  /*2310*/  ISETP.GT.U32.AND P2, PT, R0.reuse, R13, PT ;  /* 0x0000000d0000720c */ /* 0x040fe40003f44070 */
[----:B------:R-:W-:Y:S02]  /*2320*/  LOP3.LUT R2, RZ, R2, RZ, 0x33, !PT ;  /* 0x00000002ff027212 */ /* 0x000fe400078e33ff */
[C---:B------:R-:W-:Y:S02]  /*2330*/  ISETP.GT.U32.AND P6, PT, R0.reuse, R5, PT ;  /* 0x000000050000720c */ /* 0x040fe40003fc4070 */
[----:B------:R-:W-:Y:S02]  /*2340*/  IABS R14, R25 ;  /* 0x00000019000e7213 */ /* 0x000fe40000000000 */
[----:B------:R-:W-:Y:S01]  /*2350*/  ISETP.GT.U32.AND P1, PT, R0, R9, PT ;  /* 0x000000090000720c */ /* 0x000fe20003f24070 */
[----:B------:R-:W-:Y:S01]  /*2360*/  @!P0 IMAD.IADD R11, R11, 0x1, -R0 ;  /* 0x000000010b0b8824 */ /* 0x000fe200078e0a00 */
[----:B------:R-:W-:-:S02]  /*2370*/  SEL R7, R2, R7, !P3 ;  /* 0x0000000702077207 */ /* 0x000fc40005800000 */
[----:B------:R-:W-:Y:S01]  /*2380*/  SEL R2, R2, R6, !P3 ;  /* 0x0000000602027207 */ /* 0x000fe20005800000 */
[----:B------:R-:W-:Y:S01]  /*2390*/  IMAD.HI.U32 R6, R4, R14, RZ ;  /* 0x0000000e04067227 */ /* 0x000fe200078e00ff */
[----:B------:R-:W-:Y:S01]  /*23a0*/  IABS R8, R26 ;  /* 0x0000001a00087213 */ /* 0x000fe20000000000 */
[----:B------:R-:W-:Y:S02]  /*23b0*/  STL [R1+0x5e8], R7 ;  /* 0x0005e80701007387 */ /* 0x000fe40000100800 */
[----:B------:R-:W-:Y:S01]  /*23c0*/  @!P2 IMAD.IADD R13, R13, 0x1, -R0 ;  /* 0x000000010d0da824 */ /* 0x000fe200078e0a00 */
[C---:B------:R-:W-:Y:S01]  /*23d0*/  ISETP.GT.U32.AND P2, PT, R0.reuse, R11, PT ;  /* 0x0000000b0000720c */ /* 0x040fe20003f44070 */
[----:B------:R0:W-:Y:S01]  /*23e0*/  STL [R1+0x5e0], R2 ;  /* 0x0005e00201007387 */ /* 0x0001e20000100800 */
[----:B------:R-:W-:Y:S02]  /*23f0*/  IMAD.MOV R6, RZ, RZ, -R6 ;  /* 0x000000ffff067224 */ /* 0x000fe400078e0a06 */
[--C-:B------:R-:W-:Y:S01]  /*2400*/  @!P6 IMAD.IADD R5, R5, 0x1, -R0.reuse ;  /* 0x000000010505e824 */ /* 0x100fe200078e0a00 */
[C---:B------:R-:W-:Y:S01]  /*2410*/  ISETP.GT.U32.AND P6, PT, R0.reuse, R10, PT ;  /* 0x0000000a0000720c */ /* 0x040fe20003fc4070 */
[----:B------:R-:W-:Y:S01]  /*2420*/  @!P1 IMAD.IADD R9, R9, 0x1, -R0 ;  /* 0x0000000109099824 */ /* 0x000fe200078e0a00 */
[----:B------:R-:W-:Y:S01]  /*2430*/  ISETP.GT.U32.AND P3, PT, R0, R12, PT ;  /* 0x0000000c0000720c */ /* 0x000fe20003f64070 */
[----:B0-----:R-:W-:Y:S01]  /*2440*/  IMAD.HI.U32 R2, R4, R8, RZ ;  /* 0x0000000804027227 */ /* 0x001fe200078e00ff */
[----:B------:R-:W-:-:S03]  /*2450*/  ISETP.GE.AND P1, PT, R27, RZ, PT ;  /* 0x000000ff1b00720c */ /* 0x000fc60003f26270 */
[C---:B------:R-:W-:Y:S02]  /*2460*/  IMAD R6, R0.reuse, R6, R14 ;  /* 0x0000000600067224 */ /* 0x040fe400078e020e */
[----:B------:R-:W-:Y:S02]  /*2470*/  IMAD.MOV R2, RZ, RZ, -R2 ;  /* 0x000000ffff027224 */ /* 0x000fe400078e0a02 */
[----:B------:R-:W-:Y:S01]  /*2480*/  @!P5 IMAD.MOV R9, RZ, RZ, -R9 ;  /* 0x000000ffff09d224 */ /* 0x000fe200078e0a09 */
[C---:B------:R-:W-:Y:S01]  /*2490*/  ISETP.GT.U32.AND P5, PT, R0.reuse, R6, PT ;  /* 0x000000060000720c */ /* 0x040fe20003fa4070 */
[----:B------:R-:W-:Y:S02]  /*24a0*/  IMAD R2, R0, R2, R8 ;  /* 0x0000000200027224 */ /* 0x000fe400078e0208 */
[----:B------:R-:W-:-:S03]  /*24b0*/  @!P2 IMAD.IADD R11, R11, 0x1, -R0 ;  /* 0x000000010b0ba824 */ /* 0x000fc600078e0a00 */
[----:B------:R-:W-:Y:S01]  /*24c0*/  ISETP.GT.U32.AND P2, PT, R0, R2, PT ;  /* 0x000000020000720c */ /* 0x000fe20003f44070 */
[----:B------:R-:W-:Y:S01]  /*24d0*/  IMAD.MOV.U32 R27, RZ, RZ, R30 ;  /* 0x000000ffff1b7224 */ /* 0x000fe200078e001e */
[----:B------:R-:W-:Y:S01]  /*24e0*/  MOV R30, R31 ;  /* 0x0000001f001e7202 */ /* 0x000fe20000000f00 */
[--C-:B------:R-:W-:Y:S01]  /*24f0*/  @!P6 IMAD.IADD R10, R10, 0x1, -R0.reuse ;  /* 0x000000010a0ae824 */ /* 0x100fe200078e0a00 */
[----:B------:R-:W-:Y:S01]  /*2500*/  ISETP.GE.AND P0, PT, R29, RZ, PT ;  /* 0x000000ff1d00720c */ /* 0x000fe20003f06270 */
[----:B------:R-:W-:Y:S02]  /*2510*/  @!P3 IMAD.IADD R12, R12, 0x1, -R0 ;  /* 0x000000010c0cb824 */ /* 0x000fe400078e0a00 */
[----:B------:R-:W-:Y:S02]  /*2520*/  IMAD.MOV.U32 R31, RZ, RZ, R32 ;  /* 0x000000ffff1f7224 */ /* 0x000fe400078e0020 */
[----:B------:R-:W-:Y:S02]  /*2530*/  @!P1 IMAD.MOV R5, RZ, RZ, -R5 ;  /* 0x000000ffff059224 */ /* 0x000fe400078e0a05 */
[----:B------:R-:W-:-:S02]  /*2540*/  IMAD.MOV.U32 R32, RZ, RZ, R47 ;  /* 0x000000ffff207224 */ /* 0x000fc400078e002f */
[----:B------:R-:W-:Y:S01]  /*2550*/  IMAD.MOV.U32 R7, RZ, RZ, R10 ;  /* 0x000000ffff077224 */ /* 0x000fe200078e000a */
[----:B------:R-:W-:Y:S01]  /*2560*/  ISETP.GT.U32.AND P1, PT, R0, R12, PT ;  /* 0x0000000c0000720c */ /* 0x000fe20003f24070 */
[----:B------:R-:W-:Y:S02]  /*2570*/  IMAD.MOV.U32 R47, RZ, RZ, R56 ;  /* 0x000000ffff2f7224 */ /* 0x000fe400078e0038 */
[----:B------:R-:W-:Y:S01]  /*2580*/  IMAD.MOV.U32 R29, RZ, RZ, R30 ;  /* 0x000000ffff1d7224 */ /* 0x000fe200078e001e */
[----:B------:R-:W3:Y:S01]  /*2590*/  LDL.LU R56, [R1+0x194] ;  /* 0x0001940001387983 */ /* 0x000ee20000300800 */
[----:B------:R-:W-:Y:S02]  /*25a0*/  IMAD.MOV.U32 R30, RZ, RZ, R44 ;  /* 0x000000ffff1e7224 */ /* 0x000fe400078e002c */
[--C-:B------:R-:W-:Y:S01]  /*25b0*/  @!P5 IMAD.IADD R6, R6, 0x1, -R0.reuse ;  /* 0x000000010606d824 */ /* 0x100fe200078e0a00 */
[----:B------:R-:W4:Y:S01]  /*25c0*/  LDL.LU R44, [R1+0x1c4] ;  /* 0x0001c400012c7983 */ /* 0x000f220000300800 */
[----:B------:R-:W-:Y:S01]  /*25d0*/  @!P4 IMAD.MOV R7, RZ, RZ, -R7 ;  /* 0x000000ffff07c224 */ /* 0x000fe200078e0a07 */
[----:B------:R-:W-:Y:S01]  /*25e0*/  ISETP.GE.AND P5, PT, R28, RZ, PT ;  /* 0x000000ff1c00720c */ /* 0x000fe20003fa6270 */
[----:B------:R-:W-:Y:S01]  /*25f0*/  IMAD.MOV.U32 R10, RZ, RZ, R11 ;  /* 0x000000ffff0a7224 */ /* 0x000fe200078e000b */
[----:B------:R0:W-:Y:S01]  /*2600*/  STL [R1+0xa0], R5 ;  /* 0x0000a00501007387 */ /* 0x0001e20000100800 */
[----:B------:R-:W-:Y:S01]  /*2610*/  @!P2 IMAD.IADD R2, R2, 0x1, -R0 ;  /* 0x000000010202a824 */ /* 0x000fe200078e0a00 */
[----:B------:R-:W-:Y:S01]  /*2620*/  ISETP.GT.U32.AND P2, PT, R0, R6, PT ;  /* 0x000000060000720c */ /* 0x000fe20003f44070 */
[----:B------:R-:W-:Y:S01]  /*2630*/  @!P0 IMAD.MOV R10, RZ, RZ, -R10 ;  /* 0x000000ffff0a8224 */ /* 0x000fe200078e0a0a */
[----:B------:R-:W-:Y:S01]  /*2640*/  STL [R1+0xa4], R9 ;  /* 0x0000a40901007387 */ /* 0x000fe20000100800 */
[----:B------:R-:W-:-:S02]  /*2650*/  ISETP.GE.AND P3, PT, R23, RZ, PT ;  /* 0x000000ff1700720c */ /* 0x000fc40003f66270 */
[----:B0-----:R-:W-:Y:S01]  /*2660*/  IABS R5, R28 ;  /* 0x0000001c00057213 */ /* 0x001fe20000000000 */
[----:B------:R-:W-:Y:S02]  /*2670*/  IMAD.MOV.U32 R28, RZ, RZ, R30 ;  /* 0x000000ffff1c7224 */ /* 0x000fe400078e001e */
[----:B------:R-:W-:Y:S01]  /*2680*/  IMAD.MOV.U32 R30, RZ, RZ, R31 ;  /* 0x000000ffff1e7224 */ /* 0x000fe200078e001f */
[----:B------:R-:W-:Y:S01]  /*2690*/  ISETP.GT.U32.AND P6, PT, R0, R13, PT ;  /* 0x0000000d0000720c */ /* 0x000fe20003fc4070 */
[----:B------:R-:W-:Y:S01]  /*26a0*/  IMAD.MOV.U32 R31, RZ, RZ, R32 ;  /* 0x000000ffff1f7224 */ /* 0x000fe200078e0020 */
[----:B------:R0:W-:Y:S01]  /*26b0*/  STL [R1+0xac], R7 ;  /* 0x0000ac0701007387 */ /* 0x0001e20000100800 */
[----:B------:R-:W-:Y:S02]  /*26c0*/  IMAD.MOV.U32 R32, RZ, RZ, R33 ;  /* 0x000000ffff207224 */ /* 0x000fe400078e0021 */
[----:B------:R-:W-:Y:S02]  /*26d0*/  IMAD.MOV.U32 R33, RZ, RZ, R34 ;  /* 0x000000ffff217224 */ /* 0x000fe400078e0022 */
[----:B------:R-:W-:-:S02]  /*26e0*/  IMAD.MOV.U32 R34, RZ, RZ, R35 ;  /* 0x000000ffff227224 */ /* 0x000fc400078e0023 */
[----:B------:R-:W-:Y:S02]  /*26f0*/  IMAD.MOV.U32 R35, RZ, RZ, R47 ;  /* 0x000000ffff237224 */ /* 0x000fe400078e002f */
[----:B0-----:R-:W-:Y:S01]  /*2700*/  IMAD.HI.U32 R7, R4, R5, RZ ;  /* 0x0000000504077227 */ /* 0x001fe200078e00ff */
[----:B------:R-:W-:Y:S01]  /*2710*/  STL [R1+0xb0], R10 ;  /* 0x0000b00a01007387 */ /* 0x000fe20000100800 */
[----:B------:R-:W-:Y:S02]  /*2720*/  ISETP.GT.U32.AND P0, PT, R0, R2, PT ;  /* 0x000000020000720c */ /* 0x000fe40003f04070 */
[----:B------:R-:W-:Y:S01]  /*2730*/  IMAD.MOV.U32 R47, RZ, RZ, R51 ;  /* 0x000000ffff2f7224 */ /* 0x000fe200078e0033 */
[----:B------:R-:W-:Y:S01]  /*2740*/  IADD3 R7, -R7, RZ, RZ ;  /* 0x000000ff07077210 */ /* 0x000fe20007ffe1ff */
[----:B------:R-:W-:Y:S02]  /*2750*/  IMAD.MOV.U32 R51, RZ, RZ, R52 ;  /* 0x000000ffff337224 */ /* 0x000fe400078e0034 */
[----:B------:R-:W-:Y:S01]  /*2760*/  @!P1 IMAD.IADD R12, R12, 0x1, -R0 ;  /* 0x000000010c0c9824 */ /* 0x000fe200078e0a00 */
[----:B------:R-:W4:Y:S01]  /*2770*/  LDL.LU R52, [R1+0x1e4] ;  /* 0x0001e40001347983 */ /* 0x000f220000300800 */
[----:B------:R-:W-:-:S02]  /*2780*/  ISETP.GE.AND P1, PT, R25, RZ, PT ;  /* 0x000000ff1900720c */ /* 0x000fc40003f26270 */
[----:B------:R-:W-:Y:S01]  /*2790*/  ISETP.GE.AND P4, PT, R24, RZ, PT ;  /* 0x000000ff1800720c */ /* 0x000fe20003f86270 */
[----:B------:R-:W3:Y:S01]  /*27a0*/  LDL.LU R22, [R1+0x14c] ;  /* 0x00014c0001167983 */ /* 0x000ee20000300800 */
[----:B------:R-:W-:-:S03]  /*27b0*/  IMAD R7, R0, R7, R5 ;  /* 0x0000000700077224 */ /* 0x000fc600078e0205 */
[----:B------:R-:W4:Y:S01]  /*27c0*/  LDL.LU R25, [R1+0x150] ;  /* 0x0001500001197983 */ /* 0x000f220000300800 */
[--C-:B------:R-:W-:Y:S01]  /*27d0*/  @!P2 IMAD.IADD R6, R6, 0x1, -R0.reuse ;  /* 0x000000010606a824 */ /* 0x100fe200078e0a00 */
[----:B------:R-:W-:Y:S01]  /*27e0*/  IABS R9, R29 ;  /* 0x0000001d00097213 */ /* 0x000fe20000000000 */
[----:B------:R-:W-:Y:S01]  /*27f0*/  @!P6 IMAD.IADD R13, R13, 0x1, -R0 ;  /* 0x000000010d0de824 */ /* 0x000fe200078e0a00 */
[----:B------:R-:W-:Y:S01]  /*2800*/  ISETP.GE.AND P2, PT, R29, RZ, PT ;  /* 0x000000ff1d00720c */ /* 0x000fe20003f46270 */
[----:B------:R-:W-:Y:S02]  /*2810*/  @!P3 IMAD.MOV R12, RZ, RZ, -R12 ;  /* 0x000000ffff0cb224 */ /* 0x000fe400078e0a0c */
[----:B------:R-:W-:Y:S02]  /*2820*/  IMAD.MOV.U32 R29, RZ, RZ, R30 ;  /* 0x000000ffff1d7224 */ /* 0x000fe400078e001e */
[----:B------:R-:W-:Y:S01]  /*2830*/  IMAD.MOV.U32 R30, RZ, RZ, R31 ;  /* 0x000000ffff1e7224 */ /* 0x000fe200078e001f */
[----:B------:R-:W-:Y:S01]  /*2840*/  IABS R8, R27 ;  /* 0x0000001b00087213 */ /* 0x000fe20000000000 */
[----:B------:R-:W-:Y:S01]  /*2850*/  IMAD.MOV.U32 R31, RZ, RZ, R32 ;  /* 0x000000ffff1f7224 */ /* 0x000fe200078e0020 */
[----:B------:R-:W-:Y:S01]  /*2860*/  ISETP.GT.U32.AND P3, PT, R0, R7, PT ;  /* 0x000000070000720c */ /* 0x000fe20003f64070 */
[----:B------:R-:W-:Y:S01]  /*2870*/  IMAD.MOV.U32 R11, RZ, RZ, R13 ;  /* 0x000000ffff0b7224 */ /* 0x000fe200078e000d */
[----:B------:R-:W-:Y:S01]  /*2880*/  MOV R32, R33 ;  /* 0x0000002100207202 */ /* 0x000fe20000000f00 */
[----:B------:R-:W-:Y:S01]  /*2890*/  IMAD.MOV.U32 R33, RZ, RZ, R34 ;  /* 0x000000ffff217224 */ /* 0x000fe200078e0022 */
[----:B------:R0:W-:Y:S01]  /*28a0*/  STL [R1+0xb4], R12 ;  /* 0x0000b40c01007387 */ /* 0x0001e20000100800 */
[----:B------:R-:W-:-:S02]  /*28b0*/  IMAD.MOV.U32 R34, RZ, RZ, R35 ;  /* 0x000000ffff227224 */ /* 0x000fc400078e0023 */
[----:B------:R-:W-:Y:S01]  /*28c0*/  @!P0 IMAD.IADD R2, R2, 0x1, -R0 ;  /* 0x0000000102028824 */ /* 0x000fe200078e0a00 */
[----:B------:R-:W-:Y:S01]  /*28d0*/  ISETP.GE.AND P0, PT, R29, RZ, PT ;  /* 0x000000ff1d00720c */ /* 0x000fe20003f06270 */
[----:B------:R-:W-:Y:S02]  /*28e0*/  IMAD.MOV.U32 R35, RZ, RZ, R36 ;  /* 0x000000ffff237224 */ /* 0x000fe400078e0024 */
[----:B------:R-:W-:Y:S01]  /*28f0*/  IMAD.HI.U32 R5, R4, R8, RZ ;  /* 0x0000000804057227 */ /* 0x000fe200078e00ff */
[----:B0-----:R-:W-:-:S03]  /*2900*/  IABS R12, R29 ;  /* 0x0000001d000c7213 */ /* 0x001fc60000000000 */
[----:B------:R-:W-:Y:S02]  /*2910*/  IMAD.MOV.U32 R29, RZ, RZ, R30 ;  /* 0x000000ffff1d7224 */ /* 0x000fe400078e001e */
[----:B------:R-:W-:Y:S02]  /*2920*/  @!P4 IMAD.MOV R11, RZ, RZ, -R11 ;  /* 0x000000ffff0bc224 */ /* 0x000fe400078e0a0b */
[----:B------:R-:W-:Y:S02]  /*2930*/  IMAD.MOV.U32 R30, RZ, RZ, R31 ;  /* 0x000000ffff1e7224 */ /* 0x000fe400078e001f */
[----:B------:R-:W-:Y:S02]  /*2940*/  IMAD.MOV.U32 R31, RZ, RZ, R32 ;  /* 0x000000ffff1f7224 */ /* 0x000fe400078e0020 */
[----:B------:R-:W-:Y:S02]  /*2950*/  @!P1 IMAD.MOV R6, RZ, RZ, -R6 ;  /* 0x000000ffff069224 */ /* 0x000fe400078e0a06 */
[----:B------:R-:W-:Y:S01]  /*2960*/  IMAD.MOV.U32 R32, RZ, RZ, R33 ;  /* 0x000000ffff207224 */ /* 0x000fe200078e0021 */
[----:B------:R4:W-:Y:S01]  /*2970*/  STL [R1+0xb8], R11 ;  /* 0x0000b80b01007387 */ /* 0x0009e20000100800 */
[----:B------:R-:W-:-:S02]  /*2980*/  IMAD.MOV R5, RZ, RZ, -R5 ;  /* 0x000000ffff057224 */ /* 0x000fc400078e0a05 */
[----:B------:R-:W-:Y:S02]  /*2990*/  IMAD.MOV.U32 R24, RZ, RZ, R30 ;  /* 0x000000ffff187224 */ /* 0x000fe400078e001e */
[----:B------:R-:W-:Y:S02]  /*29a0*/  IMAD.MOV.U32 R30, RZ, RZ, R31 ;  /* 0x000000ffff1e7224 */ /* 0x000fe400078e001f */
[----:B------:R-:W-:Y:S02]  /*29b0*/  IMAD.MOV.U32 R31, RZ, RZ, R32 ;  /* 0x000000ffff1f7224 */ /* 0x000fe400078e0020 */
[----:B------:R-:W-:Y:S01]  /*29c0*/  IMAD R8, R0, R5, R8 ;  /* 0x0000000500087224 */ /* 0x000fe200078e0208 */
[----:B------:R-:W-:Y:S01]  /*29d0*/  IABS R5, R29 ;  /* 0x0000001d00057213 */ /* 0x000fe20000000000 */
[----:B------:R-:W-:Y:S01]  /*29e0*/  @!P3 IMAD.IADD R7, R7, 0x1, -R0 ;  /* 0x000000010707b824 */ /* 0x000fe200078e0a00 */
[----:B------:R-:W-:Y:S01]  /*29f0*/  ISETP.GE.AND P3, PT, R29, RZ, PT ;  /* 0x000000ff1d00720c */ /* 0x000fe20003f66270 */
[----:B--2---:R-:W-:-:S02]  /*2a00*/  IMAD.MOV.U32 R36, RZ, RZ, R39 ;  /* 0x000000ffff247224 */ /* 0x004fc400078e0027 */
[----:B------:R-:W-:Y:S02]  /*2a10*/  IMAD.MOV.U32 R39, RZ, RZ, R40 ;  /* 0x000000ffff277224 */ /* 0x000fe400078e0028 */
[----:B------:R-:W-:Y:S02]  /*2a20*/  IMAD.MOV.U32 R33, RZ, RZ, R36 ;  /* 0x000000ffff217224 */ /* 0x000fe400078e0024 */
[----:B------:R-:W-:Y:S02]  /*2a30*/  IMAD.MOV.U32 R40, RZ, RZ, R57 ;  /* 0x000000ffff287224 */ /* 0x000fe400078e0039 */
[----:B------:R-:W2:Y:S01]  /*2a40*/  LDL.LU R57, [R1+0x1f4] ;  /* 0x0001f40001397983 */ /* 0x000ea20000300800 */
[----:B------:R-:W-:Y:S02]  /*2a50*/  IMAD.MOV.U32 R32, RZ, RZ, R33 ;  /* 0x000000ffff207224 */ /* 0x000fe400078e0021 */
[----:B------:R-:W-:Y:S01]  /*2a60*/  IMAD.MOV.U32 R33, RZ, RZ, R50 ;  /* 0x000000ffff217224 */ /* 0x000fe200078e0032 */
[----:B------:R3:W-:Y:S04]  /*2a70*/  STL [R1+0xbc], R6 ;  /* 0x0000bc0601007387 */ /* 0x0007e80000100800 */
[----:B------:R-:W2:Y:S04]  /*2a80*/  LDL.LU R36, [R1+0x170] ;  /* 0x0001700001247983 */ /* 0x000ea80000300800 */
[----:B------:R-:W2:Y:S04]  /*2a90*/  LDL.LU R50, [R1+0x1dc] ;  /* 0x0001dc0001327983 */ /* 0x000ea80000300800 */
[----:B------:R-:W2:Y:S01]  /*2aa0*/  LDL.LU R29, [R1+0x154] ;  /* 0x00015400011d7983 */ /* 0x000ea20000300800 */
[----:B------:R-:W-:Y:S01]  /*2ab0*/  ISETP.GE.AND P6, PT, R26, RZ, PT ;  /* 0x000000ff1a00720c */ /* 0x000fe20003fc6270 */
[----:B------:R-:W-:-:S02]  /*2ac0*/  IMAD.MOV.U32 R14, RZ, RZ, R2 ;  /* 0x000000ffff0e7224 */ /* 0x000fc400078e0002 */
[----:B------:R-:W-:Y:S01]  /*2ad0*/  IMAD.HI.U32 R2, R4, R12, RZ ;  /* 0x0000000c04027227 */ /* 0x000fe200078e00ff */
[----:B------:R-:W-:Y:S01]  /*2ae0*/  ISETP.GT.U32.AND P1, PT, R0, R7, PT ;  /* 0x000000070000720c */ /* 0x000fe20003f24070 */
[----:B------:R-:W2:Y:S02]  /*2af0*/  LDL.LU R23, [R1+0x158] ;  /* 0x0001580001177983 */ /* 0x000ea40000300800 */
[----:B------:R-:W-:-:S06]  /*2b00*/  IMAD.MOV R2, RZ, RZ, -R2 ;  /* 0x000000ffff027224 */ /* 0x000fcc00078e0a02 */
[----:B------:R-:W-:Y:S02]  /*2b10*/  @!P6 IADD3 R14, -R14, RZ, RZ ;  /* 0x000000ff0e0ee210 */ /* 0x000fe40007ffe1ff */
[C---:B------:R-:W-:Y:S01]  /*2b20*/  ISETP.GT.U32.AND P6, PT, R0.reuse, R8, PT ;  /* 0x000000080000720c */ /* 0x040fe20003fc4070 */
[----:B------:R-:W-:Y:S02]  /*2b30*/  IMAD R2, R0, R2, R12 ;  /* 0x0000000200027224 */ /* 0x000fe400078e020c */
[----:B------:R-:W-:-:S04]  /*2b40*/  IMAD.HI.U32 R10, R4, R9, RZ ;  /* 0x00000009040a7227 */ /* 0x000fc800078e00ff */
[----:B------:R-:W-:-:S06]  /*2b50*/  IMAD.MOV R10, RZ, RZ, -R10 ;  /* 0x000000ffff0a7224 */ /* 0x000fcc00078e0a0a */
[--C-:B------:R-:W-:Y:S01]  /*2b60*/  @!P6 IMAD.IADD R8, R8, 0x1, -R0.reuse ;  /* 0x000000010808e824 */ /* 0x100fe200078e0a00 */
[C---:B------:R-:W-:Y:S01]  /*2b70*/  ISETP.GT.U32.AND P6, PT, R0.reuse, R2, PT ;  /* 0x000000020000720c */ /* 0x040fe20003fc4070 */
[----:B------:R-:W-:Y:S02]  /*2b80*/  IMAD R9, R0, R10, R9 ;  /* 0x0000000a00097224 */ /* 0x000fe400078e0209 */
[----:B------:R-:W-:-:S03]  /*2b90*/  @!P1 IMAD.IADD R7, R7, 0x1, -R0 ;  /* 0x0000000107079824 */ /* 0x000fc600078e0a00 */
[----:B------:R-:W-:Y:S01]  /*2ba0*/  ISETP.GT.U32.AND P1, PT, R0, R9, PT ;  /* 0x000000090000720c */ /* 0x000fe20003f24070 */
[----:B------:R-:W-:-:S06]  /*2bb0*/  IMAD.HI.U32 R13, R4, R5, RZ ;  /* 0x00000005040d7227 */ /* 0x000fcc00078e00ff */
[----:B------:R-:W-:-:S05]  /*2bc0*/  @!P6 IMAD.IADD R2, R2, 0x1, -R0 ;  /* 0x000000010202e824 */ /* 0x000fca00078e0a00 */
[C---:B------:R-:W-:Y:S01]  /*2bd0*/  ISETP.GT.U32.AND P6, PT, R0.reuse, R2, PT ;  /* 0x000000020000720c */ /* 0x040fe20003fc4070 */
[----:B------:R-:W-:Y:S01]  /*2be0*/  @!P1 IMAD.IADD R9, R9, 0x1, -R0 ;  /* 0x0000000109099824 */ /* 0x000fe200078e0a00 */
[C---:B------:R-:W-:Y:S01]  /*2bf0*/  ISETP.GT.U32.AND P1, PT, R0.reuse, R8, PT ;  /* 0x000000080000720c */ /* 0x040fe20003f24070 */
[----:B------:R-:W-:Y:S02]  /*2c00*/  IMAD.MOV R13, RZ, RZ, -R13 ;  /* 0x000000ffff0d7224 */ /* 0x000fe400078e0a0d */
[----:B------:R-:W-:Y:S02]  /*2c10*/  IMAD.MOV.U32 R15, RZ, RZ, R7 ;  /* 0x000000ffff0f7224 */ /* 0x000fe400078e0007 */
[C---:B------:R-:W-:Y:S02]  /*2c20*/  IMAD R5, R0.reuse, R13, R5 ;  /* 0x0000000d00057224 */ /* 0x040fe400078e0205 */
[----:B------:R-:W-:Y:S01]  /*2c30*/  @!P5 IMAD.MOV R15, RZ, RZ, -R15 ;  /* 0x000000ffff0fd224 */ /* 0x000fe200078e0a0f */
[----:B------:R-:W-:-:S03]  /*2c40*/  ISETP.GT.U32.AND P5, PT, R0, R9, PT ;  /* 0x000000090000720c */ /* 0x000fc60003fa4070 */
[--C-:B------:R-:W-:Y:S02]  /*2c50*/  @!P6 IMAD.IADD R2, R2, 0x1, -R0.reuse ;  /* 0x000000010202e824 */ /* 0x100fe400078e0a00 */
[----:B------:R-:W-:Y:S01]  /*2c60*/  @!P1 IMAD.IADD R8, R8, 0x1, -R0 ;  /* 0x0000000108089824 */ /* 0x000fe200078e0a00 */
[----:B------:R-:W-:-:S04]  /*2c70*/  ISETP.GT.U32.AND P1, PT, R0, R5, PT ;  /* 0x000000050000720c */ /* 0x000fc80003f24070 */
[----:B------:R-:W-:-:S03]  /*2c80*/  MOV R16, R8 ;  /* 0x0000000800107202 */ /* 0x000fc60000000f00 */
[----:B------:R-:W-:Y:S01]  /*2c90*/  @!P5 IMAD.IADD R9, R9, 0x1, -R0 ;  /* 0x000000010909d824 */ /* 0x000fe200078e0a00 */
[----:B----4-:R-:W-:-:S05]  /*2ca0*/  IABS R11, R25 ;  /* 0x00000019000b7213 */ /* 0x010fca0000000000 */
[----:B------:R-:W-:Y:S01]  /*2cb0*/  IMAD.HI.U32 R12, R4, R11, RZ ;  /* 0x0000000b040c7227 */ /* 0x000fe200078e00ff */
[----:B---3--:R-:W-:-:S03]  /*2cc0*/  IABS R6, R22 ;  /* 0x0000001600067213 */ /* 0x008fc60000000000 */
[----:B------:R-:W-:Y:S02]  /*2cd0*/  IMAD.MOV R12, RZ, RZ, -R12 ;  /* 0x000000ffff0c7224 */ /* 0x000fe400078e0a0c */
[----:B------:R-:W-:-:S04]  /*2ce0*/  IMAD.HI.U32 R13, R4, R6, RZ ;  /* 0x00000006040d7227 */ /* 0x000fc800078e00ff */
[----:B------:R-:W-:Y:S02]  /*2cf0*/  IMAD R11, R0, R12, R11 ;  /* 0x0000000c000b7224 */ /* 0x000fe400078e020b */
[----:B------:R-:W-:-:S03]  /*2d00*/  IMAD.MOV R13, RZ, RZ, -R13 ;  /* 0x000000ffff0d7224 */ /* 0x000fc600078e0a0d */
[C---:B------:R-:W-:Y:S01]  /*2d10*/  ISETP.GT.U32.AND P6, PT, R0.reuse, R11, PT ;  /* 0x0000000b0000720c */ /* 0x040fe20003fc4070 */
[----:B------:R-:W-:Y:S01]  /*2d20*/  IMAD R6, R0, R13, R6 ;  /* 0x0000000d00067224 */ /* 0x000fe200078e0206 */
[----:B------:R-:W-:Y:S01]  /*2d30*/  ISETP.GE.AND P4, PT, R27, RZ, PT ;  /* 0x000000ff1b00720c */ /* 0x000fe20003f86270 */
[----:B------:R-:W-:-:S10]  /*2d40*/  @!P2 IMAD.MOV R9, RZ, RZ, -R9 ;  /* 0x000000ffff09a224 */ /* 0x000fd400078e0a09 */
[----:B------:R-:W-:-:S05]  /*2d50*/  @!P6 IMAD.IADD R11, R11, 0x1, -R0 ;  /* 0x000000010b0be824 */ /* 0x000fca00078e0a00 */
[----:B------:R-:W-:Y:S01]  /*2d60*/  ISETP.GT.U32.AND P2, PT, R0, R11, PT ;  /* 0x0000000b0000720c */ /* 0x000fe20003f44070 */
[----:B------:R-:W-:Y:S02]  /*2d70*/  IMAD.MOV.U32 R27, RZ, RZ, R30 ;  /* 0x000000ffff1b7224 */ /* 0x000fe400078e001e */
[----:B------:R-:W-:Y:S02]  /*2d80*/  IMAD.MOV.U32 R26, RZ, RZ, R31 ;  /* 0x000000ffff1a7224 */ /* 0x000fe400078e001f */
[----:B------:R-:W-:Y:S02]  /*2d90*/  IMAD.MOV.U32 R30, RZ, RZ, R32 ;  /* 0x000000ffff1e7224 */ /* 0x000fe400078e0020 */
[----:B------:R-:W-:Y:S01]  /*2da0*/  IMAD.MOV.U32 R31, RZ, RZ, R38 ;  /* 0x000000ffff1f7224 */ /* 0x000fe200078e0026 */
[----:B------:R-:W-:Y:S01]  /*2db0*/  IABS R10, R28 ;  /* 0x0000001c000a7213 */ /* 0x000fe20000000000 */
[----:B------:R-:W-:Y:S01]  /*2dc0*/  @!P1 IMAD.IADD R5, R5, 0x1, -R0 ;  /* 0x0000000105059824 */ /* 0x000fe200078e0a00 */
[----:B------:R-:W-:Y:S01]  /*2dd0*/  ISETP.GE.AND P1, PT, R28, RZ, PT ;  /* 0x000000ff1c00720c */ /* 0x000fe20003f26270 */
[----:B------:R-:W-:-:S02]  /*2de0*/  IMAD.MOV.U32 R28, RZ, RZ, R30 ;  /* 0x000000ffff1c7224 */ /* 0x000fc400078e001e */
[----:B------:R-:W-:Y:S01]  /*2df0*/  IMAD.MOV.U32 R30, RZ, RZ, R31 ;  /* 0x000000ffff1e7224 */ /* 0x000fe200078e001f */
[----:B------:R0:W-:Y:S01]  /*2e00*/  STL [R1+0xc0], R14 ;  /* 0x0000c00e01007387 */ /* 0x0001e20000100800 */
[----:B------:R-:W-:Y:S02]  /*2e10*/  @!P4 IMAD.MOV R16, RZ, RZ, -R16 ;  /* 0x000000ffff10c224 */ /* 0x000fe400078e0a10 */
[----:B------:R-:W-:Y:S01]  /*2e20*/  @!P2 IMAD.IADD R11, R11, 0x1, -R0 ;  /* 0x000000010b0ba824 */ /* 0x000fe200078e0a00 */
[----:B------:R1:W-:Y:S01]  /*2e30*/  STL [R1+0xd0], R15 ;  /* 0x0000d00f01007387 */ /* 0x0003e20000100800 */
[----:B------:R-:W-:Y:S01]  /*2e40*/  ISETP.GE.AND P2, PT, R25, RZ, PT ;  /* 0x000000ff1900720c */ /* 0x000fe20003f46270 */
[----:B------:R-:W-:Y:S02]  /*2e50*/  IMAD.MOV.U32 R38, RZ, RZ, R55 ;  /* 0x000000ffff267224 */ /* 0x000fe400078e0037 */
[----:B------:R-:W-:Y:S01]  /*2e60*/  IMAD.MOV.U32 R25, RZ, RZ, R30 ;  /* 0x000000ffff197224 */ /* 0x000fe200078e001e */
[----:B--2---:R-:W-:-:S05]  /*2e70*/  IABS R13, R29 ;  /* 0x0000001d000d7213 */ /* 0x004fca0000000000 */
[----:B------:R-:W-:-:S04]  /*2e80*/  IMAD.HI.U32 R8, R4, R13, RZ ;  /* 0x0000000d04087227 */ /* 0x000fc800078e00ff */
[----:B------:R-:W-:-:S04]  /*2e90*/  IMAD.MOV R8, RZ, RZ, -R8 ;  /* 0x000000ffff087224 */ /* 0x000fc800078e0a08 */
[----:B------:R-:W-:Y:S02]  /*2ea0*/  IMAD R8, R0, R8, R13 ;  /* 0x0000000800087224 */ /* 0x000fe400078e020d */
[----:B------:R-:W-:-:S04]  /*2eb0*/  IMAD.MOV.U32 R13, RZ, RZ, R2 ;  /* 0x000000ffff0d7224 */ /* 0x000fc800078e0002 */
[----:B------:R-:W-:Y:S01]  /*2ec0*/  @!P0 IMAD.MOV R13, RZ, RZ, -R13 ;  /* 0x000000ffff0d8224 */ /* 0x000fe200078e0a0d */
[----:B------:R-:W-:Y:S01]  /*2ed0*/  ISETP.GT.U32.AND P0, PT, R0, R8, PT ;  /* 0x000000080000720c */ /* 0x000fe20003f04070 */
[----:B------:R-:W-:Y:S02]  /*2ee0*/  IMAD.MOV.U32 R32, RZ, RZ, R36 ;  /* 0x000000ffff207224 */ /* 0x000fe400078e0024 */
[----:B------:R-:W-:Y:S02]  /*2ef0*/  IMAD.MOV.U32 R36, RZ, RZ, R37 ;  /* 0x000000ffff247224 */ /* 0x000fe400078e0025 */
[----:B------:R-:W-:Y:S02]  /*2f00*/  IMAD.MOV.U32 R37, RZ, RZ, R59 ;  /* 0x000000ffff257224 */ /* 0x000fe400078e003b */
[----:B------:R-:W-:Y:S01]  /*2f10*/  IMAD.MOV.U32 R31, RZ, RZ, R32 ;  /* 0x000000ffff1f7224 */ /* 0x000fe200078e0020 */
[----:B------:R-:W2:Y:S01]  /*2f20*/  LDL.LU R59, [R1+0x204] ;  /* 0x00020400013b7983 */ /* 0x000ea20000300800 */
[----:B------:R-:W-:-:S02]  /*2f30*/  IMAD.MOV.U32 R32, RZ, RZ, R33 ;  /* 0x000000ffff207224 */ /* 0x000fc400078e0021 */
[----:B------:R-:W-:Y:S01]  /*2f40*/  IMAD.MOV.U32 R33, RZ, RZ, R37 ;  /* 0x000000ffff217224 */ /* 0x000fe200078e0025 */
[----:B------:R-:W3:Y:S01]  /*2f50*/  LDL.LU R55, [R1+0x1f0] ;  /* 0x0001f00001377983 */ /* 0x000ee20000300800 */
[----:B------:R-:W-:Y:S02]  /*2f60*/  IMAD.MOV.U32 R30, RZ, RZ, R31 ;  /* 0x000000ffff1e7224 */ /* 0x000fe400078e001f */
[----:B------:R-:W-:Y:S01]  /*2f70*/  IMAD.MOV.U32 R37, RZ, RZ, R39 ;  /* 0x000000ffff257224 */ /* 0x000fe200078e0027 */
[----:B------:R-:W-:Y:S01]  /*2f80*/  STL [R1+0xd4], R16 ;  /* 0x0000d41001007387 */ /* 0x000fe20000100800 */
[----:B------:R-:W-:Y:S02]  /*2f90*/  IMAD.MOV.U32 R31, RZ, RZ, R33 ;  /* 0x000000ffff1f7224 */ /* 0x000fe400078e0021 */
[----:B------:R-:W-:Y:S01]  /*2fa0*/  IMAD.MOV.U32 R39, RZ, RZ, R41 ;  /* 0x000000ffff277224 */ /* 0x000fe200078e0029 */
[----:B------:R4:W-:Y:S01]  /*2fb0*/  STL [R1+0x120], R9 ;  /* 0x0001200901007387 */ /* 0x0009e20000100800 */
[----:B------:R-:W-:-:S02]  /*2fc0*/  IMAD.MOV.U32 R33, RZ, RZ, R34 ;  /* 0x000000ffff217224 */ /* 0x000fc400078e0022 */
[----:B------:R-:W-:Y:S01]  /*2fd0*/  @!P0 IMAD.IADD R8, R8, 0x1, -R0 ;  /* 0x0000000108088824 */ /* 0x000fe200078e0a00 */
[----:B------:R4:W-:Y:S01]  /*2fe0*/  STL [R1+0x11c], R13 ;  /* 0x00011c0d01007387 */ /* 0x0009e20000100800 */
[----:B------:R-:W-:Y:S01]  /*2ff0*/  IMAD.MOV.U32 R34, RZ, RZ, R49 ;  /* 0x000000ffff227224 */ /* 0x000fe200078e0031 */
[----:B------:R-:W-:Y:S01]  /*3000*/  ISETP.GE.AND P0, PT, R29, RZ, PT ;  /* 0x000000ff1d00720c */ /* 0x000fe20003f06270 */
[----:B------:R-:W-:Y:S01]  /*3010*/  IMAD.MOV.U32 R29, RZ, RZ, R30 ;  /* 0x000000ffff1d7224 */ /* 0x000fe200078e001e */
[----:B------:R-:W2:Y:S04]  /*3020*/  LDL.LU R41, [R1+0x1b0] ;  /* 0x0001b00001297983 */ /* 0x000ea80000300800 */
[----:B------:R-:W3:Y:S04]  /*3030*/  LDL.LU R49, [R1+0x198] ;  /* 0x0001980001317983 */ /* 0x000ee80000300800 */
[----:B------:R-:W2:Y:S01]  /*3040*/  LDL.LU R30, [R1+0x17c] ;  /* 0x00017c00011e7983 */ /* 0x000ea20000300800 */
[----:B0-----:R-:W-:-:S04]  /*3050*/  IMAD.HI.U32 R14, R4, R10, RZ ;  /* 0x0000000a040e7227 */ /* 0x001fc800078e00ff */
[----:B------:R-:W-:-:S04]  /*3060*/  IMAD.MOV R14, RZ, RZ, -R14 ;  /* 0x000000ffff0e7224 */ /* 0x000fc800078e0a0e */
[C---:B------:R-:W-:Y:S01]  /*3070*/  IMAD R10, R0.reuse, R14, R10 ;  /* 0x0000000e000a7224 */ /* 0x040fe200078e020a */
[----:B------:R-:W-:-:S04]  /*3080*/  ISETP.GT.U32.AND P5, PT, R0, R6, PT ;  /* 0x000000060000720c */ /* 0x000fc80003fa4070 */
[----:B------:R-:W-:-:S09]  /*3090*/  ISETP.GT.U32.AND P4, PT, R0, R10, PT ;  /* 0x0000000a0000720c */ /* 0x000fd20003f84070 */
[----:B------:R-:W-:-:S04]  /*30a0*/  @!P5 IMAD.IADD R6, R6, 0x1, -R0 ;  /* 0x000000010606d824 */ /* 0x000fc800078e0a00 */
[----:B------:R-:W-:-:S05]  /*30b0*/  @!P4 IMAD.IADD R10, R10, 0x1, -R0 ;  /* 0x000000010a0ac824 */ /* 0x000fca00078e0a00 */
[C---:B------:R-:W-:Y:S02]  /*30c0*/  ISETP.GT.U32.AND P5, PT, R0.reuse, R10, PT ;  /* 0x0000000a0000720c */ /* 0x040fe40003fa4070 */
[C---:B------:R-:W-:Y:S02]  /*30d0*/  ISETP.GT.U32.AND P4, PT, R0.reuse, R5, PT ;  /* 0x000000050000720c */ /* 0x040fe40003f84070 */
[----:B------:R-:W-:Y:S02]  /*30e0*/  IABS R12, R23 ;  /* 0x00000017000c7213 */ /* 0x000fe40000000000 */
[----:B------:R-:W-:Y:S02]  /*30f0*/  IABS R7, R24 ;  /* 0x0000001800077213 */ /* 0x000fe40000000000 */
[----:B------:R-:W-:Y:S01]  /*3100*/  ISETP.GT.U32.AND P6, PT, R0, R6, PT ;  /* 0x000000060000720c */ /* 0x000fe20003fc4070 */
[----:B-1----:R-:W-:Y:S01]  /*3110*/  IMAD.HI.U32 R15, R4, R12, RZ ;  /* 0x0000000c040f7227 */ /* 0x002fe200078e00ff */
[----:B------:R-:W-:-:S03]  /*3120*/  IABS R2, R26 ;  /* 0x0000001a00027213 */ /* 0x000fc60000000000 */
[----:B------:R-:W-:Y:S01]  /*3130*/  @!P5 IMAD.IADD R10, R10, 0x1, -R0 ;  /* 0x000000010a0ad824 */ /* 0x000fe200078e0a00 */
[----:B------:R-:W-:Y:S01]  /*3140*/  ISETP.GE.AND P5, PT, R22, RZ, PT ;  /* 0x000000ff1600720c */ /* 0x000fe20003fa6270 */
[C---:B------:R-:W-:Y:S01]  /*3150*/  IMAD.HI.U32 R14, R4.reuse, R7, RZ ;  /* 0x00000007040e7227 */ /* 0x040fe200078e00ff */
[----:B------:R-:W-:Y:S02]  /*3160*/  @!P4 IADD3 R5, R5, -R0, RZ ;  /* 0x800000000505c210 */ /* 0x000fe40007ffe0ff */
[----:B----4-:R-:W-:Y:S01]  /*3170*/  IABS R9, R27 ;  /* 0x0000001b00097213 */ /* 0x010fe20000000000 */
[----:B------:R-:W-:Y:S02]  /*3180*/  IMAD.MOV R15, RZ, RZ, -R15 ;  /* 0x000000ffff0f7224 */ /* 0x000fe400078e0a0f */
[----:B------:R-:W-:Y:S02]  /*3190*/  IMAD.MOV R14, RZ, RZ, -R14 ;  /* 0x000000ffff0e7224 */ /* 0x000fe400078e0a0e */
[----:B------:R-:W-:-:S04]  /*31a0*/  IMAD.HI.U32 R13, R4, R2, RZ ;  /* 0x00000002040d7227 */ /* 0x000fc800078e00ff */
[C---:B------:R-:W-:Y:S02]  /*31b0*/  IMAD R12, R0.reuse, R15, R12 ;  /* 0x0000000f000c7224 */ /* 0x040fe400078e020c */
[----:B------:R-:W-:Y:S02]  /*31c0*/  IMAD R7, R0, R14, R7 ;  /* 0x0000000e00077224 */ /* 0x000fe400078e0207 */
[----:B------:R-:W-:Y:S02]  /*31d0*/  @!P6 IMAD.IADD R6, R6, 0x1, -R0 ;  /* 0x000000010606e824 */ /* 0x000fe400078e0a00 */
[----:B------:R-:W-:Y:S01]  /*31e0*/  @!P3 IMAD.MOV R5, RZ, RZ, -R5 ;  /* 0x000000ffff05b224 */ /* 0x000fe200078e0a05 */
[----:B------:R-:W-:Y:S01]  /*31f0*/  ISETP.GT.U32.AND P3, PT, R0, R8, PT ;  /* 0x000000080000720c */ /* 0x000fe20003f64070 */
[----:B------:R-:W-:Y:S02]  /*3200*/  IMAD.MOV R14, RZ, RZ, -R13 ;  /* 0x000000ffff0e7224 */ /* 0x000fe400078e0a0d */
[----:B------:R-:W-:Y:S01]  /*3210*/  IMAD.HI.U32 R13, R4, R9, RZ ;  /* 0x00000009040d7227 */ /* 0x000fe200078e00ff */
[----:B------:R-:W-:-:S03]  /*3220*/  ISETP.GT.U32.AND P4, PT, R0, R12, PT ;  /* 0x0000000c0000720c */ /* 0x000fc60003f84070 */
[----:B------:R-:W-:Y:S02]  /*3230*/  @!P1 IMAD.MOV R10, RZ, RZ, -R10 ;  /* 0x000000ffff0a9224 */ /* 0x000fe400078e0a0a */
[----:B------:R-:W-:Y:S01]  /*3240*/  @!P5 IMAD.MOV R6, RZ, RZ, -R6 ;  /* 0x000000ffff06d224 */ /* 0x000fe200078e0a06 */
[----:B------:R-:W-:Y:S01]  /*3250*/  STL [R1+0x118], R5 ;  /* 0x0001180501007387 */ /* 0x000fe20000100800 */
[C---:B------:R-:W-:Y:S02]  /*3260*/  IMAD R2, R0.reuse, R14, R2 ;  /* 0x0000000e00027224 */ /* 0x040fe400078e0202 */
[----:B------:R-:W-:Y:S01]  /*3270*/  IMAD.MOV R13, RZ, RZ, -R13 ;  /* 0x000000ffff0d7224 */ /* 0x000fe200078e0a0d */
[C---:B------:R-:W-:Y:S01]  /*3280*/  ISETP.GT.U32.AND P6, PT, R0.reuse, R7, PT ;  /* 0x000000070000720c */ /* 0x040fe20003fc4070 */
[----:B------:R-:W-:Y:S01]  /*3290*/  STL [R1+0x114], R10 ;  /* 0x0001140a01007387 */ /* 0x000fe20000100800 */
[----:B------:R-:W-:-:S03]  /*32a0*/  ISETP.GT.U32.AND P5, PT, R0, R2, PT ;  /* 0x000000020000720c */ /* 0x000fc60003fa4070 */
[----:B------:R0:W-:Y:S01]  /*32b0*/  STL [R1+0x110], R6 ;  /* 0x0001100601007387 */ /* 0x0001e20000100800 */
[--C-:B------:R-:W-:Y:S02]  /*32c0*/  @!P3 IMAD.IADD R8, R8, 0x1, -R0.reuse ;  /* 0x000000010808b824 */ /* 0x100fe400078e0a00 */
[----:B0-----:R-:W-:Y:S02]  /*32d0*/  IMAD R6, R0, R13, R9 ;  /* 0x0000000d00067224 */ /* 0x001fe400078e0209 */
[----:B------:R-:W-:-:S03]  /*32e0*/  @!P4 IMAD.IADD R12, R12, 0x1, -R0 ;  /* 0x000000010c0cc824 */ /* 0x000fc600078e0a00 */
[C---:B------:R-:W-:Y:S01]  /*32f0*/  ISETP.GT.U32.AND P3, PT, R0.reuse, R6, PT ;  /* 0x000000060000720c */ /* 0x040fe20003f64070 */
[----:B------:R-:W-:Y:S02]  /*3300*/  IMAD.MOV.U32 R10, RZ, RZ, R11 ;  /* 0x000000ffff0a7224 */ /* 0x000fe400078e000b */
[----:B------:R-:W-:Y:S01]  /*3310*/  @!P6 IMAD.IADD R7, R7, 0x1, -R0 ;  /* 0x000000010707e824 */ /* 0x000fe200078e0a00 */
[----:B------:R-:W-:Y:S01]  /*3320*/  ISETP.GT.U32.AND P1, PT, R0, R12, PT ;  /* 0x0000000c0000720c */ /* 0x000fe20003f24070 */
[----:B------:R-:W-:Y:S01]  /*3330*/  @!P2 IMAD.MOV R10, RZ, RZ, -R10 ;  /* 0x000000ffff0aa224 */ /* 0x000fe200078e0a0a */
[----:B------:R-:W-:Y:S01]  /*3340*/  IABS R5, R28 ;  /* 0x0000001c00057213 */ /* 0x000fe20000000000 */
[--C-:B------:R-:W-:Y:S01]  /*3350*/  @!P5 IMAD.IADD R2, R2, 0x1, -R0.reuse ;  /* 0x000000010202d824 */ /* 0x100fe200078e0a00 */
[----:B------:R-:W-:Y:S02]  /*3360*/  ISETP.GT.U32.AND P6, PT, R0, R7, PT ;  /* 0x000000070000720c */ /* 0x000fe40003fc4070 */
[----:B------:R-:W-:Y:S01]  /*3370*/  ISETP.GE.AND P4, PT, R23, RZ, PT ;  /* 0x000000ff1700720c */ /* 0x000fe20003f86270 */
[----:B------:R0:W-:Y:S02]  /*3380*/  STL [R1+0x10c], R10 ;  /* 0x00010c0a01007387 */ /* 0x0001e40000100800 */
[----:B------:R-:W-:Y:S01]  /*3390*/  @!P3 IMAD.IADD R6, R6, 0x1, -R0 ;  /* 0x000000010606b824 */ /* 0x000fe200078e0a00 */
[----:B------:R-:W-:Y:S01]  /*33a0*/  ISETP.GT.U32.AND P3, PT, R0, R2, PT ;  /* 0x000000020000720c */ /* 0x000fe20003f64070 */
[----:B------:R-:W-:Y:S01]  /*33b0*/  IMAD.MOV.U32 R13, RZ, RZ, R8 ;  /* 0x000000ffff0d7224 */ /* 0x000fe200078e0008 */
[----:B------:R-:W-:Y:S01]  /*33c0*/  ISETP.GE.AND P2, PT, R24, RZ, PT ;  /* 0x000000ff1800720c */ /* 0x000fe20003f46270 */
[----:B0-----:R-:W-:Y:S01]  /*33d0*/  IMAD.HI.U32 R10, R4, R5, RZ ;  /* 0x00000005040a7227 */ /* 0x001fe200078e00ff */
[----:B------:R-:W-:-:S03]  /*33e0*/  IABS R9, R25 ;  /* 0x0000001900097213 */ /* 0x000fc60000000000 */
[----:B------:R-:W-:Y:S01]  /*33f0*/  IMAD.MOV R10, RZ, RZ, -R10 ;  /* 0x000000ffff0a7224 */ /* 0x000fe200078e0a0a */
[----:B------:R-:W-:Y:S01]  /*3400*/  @!P1 IADD3 R12, R12, -R0, RZ ;  /* 0x800000000c0c9210 */ /* 0x000fe20007ffe0ff */
[----:B------:R-:W-:Y:S01]  /*3410*/  @!P0 IMAD.MOV R13, RZ, RZ, -R13 ;  /* 0x000000ffff0d8224 */ /* 0x000fe200078e0a0d */
[C---:B------:R-:W-:Y:S01]  /*3420*/  ISETP.GT.U32.AND P0, PT, R0.reuse, R6, PT ;  /* 0x000000060000720c */ /* 0x040fe20003f04070 */
[----:B------:R-:W-:Y:S01]  /*3430*/  IMAD R5, R0, R10, R5 ;  /* 0x0000000a00057224 */ /* 0x000fe200078e0205 */
[----:B------:R-:W-:Y:S01]  /*3440*/  ISETP.GE.AND P1, PT, R26, RZ, PT ;  /* 0x000000ff1a00720c */ /* 0x000fe20003f26270 */
[----:B------:R-:W-:Y:S01]  /*3450*/  @!P6 IMAD.IADD R7, R7, 0x1, -R0 ;  /* 0x000000010707e824 */ /* 0x000fe200078e0a00 */
[----:B------:R-:W-:Y:S01]  /*3460*/  ISETP.GE.AND P5, PT, R28, RZ, PT ;  /* 0x000000ff1c00720c */ /* 0x000fe20003fa6270 */
[----:B------:R-:W-:Y:S01]  /*3470*/  IMAD.HI.U32 R10, R4, R9, RZ ;  /* 0x00000009040a7227 */ /* 0x000fe200078e00ff */
[----:B------:R-:W-:-:S03]  /*3480*/  ISETP.GE.AND P6, PT, R27, RZ, PT ;  /* 0x000000ff1b00720c */ /* 0x000fc60003fc6270 */
[----:B------:R-:W-:Y:S02]  /*3490*/  IMAD.MOV.U32 R28, RZ, RZ, R31 ;  /* 0x000000ffff1c7224 */ /* 0x000fe400078e001f */
[----:B------:R-:W-:Y:S02]  /*34a0*/  IMAD.MOV.U32 R27, RZ, RZ, R32 ;  /* 0x000000ffff1b7224 */ /* 0x000fe400078e0020 */
[----:B------:R-:W-:Y:S01]  /*34b0*/  IMAD.MOV.U32 R31, RZ, RZ, R34 ;  /* 0x000000ffff1f7224 */ /* 0x000fe200078e0022 */
[----:B------:R-:W-:Y:S01]  /*34c0*/  IABS R11, R29 ;  /* 0x0000001d000b7213 */ /* 0x000fe20000000000 */
[----:B------:R-:W-:Y:S01]  /*34d0*/  IMAD.MOV.U32 R32, RZ, RZ, R35 ;  /* 0x000000ffff207224 */ /* 0x000fe200078e0023 */
[----:B------:R-:W-:Y:S01]  /*34e0*/  STL [R1+0x108], R13 ;  /* 0x0001080d01007387 */ /* 0x000fe20000100800 */
[----:B------:R-:W-:Y:S02]  /*34f0*/  @!P4 IMAD.MOV R12, RZ, RZ, -R12 ;  /* 0x000000ffff0cc224 */ /* 0x000fe400078e0a0c */
[----:B------:R-:W-:Y:S01]  /*3500*/  @!P3 IMAD.IADD R2, R2, 0x1, -R0 ;  /* 0x000000010202b824 */ /* 0x000fe200078e0a00 */
[----:B------:R-:W-:Y:S01]  /*3510*/  ISETP.GE.AND P3, PT, R29, RZ, PT ;  /* 0x000000ff1d00720c */ /* 0x000fe20003f66270 */
[----:B------:R-:W-:Y:S01]  /*3520*/  @!P2 IMAD.MOV R7, RZ, RZ, -R7 ;  /* 0x000000ffff07a224 */ /* 0x000fe200078e0a07 */
[----:B------:R-:W-:Y:S01]  /*3530*/  IADD3 R10, -R10, RZ, RZ ;  /* 0x000000ff0a0a7210 */ /* 0x000fe20007ffe1ff */
[----:B------:R-:W-:-:S02]  /*3540*/  IMAD.MOV.U32 R34, RZ, RZ, R48 ;  /* 0x000000ffff227224 */ /* 0x000fc400078e0030 */
[----:B------:R-:W-:Y:S02]  /*3550*/  @!P0 IMAD.IADD R6, R6, 0x1, -R0 ;  /* 0x0000000106068824 */ /* 0x000fe400078e0a00 */
[----:B------:R-:W-:Y:S02]  /*3560*/  @!P1 IMAD.MOV R2, RZ, RZ, -R2 ;  /* 0x000000ffff029224 */ /* 0x000fe400078e0a02 */
[----:B--2---:R-:W-:Y:S02]  /*3570*/  IMAD.MOV.U32 R26, RZ, RZ, R30 ;  /* 0x000000ffff1a7224 */ /* 0x004fe400078e001e */
[----:B------:R-:W-:Y:S02]  /*3580*/  IMAD.MOV.U32 R30, RZ, RZ, R33 ;  /* 0x000000ffff1e7224 */ /* 0x000fe400078e0021 */
[----:B------:R-:W-:Y:S02]  /*3590*/  IMAD.MOV.U32 R33, RZ, RZ, R36 ;  /* 0x000000ffff217224 */ /* 0x000fe400078e0024 */
[----:B------:R-:W-:-:S02]  /*35a0*/  IMAD.MOV.U32 R36, RZ, RZ, R56 ;  /* 0x000000ffff247224 */ /* 0x000fc400078e0038 */
[----:B------:R-:W-:Y:S02]  /*35b0*/  IMAD.MOV.U32 R56, RZ, RZ, R57 ;  /* 0x000000ffff387224 */ /* 0x000fe400078e0039 */
[----:B------:R-:W-:Y:S02]  /*35c0*/  IMAD.MOV.U32 R57, RZ, RZ, R58 ;  /* 0x000000ffff397224 */ /* 0x000fe400078e003a */
[----:B------:R-:W2:Y:S01]  /*35d0*/  LDL.LU R58, [R1+0x200] ;  /* 0x00020000013a7983 */ /* 0x000ea20000300800 */
[----:B------:R-:W-:Y:S02]  /*35e0*/  IMAD.MOV.U32 R29, RZ, RZ, R30 ;  /* 0x000000ffff1d7224 */ /* 0x000fe400078e001e */
[----:B---3--:R-:W-:Y:S01]  /*35f0*/  IMAD.MOV.U32 R35, RZ, RZ, R49 ;  /* 0x000000ffff237224 */ /* 0x008fe200078e0031 */
[----:B------:R-:W3:Y:S01]  /*3600*/  LDL.LU R48, [R1+0x1d4] ;  /* 0x0001d40001307983 */ /* 0x000ee20000300800 */
[----:B------:R-:W-:Y:S02]  /*3610*/  IMAD.MOV.U32 R30, RZ, RZ, R31 ;  /* 0x000000ffff1e7224 */ /* 0x000fe400078e001f */
[----:B------:R-:W-:Y:S01]  /*3620*/  IMAD.MOV.U32 R31, RZ, RZ, R32 ;  /* 0x000000ffff1f7224 */ /* 0x000fe200078e0020 */
[----:B------:R-:W4:Y:S01]  /*3630*/  LDL.LU R49, [R1+0x1d8] ;  /* 0x0001d80001317983 */ /* 0x000f220000300800 */
[----:B------:R-:W-:-:S02]  /*3640*/  IMAD.MOV.U32 R32, RZ, RZ, R33 ;  /* 0x000000ffff207224 */ /* 0x000fc400078e0021 */
[----:B------:R-:W-:Y:S01]  /*3650*/  IMAD.MOV.U32 R33, RZ, RZ, R34 ;  /* 0x000000ffff217224 */ /* 0x000fe200078e0022 */
[----:B------:R-:W-:Y:S01]  /*3660*/  STL [R1+0x104], R12 ;  /* 0x0001040c01007387 */ /* 0x000fe20000100800 */
[----:B------:R-:W-:Y:S01]  /*3670*/  IMAD.MOV.U32 R34, RZ, RZ, R35 ;  /* 0x000000ffff227224 */ /* 0x000fe200078e0023 */
[----:B------:R-:W-:Y:S02]  /*3680*/  ISETP.GE.AND P0, PT, R29, RZ, PT ;  /* 0x000000ff1d00720c */ /* 0x000fe40003f06270 */
[----:B------:R0:W-:Y:S01]  /*3690*/  STL [R1+0x100], R7 ;  /* 0x0001000701007387 */ /* 0x0001e20000100800 */
[----:B------:R-:W-:Y:S02]  /*36a0*/  IMAD.MOV.U32 R35, RZ, RZ, R36 ;  /* 0x000000ffff237224 */ /* 0x000fe400078e0024 */
[----:B------:R-:W-:Y:S02]  /*36b0*/  IMAD.MOV.U32 R36, RZ, RZ, R39 ;  /* 0x000000ffff247224 */ /* 0x000fe400078e0027 */
[----:B------:R-:W-:-:S02]  /*36c0*/  IMAD.MOV.U32 R39, RZ, RZ, R45 ;  /* 0x000000ffff277224 */ /* 0x000fc400078e002d */
[----:B------:R-:W2:Y:S01]  /*36d0*/  LDL.LU R45, [R1+0x1c8] ;  /* 0x0001c800012d7983 */ /* 0x000ea20000300800 */
[----:B0-----:R-:W-:Y:S01]  /*36e0*/  IMAD R7, R0, R10, R9 ;  /* 0x0000000a00077224 */ /* 0x001fe200078e0209 */
[----:B------:R-:W-:Y:S01]  /*36f0*/  IABS R10, R29 ;  /* 0x0000001d000a7213 */ /* 0x000fe20000000000 */
[----:B------:R-:W-:Y:S02]  /*3700*/  IMAD.MOV.U32 R29, RZ, RZ, R30 ;  /* 0x000000ffff1d7224 */ /* 0x000fe400078e001e */
[----:B------:R-:W-:Y:S02]  /*3710*/  IMAD.MOV.U32 R30, RZ, RZ, R32 ;  /* 0x000000ffff1e7224 */ /* 0x000fe400078e0020 */
[----:B------:R-:W-:Y:S02]  /*3720*/  IMAD.MOV.U32 R32, RZ, RZ, R33 ;  /* 0x000000ffff207224 */ /* 0x000fe400078e0021 */
[----:B------:R-:W-:Y:S02]  /*3730*/  IMAD.MOV.U32 R33, RZ, RZ, R34 ;  /* 0x000000ffff217224 */ /* 0x000fe400078e0022 */
[----:B------:R-:W-:Y:S01]  /*3740*/  IMAD.MOV.U32 R34, RZ, RZ, R35 ;  /* 0x000000ffff227224 */ /* 0x000fe200078e0023 */
[----:B------:R-:W-:Y:S01]  /*3750*/  MOV R35, R36 ;  /* 0x0000002400237202 */ /* 0x000fe20000000f00 */
[----:B------:R-:W-:-:S02]  /*3760*/  IMAD.MOV.U32 R36, RZ, RZ, R39 ;  /* 0x000000ffff247224 */ /* 0x000fc400078e0027 */
[----:B------:R-:W-:Y:S02]  /*3770*/  IMAD.MOV.U32 R39, RZ, RZ, R41 ;  /* 0x000000ffff277224 */ /* 0x000fe400078e0029 */
[----:B------:R-:W-:Y:S01]  /*3780*/  IMAD.MOV.U32 R41, RZ, RZ, R47 ;  /* 0x000000ffff297224 */ /* 0x000fe200078e002f */
[----:B------:R0:W-:Y:S01]  /*3790*/  STL [R1+0xfc], R2 ;  /* 0x0000fc0201007387 */ /* 0x0001e20000100800 */
[----:B------:R-:W-:Y:S02]  /*37a0*/  IMAD.MOV.U32 R47, RZ, RZ, R51 ;  /* 0x000000ffff2f7224 */ /* 0x000fe400078e0033 */
[----:B------:R-:W-:Y:S02]  /*37b0*/  IMAD.MOV.U32 R51, RZ, RZ, R52 ;  /* 0x000000ffff337224 */ /* 0x000fe400078e0034 */
[----:B------:R-:W3:Y:S01]  /*37c0*/  LDL.LU R52, [R1+0x1d0] ;  /* 0x0001d00001347983 */ /* 0x000ee20000300800 */
[----:B------:R-:W-:Y:S02]  /*37d0*/  ISETP.GT.U32.AND P4, PT, R0, R5, PT ;  /* 0x000000050000720c */ /* 0x000fe40003f84070 */
[----:B------:R-:W-:-:S11]  /*37e0*/  IABS R12, R29 ;  /* 0x0000001d000c7213 */ /* 0x000fd60000000000 */
[----:B------:R-:W-:Y:S01]  /*37f0*/  @!P4 IMAD.IADD R5, R5, 0x1, -R0 ;  /* 0x000000010505c824 */ /* 0x000fe200078e0a00 */
[----:B------:R-:W-:Y:S01]  /*3800*/  ISETP.GE.AND P4, PT, R29, RZ, PT ;  /* 0x000000ff1d00720c */ /* 0x000fe20003f86270 */
[----:B------:R-:W-:Y:S02]  /*3810*/  IMAD.MOV.U32 R29, RZ, RZ, R32 ;  /* 0x000000ffff1d7224 */ /* 0x000fe400078e0020 */
[----:B------:R-:W-:Y:S02]  /*3820*/  IMAD.MOV.U32 R32, RZ, RZ, R34 ;  /* 0x000000ffff207224 */ /* 0x000fe400078e0022 */
[----:B------:R-:W-:Y:S02]  /*3830*/  IMAD.MOV.U32 R34, RZ, RZ, R35 ;  /* 0x000000ffff227224 */ /* 0x000fe400078e0023 */
[----:B------:R-:W-:Y:S02]  /*3840*/  IMAD.MOV.U32 R35, RZ, RZ, R47 ;  /* 0x000000ffff237224 */ /* 0x000fe400078e002f */
[----:B------:R-:W-:Y:S01]  /*3850*/  IMAD.MOV.U32 R8, RZ, RZ, R11 ;  /* 0x000000ffff087224 */ /* 0x000fe200078e000b */
[----:B------:R-:W-:-:S03]  /*3860*/  ISETP.GT.U32.AND P1, PT, R0, R5, PT ;  /* 0x000000050000720c */ /* 0x000fc60003f24070 */
[----:B------:R-:W-:-:S04]  /*3870*/  IMAD.HI.U32 R11, R4, R8, RZ ;  /* 0x00000008040b7227 */ /* 0x000fc800078e00ff */
[----:B------:R-:W-:Y:S02]  /*3880*/  IMAD.MOV R11, RZ, RZ, -R11 ;  /* 0x000000ffff0b7224 */ /* 0x000fe400078e0a0b */
[----:B------:R-:W-:Y:S02]  /*3890*/  IMAD.MOV.U32 R14, RZ, RZ, R6 ;  /* 0x000000ffff0e7224 */ /* 0x000fe400078e0006 */
[C---:B------:R-:W-:Y:S02]  /*38a0*/  IMAD R9, R0.reuse, R11, R8 ;  /* 0x0000000b00097224 */ /* 0x040fe400078e0208 */
[----:B------:R-:W-:Y:S01]  /*38b0*/  @!P6 IMAD.MOV R14, RZ, RZ, -R14 ;  /* 0x000000ffff0ee224 */ /* 0x000fe200078e0a0e */
[----:B------:R-:W-:Y:S01]  /*38c0*/  ISETP.GT.U32.AND P6, PT, R0, R7, PT ;  /* 0x000000070000720c */ /* 0x000fe20003fc4070 */
[----:B------:R-:W-:-:S04]  /*38d0*/  IMAD.HI.U32 R13, R4, R10, RZ ;  /* 0x0000000a040d7227 */ /* 0x000fc800078e00ff */
[----:B------:R-:W-:Y:S01]  /*38e0*/  @!P1 IMAD.IADD R5, R5, 0x1, -R0 ;  /* 0x0000000105059824 */ /* 0x000fe200078e0a00 */
[----:B------:R-:W-:Y:S01]  /*38f0*/  ISETP.GT.U32.AND P1, PT, R0, R9, PT ;  /* 0x000000090000720c */ /* 0x000fe20003f24070 */
[----:B------:R-:W-:-:S04]  /*3900*/  IMAD.MOV R13, RZ, RZ, -R13 ;  /* 0x000000ffff0d7224 */ /* 0x000fc800078e0a0d */
[----:B------:R-:W-:Y:S02]  /*3910*/  IMAD R10, R0, R13, R10 ;  /* 0x0000000d000a7224 */ /* 0x000fe400078e020a */
[----:B------:R-:W-:-:S03]  /*3920*/  @!P6 IMAD.IADD R7, R7, 0x1, -R0 ;  /* 0x000000010707e824 */ /* 0x000fc600078e0a00 */
[----:B------:R-:W-:-:S03]  /*3930*/  ISETP.GT.U32.AND P6, PT, R0, R10, PT ;  /* 0x0000000a0000720c */ /* 0x000fc60003fc4070 */
[----:B------:R-:W-:Y:S02]  /*3940*/  @!P1 IADD3 R9, R9, -R0, RZ ;  /* 0x8000000009099210 */ /* 0x000fe40007ffe0ff */
[----:B------:R-:W-:Y:S01]  /*3950*/  ISETP.GT.U32.AND P1, PT, R0, R7, PT ;  /* 0x000000070000720c */ /* 0x000fe20003f24070 */
[----:B0-----:R-:W-:Y:S01]  /*3960*/  IMAD.HI.U32 R2, R4, R12, RZ ;  /* 0x0000000c04027227 */ /* 0x001fe200078e00ff */
[----:B------:R-:W-:Y:S02]  /*3970*/  IABS R11, R26 ;  /* 0x0000001a000b7213 */ /* 0x000fe40000000000 */
[----:B------:R-:W-:Y:S01]  /*3980*/  ISETP.GE.AND P2, PT, R25, RZ, PT ;  /* 0x000000ff1900720c */ /* 0x000fe20003f46270 */
[----:B------:R-:W-:Y:S01]  /*3990*/  IMAD.MOV R2, RZ, RZ, -R2 ;  /* 0x000000ffff027224 */ /* 0x000fe200078e0a02 */
[----:B------:R-:W-:Y:S02]  /*39a0*/  IABS R6, R28 ;  /* 0x0000001c00067213 */ /* 0x000fe40000000000 */
[----:B------:R-:W-:Y:S01]  /*39b0*/  @!P6 IMAD.IADD R10, R10, 0x1, -R0 ;  /* 0x000000010a0ae824 */ /* 0x000fe200078e0a00 */
[----:B------:R-:W-:Y:S01]  /*39c0*/  IABS R8, R27 ;  /* 0x0000001b00087213 */ /* 0x000fe20000000000 */
[----:B------:R-:W-:-:S02]  /*39d0*/  IMAD.MOV.U32 R15, RZ, RZ, R5 ;  /* 0x000000ffff0f7224 */ /* 0x000fc400078e0005 */
[C---:B------:R-:W-:Y:S01]  /*39e0*/  IMAD R12, R0.reuse, R2, R12 ;  /* 0x00000002000c7224 */ /* 0x040fe200078e020c */
[----:B------:R-:W-:Y:S01]  /*39f0*/  ISETP.GT.U32.AND P6, PT, R0, R10, PT ;  /* 0x0000000a0000720c */ /* 0x000fe20003fc4070 */
[----:B------:R-:W-:Y:S02]  /*3a00*/  @!P1 IMAD.IADD R7, R7, 0x1, -R0 ;  /* 0x0000000107079824 */ /* 0x000fe400078e0a00 */
[----:B------:R-:W-:Y:S01]  /*3a10*/  IMAD.HI.U32 R2, R4, R6, RZ ;  /* 0x0000000604027227 */ /* 0x000fe200078e00ff */
[----:B------:R-:W-:-:S03]  /*3a20*/  ISETP.GT.U32.AND P1, PT, R0, R12, PT ;  /* 0x0000000c0000720c */ /* 0x000fc60003f24070 */
[----:B------:R-:W-:-:S04]  /*3a30*/  IMAD.HI.U32 R13, R4, R8, RZ ;  /* 0x00000008040d7227 */ /* 0x000fc800078e00ff */
[----:B------:R-:W-:Y:S01]  /*3a40*/  @!P5 IMAD.MOV R15, RZ, RZ, -R15 ;  /* 0x000000ffff0fd224 */ /* 0x000fe200078e0a0f */
[C---:B------:R-:W-:Y:S01]  /*3a50*/  ISETP.GT.U32.AND P5, PT, R0.reuse, R9, PT ;  /* 0x000000090000720c */ /* 0x040fe20003fa4070 */
[----:B------:R-:W-:Y:S02]  /*3a60*/  IMAD.MOV.U32 R16, RZ, RZ, R7 ;  /* 0x000000ffff107224 */ /* 0x000fe400078e0007 */
[----:B------:R-:W-:Y:S02]  /*3a70*/  IMAD.MOV R2, RZ, RZ, -R2 ;  /* 0x000000ffff027224 */ /* 0x000fe400078e0a02 */
[----:B------:R-:W-:Y:S02]  /*3a80*/  IMAD.MOV R13, RZ, RZ, -R13 ;  /* 0x000000ffff0d7224 */ /* 0x000fe400078e0a0d */
[----:B------:R-:W-:Y:S02]  /*3a90*/  @!P2 IMAD.MOV R16, RZ, RZ, -R16 ;  /* 0x000000ffff10a224 */ /* 0x000fe400078e0a10 */
[C---:B------:R-:W-:Y:S01]  /*3aa0*/  IMAD R6, R0.reuse, R2, R6 ;  /* 0x0000000200067224 */ /* 0x040fe200078e0206 */
[----:B------:R-:W-:Y:S01]  /*3ab0*/  IABS R2, R30 ;  /* 0x0000001e00027213 */ /* 0x000fe20000000000 */
[----:B------:R-:W-:Y:S01]  /*3ac0*/  IMAD R8, R0, R13, R8 ;  /* 0x0000000d00087224 */ /* 0x000fe200078e0208 */
[----:B------:R-:W-:Y:S01]  /*3ad0*/  IABS R13, R31 ;  /* 0x0000001f000d7213 */ /* 0x000fe20000000000 */
[----:B------:R-:W-:Y:S01]  /*3ae0*/  @!P6 IMAD.IADD R10, R10, 0x1, -R0 ;  /* 0x000000010a0ae824 */ /* 0x000fe200078e0a00 */
[----:B------:R-:W-:Y:S01]  /*3af0*/  ISETP.GT.U32.AND P6, PT, R0, R6, PT ;  /* 0x000000060000720c */ /* 0x000fe20003fc4070 */
[----:B------:R-:W-:-:S02]  /*3b00*/  IMAD.MOV.U32 R5, RZ, RZ, R2 ;  /* 0x000000ffff057224 */ /* 0x000fc400078e0002 */
[----:B------:R-:W-:Y:S02]  /*3b10*/  IMAD.MOV.U32 R2, RZ, RZ, R13 ;  /* 0x000000ffff027224 */ /* 0x000fe400078e000d */
[--C-:B------:R-:W-:Y:S01]  /*3b20*/  @!P5 IMAD.IADD R9, R9, 0x1, -R0.reuse ;  /* 0x000000010909d824 */ /* 0x100fe200078e0a00 */
[----:B------:R-:W-:Y:S01]  /*3b30*/  ISETP.GT.U32.AND P5, PT, R0, R8, PT ;  /* 0x000000080000720c */ /* 0x000fe20003fa4070 */
[----:B------:R-:W-:Y:S02]  /*3b40*/  @!P1 IMAD.IADD R12, R12, 0x1, -R0 ;  /* 0x000000010c0c9824 */ /* 0x000fe400078e0a00 */
[----:B------:R-:W-:-:S04]  /*3b50*/  IMAD.HI.U32 R13, R4, R2, RZ ;  /* 0x00000002040d7227 */ /* 0x000fc800078e00ff */
[----:B------:R-:W-:Y:S02]  /*3b60*/  IMAD.MOV R13, RZ, RZ, -R13 ;  /* 0x000000ffff0d7224 */ /* 0x000fe400078e0a0d */
[----:B------:R-:W-:Y:S02]  /*3b70*/  @!P6 IMAD.IADD R6, R6, 0x1, -R0 ;  /* 0x000000010606e824 */ /* 0x000fe400078e0a00 */
[----:B------:R-:W-:Y:S02]  /*3b80*/  IMAD R2, R0, R13, R2 ;  /* 0x0000000d00027224 */ /* 0x000fe400078e0202 */
[----:B------:R-:W-:Y:S02]  /*3b90*/  IMAD.MOV.U32 R13, RZ, RZ, R10 ;  /* 0x000000ffff0d7224 */ /* 0x000fe400078e000a */
[----:B------:R-:W-:Y:S02]  /*3ba0*/  @!P5 IMAD.IADD R8, R8, 0x1, -R0 ;  /* 0x000000010808d824 */ /* 0x000fe400078e0a00 */
[----:B------:R-:W-:Y:S01]  /*3bb0*/  @!P3 IMAD.MOV R9, RZ, RZ, -R9 ;  /* 0x000000ffff09b224 */ /* 0x000fe200078e0a09 */
[----:B------:R-:W-:Y:S01]  /*3bc0*/  ISETP.GT.U32.AND P3, PT, R0, R6, PT ;  /* 0x000000060000720c */ /* 0x000fe20003f64070 */
[----:B------:R-:W-:Y:S01]  /*3bd0*/  @!P0 IMAD.MOV R13, RZ, RZ, -R13 ;  /* 0x000000ffff0d8224 */ /* 0x000fe200078e0a0d */
[----:B------:R-:W-:-:S02]  /*3be0*/  ISETP.GE.AND P1, PT, R26, RZ, PT ;  /* 0x000000ff1a00720c */ /* 0x000fc40003f26270 */
[----:B------:R-:W-:Y:S02]  /*3bf0*/  ISETP.GT.U32.AND P6, PT, R0, R8, PT ;  /* 0x000000080000720c */ /* 0x000fe40003fc4070 */
[----:B------:R-:W-:-:S07]  /*3c00*/  IABS R10, R33 ;  /* 0x00000021000a7213 */ /* 0x000fce0000000000 */
[----:B------:R-:W-:Y:S01]  /*3c10*/  @!P3 IMAD.IADD R6, R6, 0x1, -R0 ;  /* 0x000000010606b824 */ /* 0x000fe200078e0a00 */
[----:B------:R-:W-:-:S03]  /*3c20*/  ISETP.GE.AND P3, PT, R28, RZ, PT ;  /* 0x000000ff1c00720c */ /* 0x000fc60003f66270 */
[----:B------:R-:W-:Y:S01]  /*3c30*/  @!P6 IMAD.IADD R8, R8, 0x1, -R0 ;  /* 0x000000010808e824 */ /* 0x000fe200078e0a00 */
[----:B------:R-:W-:-:S09]  /*3c40*/  ISETP.GT.U32.AND P6, PT, R0, R2, PT ;  /* 0x000000020000720c */ /* 0x000fd20003fc4070 */
[----:B------:R-:W-:-:S04]  /*3c50*/  @!P3 IMAD.MOV R6, RZ, RZ, -R6 ;  /* 0x000000ffff06b224 */ /* 0x000fc800078e0a06 */
[----:B------:R-:W-:Y:S02]  /*3c60*/  @!P6 IMAD.IADD R2, R2, 0x1, -R0 ;  /* 0x000000010202e824 */ /* 0x000fe400078e0a00 */
[----:B---3--:R-:W-:Y:S02]  /*3c70*/  IMAD.MOV.U32 R47, RZ, RZ, R52 ;  /* 0x000000ffff2f7224 */ /* 0x008fe400078e0034 */
[----:B------:R-:W-:Y:S02]  /*3c80*/  IMAD.MOV.U32 R52, RZ, RZ, R54 ;  /* 0x000000ffff347224 */ /* 0x000fe400078e0036 */
[----:B------:R-:W3:Y:S04]  /*3c90*/  LDL.LU R54, [R1+0x1e0] ;  /* 0x0001e00001367983 */ /* 0x000ee80000300800 */
[----:B------:R0:W-:Y:S02]  /*3ca0*/  STL [R1+0xf8], R14 ;  /* 0x0000f80e01007387 */ /* 0x0001e40000100800 */
[----:B0-----:R-:W-:-:S04]  /*3cb0*/  IMAD.HI.U32 R14, R4, R11, RZ ;  /* 0x0000000b040e7227 */ /* 0x001fc800078e00ff */
[----:B------:R-:W-:-:S04]  /*3cc0*/  IMAD.MOV R14, RZ, RZ, -R14 ;  /* 0x000000ffff0e7224 */ /* 0x000fc800078e0a0e */
[----:B------:R-:W-:-:S05]  /*3cd0*/  IMAD R11, R0, R14, R11 ;  /* 0x0000000e000b7224 */ /* 0x000fca00078e020b */
[----:B------:R-:W-:Y:S02]  /*3ce0*/  ISETP.GT.U32.AND P2, PT, R0, R11, PT ;  /* 0x0000000b0000720c */ /* 0x000fe40003f44070 */
[----:B------:R-:W-:Y:S01]  /*3cf0*/  IABS R14, R29 ;  /* 0x0000001d000e7213 */ /* 0x000fe20000000000 */
[----:B------:R0:W-:Y:S04]  /*3d00*/  STL [R1+0xf4], R15 ;  /* 0x0000f40f01007387 */ /* 0x0001e80000100800 */
[----:B------:R-:W-:-:S06]  /*3d10*/  IMAD.HI.U32 R7, R4, R14, RZ ;  /* 0x0000000e04077227 */ /* 0x000fcc00078e00ff */
[----:B------:R-:W-:Y:S01]  /*3d20*/  @!P2 IMAD.IADD R11, R11, 0x1, -R0 ;  /* 0x000000010b0ba824 */ /* 0x000fe200078e0a00 */
[----:B------:R-:W-:Y:S01]  /*3d30*/  ISETP.GT.U32.AND P2, PT, R0, R12, PT ;  /* 0x0000000c0000720c */ /* 0x000fe20003f44070 */
[----:B0-----:R-:W-:-:S04]  /*3d40*/  IMAD.HI.U32 R15, R4, R5, RZ ;  /* 0x00000005040f7227 */ /* 0x001fc800078e00ff */
[----:B------:R-:W-:Y:S02]  /*3d50*/  IMAD.MOV R7, RZ, RZ, -R7 ;  /* 0x000000ffff077224 */ /* 0x000fe400078e0a07 */
[----:B------:R-:W-:Y:S02]  /*3d60*/  IMAD.MOV R15, RZ, RZ, -R15 ;  /* 0x000000ffff0f7224 */ /* 0x000fe400078e0a0f */
[C---:B------:R-:W-:Y:S01]  /*3d70*/  IMAD R7, R0.reuse, R7, R14 ;  /* 0x0000000700077224 */ /* 0x040fe200078e020e */
[C---:B------:R-:W-:Y:S01]  /*3d80*/  ISETP.GT.U32.AND P5, PT, R0.reuse, R11, PT ;  /* 0x0000000b0000720c */ /* 0x040fe20003fa4070 */
[----:B------:R-:W-:Y:S02]  /*3d90*/  IMAD R5, R0, R15, R5 ;  /* 0x0000000f00057224 */ /* 0x000fe400078e0205 */
[----:B------:R-:W-:Y:S02]  /*3da0*/  @!P2 IADD3 R12, R12, -R0, RZ ;  /* 0x800000000c0ca210 */ /* 0x000fe40007ffe0ff */
[----:B------:R-:W-:-:S02]  /*3db0*/  ISETP.GT.U32.AND P0, PT, R0, R7, PT ;  /* 0x000000070000720c */ /* 0x000fc40003f04070 */
[----:B------:R-:W-:Y:S01]  /*3dc0*/  ISETP.GT.U32.AND P2, PT, R0, R5, PT ;  /* 0x000000050000720c */ /* 0x000fe20003f44070 */
[----:B------:R-:W-:Y:S04]  /*3dd0*/  STL [R1+0xf0], R16 ;  /* 0x0000f01001007387 */ /* 0x000fe80000100800 */
[----:B------:R0:W-:Y:S01]  /*3de0*/  STL [R1+0xec], R9 ;  /* 0x0000ec0901007387 */ /* 0x0001e20000100800 */
[----:B------:R-:W-:Y:S01]  /*3df0*/  @!P5 IMAD.IADD R11, R11, 0x1, -R0 ;  /* 0x000000010b0bd824 */ /* 0x000fe200078e0a00 */
[----:B------:R-:W-:Y:S01]  /*3e00*/  ISETP.GE.AND P5, PT, R27, RZ, PT ;  /* 0x000000ff1b00720c */ /* 0x000fe20003fa6270 */
[----:B------:R-:W-:Y:S01]  /*3e10*/  @!P4 IMAD.MOV R12, RZ, RZ, -R12 ;  /* 0x000000ffff0cc224 */ /* 0x000fe200078e0a0c */
[----:B------:R1:W-:Y:S01]  /*3e20*/  STL [R1+0xe8], R13 ;  /* 0x0000e80d01007387 */ /* 0x0003e20000100800 */
[----:B------:R-:W-:Y:S01]  /*3e30*/  @!P1 IMAD.MOV R11, RZ, RZ, -R11 ;  /* 0x000000ffff0b9224 */ /* 0x000fe200078e0a0b */
[----:B0-----:R-:W-:Y:S01]  /*3e40*/  IABS R9, R32 ;  /* 0x0000002000097213 */ /* 0x001fe20000000000 */
[----:B------:R-:W-:-:S02]  /*3e50*/  @!P0 IMAD.IADD R7, R7, 0x1, -R0 ;  /* 0x0000000107078824 */ /* 0x000fc400078e0a00 */
[----:B------:R-:W-:Y:S02]  /*3e60*/  @!P2 IMAD.IADD R5, R5, 0x1, -R0 ;  /* 0x000000010505a824 */ /* 0x000fe400078e0a00 */
[----:B-1----:R-:W-:Y:S01]  /*3e70*/  IMAD.HI.U32 R13, R4, R9, RZ ;  /* 0x00000009040d7227 */ /* 0x002fe200078e00ff */
[C---:B------:R-:W-:Y:S01]  /*3e80*/  ISETP.GT.U32.AND P4, PT, R0.reuse, R7, PT ;  /* 0x000000070000720c */ /* 0x040fe20003f84070 */
[----:B------:R-:W-:Y:S02]  /*3e90*/  STL [R1+0xe4], R12 ;  /* 0x0000e40c01007387 */ /* 0x000fe40000100800 */
[----:B------:R-:W-:Y:S01]  /*3ea0*/  IMAD.MOV R14, RZ, RZ, -R13 ;  /* 0x000000ffff0e7224 */ /* 0x000fe200078e0a0d */
[----:B------:R-:W-:Y:S01]  /*3eb0*/  ISETP.GT.U32.AND P1, PT, R0, R5, PT ;  /* 0x000000050000720c */ /* 0x000fe20003f24070 */
[----:B------:R-:W-:Y:S01]  /*3ec0*/  IMAD.HI.U32 R13, R4, R10, RZ ;  /* 0x0000000a040d7227 */ /* 0x000fe200078e00ff */
[----:B------:R0:W-:Y:S03]  /*3ed0*/  STL [R1+0xe0], R11 ;  /* 0x0000e00b01007387 */ /* 0x0001e60000100800 */
[----:B------:R-:W-:-:S02]  /*3ee0*/  IMAD.MOV R13, RZ, RZ, -R13 ;  /* 0x000000ffff0d7224 */ /* 0x000fc400078e0a0d */
[----:B0-----:R-:W-:Y:S01]  /*3ef0*/  IMAD.MOV.U32 R11, RZ, RZ, R8 ;  /* 0x000000ffff0b7224 */ /* 0x001fe200078e0008 */
[----:B------:R-:W-:-:S03]  /*3f00*/  IABS R8, R34 ;  /* 0x0000002200087213 */ /* 0x000fc60000000000 */
[----:B------:R-:W-:Y:S02]  /*3f10*/  @!P5 IMAD.MOV R11, RZ, RZ, -R11 ;  /* 0x000000ffff0bd224 */ /* 0x000fe400078e0a0b */
[----:B------:R-:W-:Y:S01]  /*3f20*/  IMAD R10, R0, R13, R10 ;  /* 0x0000000d000a7224 */ /* 0x000fe200078e020a */
[----:B------:R-:W-:Y:S02]  /*3f30*/  ISETP.GE.AND P2, PT, R30, RZ, PT ;  /* 0x000000ff1e00720c */ /* 0x000fe40003f46270 */
[----:B------:R-:W-:Y:S01]  /*3f40*/  STL [R1+0xdc], R11 ;  /* 0x0000dc0b01007387 */ /* 0x000fe20000100800 */
[--C-:B------:R-:W-:Y:S01]  /*3f50*/  @!P4 IMAD.IADD R7, R7, 0x1, -R0.reuse ;  /* 0x000000010707c824 */ /* 0x100fe200078e0a00 */
[----:B------:R-:W-:Y:S02]  /*3f60*/  ISETP.GT.U32.AND P4, PT, R0, R10, PT ;  /* 0x0000000a0000720c */ /* 0x000fe40003f84070 */
[----:B------:R0:W-:Y:S01]  /*3f70*/  STL [R1+0xd8], R6 ;  /* 0x0000d80601007387 */ /* 0x0001e20000100800 */
[----:B------:R-:W-:Y:S01]  /*3f80*/  @!P1 IMAD.IADD R5, R5, 0x1, -R0 ;  /* 0x0000000105059824 */ /* 0x000fe200078e0a00 */
[----:B------:R-:W-:Y:S01]  /*3f90*/  ISETP.GE.AND P0, PT, R29, RZ, PT ;  /* 0x000000ff1d00720c */ /* 0x000fe20003f06270 */
[----:B0-----:R-:W-:-:S03]  /*3fa0*/  IMAD.HI.U32 R6, R4, R8, RZ ;  /* 0x0000000804067227 */ /* 0x001fc600078e00ff */
[----:B------:R-:W-:Y:S01]  /*3fb0*/  MOV R13, R5 ;  /* 0x00000005000d7202 */ /* 0x000fe20000000f00 */
[----:B------:R-:W-:-:S04]  /*3fc0*/  IMAD.MOV R6, RZ, RZ, -R6 ;  /* 0x000000ffff067224 */ /* 0x000fc800078e0a06 */
[C---:B------:R-:W-:Y:S01]  /*3fd0*/  IMAD R6, R0.reuse, R6, R8 ;  /* 0x0000000600067224 */ /* 0x040fe200078e0208 */
[----:B------:R-:W-:Y:S01]  /*3fe0*/  ISETP.GT.U32.AND P6, PT, R0, R2, PT ;  /* 0x000000020000720c */ /* 0x000fe20003fc4070 */
[----:B------:R-:W-:Y:S02]  /*3ff0*/  @!P2 IMAD.MOV R13, RZ, RZ, -R13 ;  /* 0x000000ffff0da224 */ /* 0x000fe400078e0a0d */
[----:B------:R-:W-:Y:S01]  /*4000*/  @!P4 IMAD.IADD R10, R10, 0x1, -R0 ;  /* 0x000000010a0ac824 */ /* 0x000fe200078e0a00 */
[C---:B------:R-:W-:Y:S01]  /*4010*/  ISETP.GT.U32.AND P2, PT, R0.reuse, R6, PT ;  /* 0x000000060000720c */ /* 0x040fe20003f44070 */
[C---:B------:R-:W-:Y:S01]  /*4020*/  IMAD R9, R0.reuse, R14, R9 ;  /* 0x0000000e00097224 */ /* 0x040fe200078e0209 */
[----:B------:R-:W-:Y:S01]  /*4030*/  ISETP.GE.AND P3, PT, R31, RZ, PT ;  /* 0x000000ff1f00720c */ /* 0x000fe20003f66270 */
[----:B------:R-:W-:Y:S01]  /*4040*/  @!P0 IMAD.MOV R7, RZ, RZ, -R7 ;  /* 0x000000ffff078224 */ /* 0x000fe200078e0a07 */
[C---:B------:R-:W-:Y:S02]  /*4050*/  ISETP.GT.U32.AND P0, PT, R0.reuse, R10, PT ;  /* 0x0000000a0000720c */ /* 0x040fe40003f04070 */
[----:B------:R-:W-:-:S02]  /*4060*/  ISETP.GT.U32.AND P5, PT, R0, R9, PT ;  /* 0x000000090000720c */ /* 0x000fc40003fa4070 */
[----:B------:R-:W-:Y:S02]  /*4070*/  IABS R12, R36 ;  /* 0x00000024000c7213 */ /* 0x000fe40000000000 */
[----:B------:R-:W-:Y:S01]  /*4080*/  IABS R11, R35 ;  /* 0x00000023000b7213 */ /* 0x000fe20000000000 */
[--C-:B------:R-:W-:Y:S01]  /*4090*/  @!P6 IMAD.IADD R2, R2, 0x1, -R0.reuse ;  /* 0x000000010202e824 */ /* 0x100fe200078e0a00 */
[----:B------:R-:W-:Y:S01]  /*40a0*/  ISETP.GE.AND P6, PT, R33, RZ, PT ;  /* 0x000000ff2100720c */ /* 0x000fe20003fc6270 */
[----:B------:R-:W-:Y:S01]  /*40b0*/  @!P2 IMAD.IADD R6, R6, 0x1, -R0 ;  /* 0x000000010606a824 */ /* 0x000fe200078e0a00 */
[----:B------:R0:W-:Y:S01]  /*40c0*/  STL [R1+0xcc], R7 ;  /* 0x0000cc0701007387 */ /* 0x0001e20000100800 */
[----:B------:R-:W-:-:S04]  /*40d0*/  IMAD.HI.U32 R5, R4, R12, RZ ;  /* 0x0000000c04057227 */ /* 0x000fc800078e00ff */
[----:B------:R-:W-:Y:S01]  /*40e0*/  @!P3 IMAD.MOV R2, RZ, RZ, -R2 ;  /* 0x000000ffff02b224 */ /* 0x000fe200078e0a02 */
[----:B------:R-:W-:Y:S01]  /*40f0*/  ISETP.GT.U32.AND P2, PT, R0, R6, PT ;  /* 0x000000060000720c */ /* 0x000fe20003f44070 */
[----:B------:R-:W-:Y:S02]  /*4100*/  IMAD.MOV R5, RZ, RZ, -R5 ;  /* 0x000000ffff057224 */ /* 0x000fe400078e0a05 */
[----:B0-----:R-:W-:Y:S01]  /*4110*/  IMAD.HI.U32 R7, R4, R11, RZ ;  /* 0x0000000b04077227 */ /* 0x001fe200078e00ff */
[----:B------:R-:W-:Y:S03]  /*4120*/  STL [R1+0xc8], R13 ;  /* 0x0000c80d01007387 */ /* 0x000fe60000100800 */
[----:B------:R-:W-:Y:S02]  /*4130*/  IMAD.MOV R7, RZ, RZ, -R7 ;  /* 0x000000ffff077224 */ /* 0x000fe400078e0a07 */
[--C-:B------:R-:W-:Y:S01]  /*4140*/  @!P0 IMAD.IADD R10, R10, 0x1, -R0.reuse ;  /* 0x000000010a0a8824 */ /* 0x100fe200078e0a00 */
[----:B------:R0:W-:Y:S01]  /*4150*/  STL [R1+0xc4], R2 ;  /* 0x0000c40201007387 */ /* 0x0001e20000100800 */
[----:B------:R-:W-:-:S02]  /*4160*/  @!P5 IMAD.IADD R9, R9, 0x1, -R0 ;  /* 0x000000010909d824 */ /* 0x000fc400078e0a00 */
[C---:B------:R-:W-:Y:S02]  /*4170*/  IMAD R7, R0.reuse, R7, R11 ;  /* 0x0000000700077224 */ /* 0x040fe400078e020b */
[C---:B0-----:R-:W-:Y:S02]  /*4180*/  IMAD R2, R0.reuse, R5, R12 ;  /* 0x0000000500027224 */ /* 0x041fe400078e020c */
[----:B------:R-:W-:Y:S01]  /*4190*/  IMAD.MOV.U32 R12, RZ, RZ, R10 ;  /* 0x000000ffff0c7224 */ /* 0x000fe200078e000a */
[----:B------:R-:W-:-:S03]  /*41a0*/  ISETP.GT.U32.AND P4, PT, R0, R9, PT ;  /* 0x000000090000720c */ /* 0x000fc60003f84070 */
[----:B------:R-:W-:Y:S01]  /*41b0*/  @!P6 IMAD.MOV R12, RZ, RZ, -R12 ;  /* 0x000000ffff0ce224 */ /* 0x000fe200078e0a0c */
[----:B------:R-:W-:Y:S01]  /*41c0*/  ISETP.GT.U32.AND P6, PT, R0, R7, PT ;  /* 0x000000070000720c */ /* 0x000fe20003fc4070 */
[----:B------:R-:W-:Y:S01]  /*41d0*/  @!P2 IMAD.IADD R6, R6, 0x1, -R0 ;  /* 0x000000010606a824 */ /* 0x000fe200078e0a00 */
[----:B------:R-:W-:Y:S02]  /*41e0*/  ISETP.GT.U32.AND P2, PT, R0, R2, PT ;  /* 0x000000020000720c */ /* 0x000fe40003f44070 */
[----:B------:R-:W-:Y:S02]  /*41f0*/  IABS R5, R37 ;  /* 0x0000002500057213 */ /* 0x000fe40000000000 */
[----:B------:R-:W-:-:S03]  /*4200*/  ISETP.GE.AND P1, PT, R32, RZ, PT ;  /* 0x000000ff2000720c */ /* 0x000fc60003f26270 */
[----:B------:R-:W-:-:S04]  /*4210*/  IMAD.HI.U32 R11, R4, R5, RZ ;  /* 0x00000005040b7227 */ /* 0x000fc800078e00ff */
[--C-:B------:R-:W-:Y:S02]  /*4220*/  @!P4 IMAD.IADD R9, R9, 0x1, -R0.reuse ;  /* 0x000000010909c824 */ /* 0x100fe400078e0a00 */
[--C-:B------:R-:W-:Y:S02]  /*4230*/  @!P6 IMAD.IADD R7, R7, 0x1, -R0.reuse ;  /* 0x000000010707e824 */ /* 0x100fe400078e0a00 */
[----:B------:R-:W-:Y:S01]  /*4240*/  IMAD.MOV R11, RZ, RZ, -R11 ;  /* 0x000000ffff0b7224 */ /* 0x000fe200078e0a0b */
[----:B------:R-:W-:Y:S01]  /*4250*/  ISETP.GE.AND P5, PT, R34, RZ, PT ;  /* 0x000000ff2200720c */ /* 0x000fe20003fa6270 */
[----:B------:R-:W-:Y:S02]  /*4260*/  IMAD.MOV.U32 R8, RZ, RZ, R9 ;  /* 0x000000ffff087224 */ /* 0x000fe400078e0009 */
[----:B------:R-:W-:Y:S01]  /*4270*/  @!P2 IMAD.IADD R2, R2, 0x1, -R0 ;  /* 0x000000010202a824 */ /* 0x000fe200078e0a00 */
[C---:B------:R-:W-:Y:S01]  /*4280*/  ISETP.GT.U32.AND P2, PT, R0.reuse, R7, PT ;  /* 0x000000070000720c */ /* 0x040fe20003f44070 */
[----:B------:R-:W-:-:S02]  /*4290*/  IMAD R5, R0, R11, R5 ;  /* 0x0000000b00057224 */ /* 0x000fc400078e0205 */
[----:B------:R-:W-:Y:S01]  /*42a0*/  @!P1 IMAD.MOV R8, RZ, RZ, -R8 ;  /* 0x000000ffff089224 */ /* 0x000fe200078e0a08 */
[----:B------:R-:W-:Y:S02]  /*42b0*/  IABS R60, R39 ;  /* 0x00000027003c7213 */ /* 0x000fe40000000000 */
[C---:B------:R-:W-:Y:S01]  /*42c0*/  ISETP.GT.U32.AND P6, PT, R0.reuse, R5, PT ;  /* 0x000000050000720c */ /* 0x040fe20003fc4070 */
[----:B------:R-:W-:Y:S01]  /*42d0*/  IMAD.MOV.U32 R14, RZ, RZ, R6 ;  /* 0x000000ffff0e7224 */ /* 0x000fe200078e0006 */
[----:B------:R0:W-:Y:S01]  /*42e0*/  STL [R1+0xa8], R8 ;  /* 0x0000a80801007387 */ /* 0x0001e20000100800 */
[----:B------:R-:W-:Y:S02]  /*42f0*/  ISETP.GE.AND P3, PT, R35, RZ, PT ;  /* 0x000000ff2300720c */ /* 0x000fe40003f66270 */
[----:B------:R-:W-:Y:S01]  /*4300*/  IABS R61, R38 ;  /* 0x00000026003d7213 */ /* 0x000fe20000000000 */
[----:B------:R1:W-:Y:S01]  /*4310*/  STL [R1+0x9c], R12 ;  /* 0x00009c0c01007387 */ /* 0x0003e20000100800 */
[----:B------:R-:W-:Y:S01]  /*4320*/  IABS R9, R40 ;  /* 0x0000002800097213 */ /* 0x000fe20000000000 */
[----:B------:R-:W-:Y:S01]  /*4330*/  @!P5 IMAD.MOV R14, RZ, RZ, -R14 ;  /* 0x000000ffff0ed224 */ /* 0x000fe200078e0a0e */
[----:B------:R-:W-:Y:S01]  /*4340*/  ISETP.GT.U32.AND P5, PT, R0, R2, PT ;  /* 0x000000020000720c */ /* 0x000fe20003fa4070 */
[----:B------:R-:W-:-:S02]  /*4350*/  @!P2 IMAD.IADD R7, R7, 0x1, -R0 ;  /* 0x000000010707a824 */ /* 0x000fc400078e0a00 */
[----:B0-----:R-:W-:-:S04]  /*4360*/  IMAD.HI.U32 R8, R4, R61, RZ ;  /* 0x0000003d04087227 */ /* 0x001fc800078e00ff */
[C---:B-1----:R-:W-:Y:S01]  /*4370*/  IMAD.HI.U32 R12, R4.reuse, R60, RZ ;  /* 0x0000003c040c7227 */ /* 0x042fe200078e00ff */
[----:B------:R0:W-:Y:S03]  /*4380*/  STL [R1+0x98], R14 ;  /* 0x0000980e01007387 */ /* 0x0001e60000100800 */
[----:B------:R-:W-:-:S04]  /*4390*/  IMAD.HI.U32 R11, R4, R9, RZ ;  /* 0x00000009040b7227 */ /* 0x000fc800078e00ff */
[----:B------:R-:W-:Y:S01]  /*43a0*/  IMAD.MOV R12, RZ, RZ, -R12 ;  /* 0x000000ffff0c7224 */ /* 0x000fe200078e0a0c */
[----:B------:R-:W-:Y:S01]  /*43b0*/  IABS R10, R41 ;  /* 0x00000029000a7213 */ /* 0x000fe20000000000 */
[----:B------:R-:W-:Y:S01]  /*43c0*/  IMAD.MOV R8, RZ, RZ, -R8 ;  /* 0x000000ffff087224 */ /* 0x000fe200078e0a08 */
[----:B------:R-:W-:Y:S01]  /*43d0*/  @!P6 IADD3 R5, R5, -R0, RZ ;  /* 0x800000000505e210 */ /* 0x000fe20007ffe0ff */
[----:B------:R-:W-:Y:S02]  /*43e0*/  IMAD.MOV R11, RZ, RZ, -R11 ;  /* 0x000000ffff0b7224 */ /* 0x000fe400078e0a0b */
[C---:B------:R-:W-:Y:S02]  /*43f0*/  IMAD R60, R0.reuse, R12, R60 ;  /* 0x0000000c003c7224 */ /* 0x040fe400078e023c */
[----:B0-----:R-:W-:Y:S01]  /*4400*/  IMAD.MOV.U32 R14, RZ, RZ, R7 ;  /* 0x000000ffff0e7224 */ /* 0x001fe200078e0007 */
[C---:B------:R-:W-:Y:S01]  /*4410*/  ISETP.GT.U32.AND P6, PT, R0.reuse, R5, PT ;  /* 0x000000050000720c */ /* 0x040fe20003fc4070 */
[----:B------:R-:W-:-:S02]  /*4420*/  IMAD R61, R0, R8, R61 ;  /* 0x00000008003d7224 */ /* 0x000fc400078e023d */
[C---:B------:R-:W-:Y:S02]  /*4430*/  IMAD R9, R0.reuse, R11, R9 ;  /* 0x0000000b00097224 */ /* 0x040fe400078e0209 */
[----:B------:R-:W-:Y:S01]  /*4440*/  @!P3 IMAD.MOV R14, RZ, RZ, -R14 ;  /* 0x000000ffff0eb224 */ /* 0x000fe200078e0a0e */
[----:B------:R-:W-:Y:S01]  /*4450*/  ISETP.GT.U32.AND P3, PT, R0, R60, PT ;  /* 0x0000003c0000720c */ /* 0x000fe20003f64070 */
[----:B------:R-:W-:Y:S01]  /*4460*/  IMAD.HI.U32 R8, R4, R10, RZ ;  /* 0x0000000a04087227 */ /* 0x000fe200078e00ff */
[----:B------:R-:W-:-:S03]  /*4470*/  ISETP.GT.U32.AND P2, PT, R0, R61, PT ;  /* 0x0000003d0000720c */ /* 0x000fc60003f44070 */
[----:B------:R-:W-:Y:S01]  /*4480*/  @!P5 IMAD.IADD R2, R2, 0x1, -R0 ;  /* 0x000000010202d824 */ /* 0x000fe200078e0a00 */
[----:B------:R-:W-:Y:S01]  /*4490*/  ISETP.GT.U32.AND P5, PT, R0, R9, PT ;  /* 0x000000090000720c */ /* 0x000fe20003fa4070 */
[----:B------:R-:W-:Y:S01]  /*44a0*/  IMAD.MOV R8, RZ, RZ, -R8 ;  /* 0x000000ffff087224 */ /* 0x000fe200078e0a08 */
[----:B------:R-:W-:-:S03]  /*44b0*/  IABS R11, R42 ;  /* 0x0000002a000b7213 */ /* 0x000fc60000000000 */
[----:B------:R-:W-:Y:S01]  /*44c0*/  IMAD R10, R0, R8, R10 ;  /* 0x00000008000a7224 */ /* 0x000fe200078e020a */
[----:B------:R-:W-:Y:S01]  /*44d0*/  ISETP.GE.AND P4, PT, R36, RZ, PT ;  /* 0x000000ff2400720c */ /* 0x000fe20003f86270 */
[--C-:B------:R-:W-:Y:S01]  /*44e0*/  @!P6 IMAD.IADD R5, R5, 0x1, -R0.reuse ;  /* 0x000000010505e824 */ /* 0x100fe200078e0a00 */
[----:B------:R-:W-:Y:S01]  /*44f0*/  ISETP.GE.AND P0, PT, R37, RZ, PT ;  /* 0x000000ff2500720c */ /* 0x000fe20003f06270 */
[----:B------:R-:W-:Y:S01]  /*4500*/  @!P3 IMAD.IADD R60, R60, 0x1, -R0 ;  /* 0x000000013c3cb824 */ /* 0x000fe200078e0a00 */
[----:B------:R-:W-:Y:S01]  /*4510*/  ISETP.GT.U32.AND P6, PT, R0, R10, PT ;  /* 0x0000000a0000720c */ /* 0x000fe20003fc4070 */
[----:B------:R-:W-:Y:S01]  /*4520*/  IMAD.HI.U32 R8, R4, R11, RZ ;  /* 0x0000000b04087227 */ /* 0x000fe200078e00ff */
[----:B------:R-:W-:-:S03]  /*4530*/  IABS R12, R43 ;  /* 0x0000002b000c7213 */ /* 0x000fc60000000000 */
[--C-:B------:R-:W-:Y:S02]  /*4540*/  @!P2 IMAD.IADD R61, R61, 0x1, -R0.reuse ;  /* 0x000000013d3da824 */ /* 0x100fe400078e0a00 */
[----:B------:R-:W-:Y:S01]  /*4550*/  @!P5 IMAD.IADD R9, R9, 0x1, -R0 ;  /* 0x000000010909d824 */ /* 0x000fe200078e0a00 */
[C---:B------:R-:W-:Y:S01]  /*4560*/  ISETP.GT.U32.AND P5, PT, R0.reuse, R60, PT ;  /* 0x0000003c0000720c */ /* 0x040fe20003fa4070 */
[----:B------:R-:W-:Y:S01]  /*4570*/  IMAD.MOV R8, RZ, RZ, -R8 ;  /* 0x000000ffff087224 */ /* 0x000fe200078e0a08 */
[----:B------:R-:W-:Y:S01]  /*4580*/  ISETP.GT.U32.AND P3, PT, R0, R61, PT ;  /* 0x0000003d0000720c */ /* 0x000fe20003f64070 */
[----:B------:R-:W-:Y:S01]  /*4590*/  IMAD.HI.U32 R7, R4, R12, RZ ;  /* 0x0000000c04077227 */ /* 0x000fe200078e00ff */
[----:B------:R-:W-:-:S03]  /*45a0*/  IABS R13, R44 ;  /* 0x0000002c000d7213 */ /* 0x000fc60000000000 */
[----:B------:R-:W-:Y:S01]  /*45b0*/  IMAD R11, R0, R8, R11 ;  /* 0x00000008000b7224 */ /* 0x000fe200078e020b */
[----:B------:R2:W-:Y:S01]  /*45c0*/  STL [R1+0x8], R14 ;  /* 0x0000080e01007387 */ /* 0x0005e20000100800 */
[----:B------:R-:W-:Y:S02]  /*45d0*/  @!P4 IMAD.MOV R2, RZ, RZ, -R2 ;  /* 0x000000ffff02c224 */ /* 0x000fe400078e0a02 */
[----:B------:R-:W-:Y:S02]  /*45e0*/  IMAD.MOV R7, RZ, RZ, -R7 ;  /* 0x000000ffff077224 */ /* 0x000fe400078e0a07 */
[----:B------:R-:W-:Y:S01]  /*45f0*/  @!P6 IMAD.IADD R10, R10, 0x1, -R0 ;  /* 0x000000010a0ae824 */ /* 0x000fe200078e0a00 */
[C---:B------:R-:W-:Y:S01]  /*4600*/  ISETP.GT.U32.AND P6, PT, R0.reuse, R9, PT ;  /* 0x000000090000720c */ /* 0x040fe20003fc4070 */
[----:B------:R-:W-:Y:S01]  /*4610*/  @!P0 IMAD.MOV R5, RZ, RZ, -R5 ;  /* 0x000000ffff058224 */ /* 0x000fe200078e0a05 */
[----:B------:R-:W-:Y:S01]  /*4620*/  ISETP.GT.U32.AND P0, PT, R0, R11, PT ;  /* 0x0000000b0000720c */ /* 0x000fe20003f04070 */
[----:B------:R-:W-:Y:S01]  /*4630*/  IMAD.HI.U32 R6, R4, R13, RZ ;  /* 0x0000000d04067227 */ /* 0x000fe200078e00ff */
[----:B--2---:R-:W-:Y:S01]  /*4640*/  IABS R14, R45 ;  /* 0x0000002d000e7213 */ /* 0x004fe20000000000 */
[----:B------:R-:W-:Y:S01]  /*4650*/  STL [R1+0x4], R2 ;  /* 0x0000040201007387 */ /* 0x000fe20000100800 */
[----:B------:R-:W-:Y:S01]  /*4660*/  ISETP.GE.AND P1, PT, R38, RZ, PT ;  /* 0x000000ff2600720c */ /* 0x000fe20003f26270 */
[----:B------:R-:W-:-:S02]  /*4670*/  IMAD R12, R0, R7, R12 ;  /* 0x00000007000c7224 */ /* 0x000fc400078e020c */
[----:B------:R-:W-:Y:S01]  /*4680*/  @!P5 IMAD.IADD R60, R60, 0x1, -R0 ;  /* 0x000000013c3cd824 */ /* 0x000fe200078e0a00 */
[----:B------:R0:W-:Y:S01]  /*4690*/  STL [R1], R5 ;  /* 0x0000000501007387 */ /* 0x0001e20000100800 */
[----:B------:R-:W-:Y:S01]  /*46a0*/  IMAD.MOV R6, RZ, RZ, -R6 ;  /* 0x000000ffff067224 */ /* 0x000fe200078e0a06 */
[----:B------:R-:W-:Y:S01]  /*46b0*/  ISETP.GE.AND P5, PT, R40, RZ, PT ;  /* 0x000000ff2800720c */ /* 0x000fe20003fa6270 */
[----:B------:R-:W-:Y:S01]  /*46c0*/  @!P3 IMAD.IADD R61, R61, 0x1, -R0 ;  /* 0x000000013d3db824 */ /* 0x000fe200078e0a00 */
[C---:B------:R-:W-:Y:S01]  /*46d0*/  ISETP.GT.U32.AND P3, PT, R0.reuse, R12, PT ;  /* 0x0000000c0000720c */ /* 0x040fe20003f64070 */
[----:B------:R-:W-:Y:S02]  /*46e0*/  IMAD R13, R0, R6, R13 ;  /* 0x00000006000d7224 */ /* 0x000fe400078e020d */
[----:B0-----:R-:W-:Y:S01]  /*46f0*/  IMAD.HI.U32 R5, R4, R14, RZ ;  /* 0x0000000e04057227 */ /* 0x001fe200078e00ff */
[----:B------:R-:W-:-:S03]  /*4700*/  ISETP.GT.U32.AND P4, PT, R0, R10, PT ;  /* 0x0000000a0000720c */ /* 0x000fc60003f84070 */
[----:B------:R-:W-:Y:S01]  /*4710*/  IMAD.MOV R6, RZ, RZ, -R5 ;  /* 0x000000ffff067224 */ /* 0x000fe200078e0a05 */
[----:B------:R-:W-:Y:S01]  /*4720*/  ISETP.GE.AND P2, PT, R39, RZ, PT ;  /* 0x000000ff2700720c */ /* 0x000fe20003f46270 */
[----:B------:R-:W-:Y:S01]  /*4730*/  @!P6 IMAD.IADD R9, R9, 0x1, -R0 ;  /* 0x000000010909e824 */ /* 0x000fe200078e0a00 */
[----:B------:R-:W-:Y:S01]  /*4740*/  @!P0 IADD3 R11, R11, -R0, RZ ;  /* 0x800000000b0b8210 */ /* 0x000fe20007ffe0ff */
[C---:B------:R-:W-:Y:S01]  /*4750*/  IMAD R14, R0.reuse, R6, R14 ;  /* 0x00000006000e7224 */ /* 0x040fe200078e020e */
[C---:B------:R-:W-:Y:S01]  /*4760*/  ISETP.GT.U32.AND P6, PT, R0.reuse, R13, PT ;  /* 0x0000000d0000720c */ /* 0x040fe20003fc4070 */
[----:B------:R-:W-:Y:S01]  /*4770*/  @!P1 IMAD.MOV R61, RZ, RZ, -R61 ;  /* 0x000000ffff3d9224 */ /* 0x000fe200078e0a3d */
[C---:B------:R-:W-:Y:S01]  /*4780*/  ISETP.GT.U32.AND P1, PT, R0.reuse, R11, PT ;  /* 0x0000000b0000720c */ /* 0x040fe20003f24070 */
[----:B------:R-:W-:Y:S01]  /*4790*/  @!P5 IMAD.MOV R9, RZ, RZ, -R9 ;  /* 0x000000ffff09d224 */ /* 0x000fe200078e0a09 */
[----:B------:R-:W-:Y:S01]  /*47a0*/  ISETP.GT.U32.AND P5, PT, R0, R14, PT ;  /* 0x0000000e0000720c */ /* 0x000fe20003fa4070 */
[--C-:B------:R-:W-:Y:S01]  /*47b0*/  @!P3 IMAD.IADD R12, R12, 0x1, -R0.reuse ;  /* 0x000000010c0cb824 */ /* 0x100fe200078e0a00 */
[----:B------:R-:W-:Y:S01]  /*47c0*/  ISETP.GE.AND P0, PT, R42, RZ, PT ;  /* 0x000000ff2a00720c */ /* 0x000fe20003f06270 */
[----:B------:R-:W-:Y:S01]  /*47d0*/  @!P4 IMAD.IADD R10, R10, 0x1, -R0 ;  /* 0x000000010a0ac824 */ /* 0x000fe200078e0a00 */
[----:B------:R-:W-:Y:S01]  /*47e0*/  ISETP.GE.AND P4, PT, R41, RZ, PT ;  /* 0x000000ff2900720c */ /* 0x000fe20003f86270 */
[----:B------:R-:W-:Y:S01]  /*47f0*/  @!P2 IMAD.MOV R60, RZ, RZ, -R60 ;  /* 0x000000ffff3ca224 */ /* 0x000fe200078e0a3c */
[----:B------:R-:W-:-:S03]  /*4800*/  ISETP.GT.U32.AND P2, PT, R0, R12, PT ;  /* 0x0000000c0000720c */ /* 0x000fc60003f44070 */
[--C-:B------:R-:W-:Y:S02]  /*4810*/  @!P6 IMAD.IADD R13, R13, 0x1, -R0.reuse ;  /* 0x000000010d0de824 */ /* 0x100fe400078e0a00 */
[--C-:B------:R-:W-:Y:S02]  /*4820*/  @!P1 IMAD.IADD R11, R11, 0x1, -R0.reuse ;  /* 0x000000010b0b9824 */ /* 0x100fe400078e0a00 */
[----:B------:R-:W-:Y:S01]  /*4830*/  @!P5 IMAD.IADD R14, R14, 0x1, -R0 ;  /* 0x000000010e0ed824 */ /* 0x000fe200078e0a00 */
[C---:B------:R-:W-:Y:S01]  /*4840*/  ISETP.GT.U32.AND P6, PT, R0.reuse, R13, PT ;  /* 0x0000000d0000720c */ /* 0x040fe20003fc4070 */
[----:B------:R-:W-:Y:S01]  /*4850*/  @!P0 IMAD.MOV R11, RZ, RZ, -R11 ;  /* 0x000000ffff0b8224 */ /* 0x000fe200078e0a0b */
[----:B------:R-:W-:Y:S02]  /*4860*/  ISETP.GE.AND P3, PT, R43, RZ, PT ;  /* 0x000000ff2b00720c */ /* 0x000fe40003f66270 */
[----:B------:R-:W-:Y:S01]  /*4870*/  ISETP.GT.U32.AND P0, PT, R0, R14, PT ;  /* 0x0000000e0000720c */ /* 0x000fe20003f04070 */
[----:B------:R-:W-:Y:S01]  /*4880*/  @!P4 IMAD.MOV R10, RZ, RZ, -R10 ;  /* 0x000000ffff0ac224 */ /* 0x000fe200078e0a0a */
[----:B------:R-:W-:Y:S01]  /*4890*/  ISETP.GE.AND P4, PT, R44, RZ, PT ;  /* 0x000000ff2c00720c */ /* 0x000fe20003f86270 */
[--C-:B------:R-:W-:Y:S01]  /*48a0*/  @!P2 IMAD.IADD R12, R12, 0x1, -R0.reuse ;  /* 0x000000010c0ca824 */ /* 0x100fe200078e0a00 */
[----:B------:R-:W-:Y:S01]  /*48b0*/  ISETP.GE.AND P2, PT, R45, RZ, PT ;  /* 0x000000ff2d00720c */ /* 0x000fe20003f46270 */
[----:B------:R-:W-:Y:S04]  /*48c0*/  STL [R1+0x2380], R61 ;  /* 0x0023803d01007387 */ /* 0x000fe80000100800 */
[----:B------:R-:W-:Y:S01]  /*48d0*/  @!P6 IMAD.IADD R13, R13, 0x1, -R0 ;  /* 0x000000010d0de824 */ /* 0x000fe200078e0a00 */
[----:B------:R-:W-:Y:S01]  /*48e0*/  STL [R1+0x2384], R60 ;  /* 0x0023843c01007387 */ /* 0x000fe20000100800 */
[----:B------:R-:W-:-:S02]  /*48f0*/  @!P3 IMAD.MOV R12, RZ, RZ, -R12 ;  /* 0x000000ffff0cb224 */ /* 0x000fc400078e0a0c */
[----:B------:R-:W-:Y:S01]  /*4900*/  @!P0 IMAD.IADD R14, R14, 0x1, -R0 ;  /* 0x000000010e0e8824 */ /* 0x000fe200078e0a00 */
[----:B------:R-:W-:Y:S01]  /*4910*/  STL [R1+0x2388], R9 ;  /* 0x0023880901007387 */ /* 0x000fe20000100800 */
[----:B------:R-:W-:Y:S02]  /*4920*/  @!P4 IMAD.MOV R13, RZ, RZ, -R13 ;  /* 0x000000ffff0dc224 */ /* 0x000fe400078e0a0d */
[----:B------:R-:W-:Y:S01]  /*4930*/  @!P2 IMAD.MOV R14, RZ, RZ, -R14 ;  /* 0x000000ffff0ea224 */ /* 0x000fe200078e0a0e */
[----:B------:R-:W-:Y:S01]  /*4940*/  STL [R1+0x238c], R10 ;  /* 0x00238c0a01007387 */ /* 0x000fe20000100800 */
[----:B---3--:R-:W-:-:S03]  /*4950*/  ISETP.GE.AND P2, PT, R54, RZ, PT ;  /* 0x000000ff3600720c */ /* 0x008fc60003f46270 */
[----:B------:R-:W-:Y:S01]  /*4960*/  STL [R1+0x2390], R11 ;  /* 0x0023900b01007387 */ /* 0x000fe20000100800 */
[----:B------:R-:W-:-:S03]  /*4970*/  IABS R20, R54 ;  /* 0x0000003600147213 */ /* 0x000fc60000000000 */
[----:B------:R-:W-:Y:S04]  /*4980*/  STL [R1+0x2394], R12 ;  /* 0x0023940c01007387 */ /* 0x000fe80000100800 */
[----:B------:R-:W-:Y:S04]  /*4990*/  STL [R1+0x2398], R13 ;  /* 0x0023980d01007387 */ /* 0x000fe80000100800 */
[----:B------:R-:W-:Y:S04]  /*49a0*/  STL [R1+0x239c], R14 ;  /* 0x00239c0e01007387 */ /* 0x000fe80000100800 */
[----:B------:R-:W2:Y:S01]  /*49b0*/  LDL.LU R54, [R1+0x1f8] ;  /* 0x0001f80001367983 */ /* 0x000ea20000300800 */
[----:B------:R-:W-:-:S05]  /*49c0*/  IABS R2, R46 ;  /* 0x0000002e00027213 */ /* 0x000fca0000000000 */
[----:B------:R-:W-:-:S04]  /*49d0*/  IMAD.HI.U32 R5, R4, R2, RZ ;  /* 0x0000000204057227 */ /* 0x000fc800078e00ff */
[----:B------:R-:W-:Y:S01]  /*49e0*/  IMAD.MOV R5, RZ, RZ, -R5 ;  /* 0x000000ffff057224 */ /* 0x000fe200078e0a05 */
[----:B------:R-:W-:-:S03]  /*49f0*/  IABS R6, R47 ;  /* 0x0000002f00067213 */ /* 0x000fc60000000000 */
[----:B------:R-:W-:Y:S02]  /*4a00*/  IMAD R2, R0, R5, R2 ;  /* 0x0000000500027224 */ /* 0x000fe400078e0202 */
[----:B------:R-:W-:-:S03]  /*4a10*/  IMAD.HI.U32 R5, R4, R6, RZ ;  /* 0x0000000604057227 */ /* 0x000fc600078e00ff */
[----:B------:R-:W-:Y:S01]  /*4a20*/  ISETP.GT.U32.AND P1, PT, R0, R2, PT ;  /* 0x000000020000720c */ /* 0x000fe20003f24070 */
[----:B------:R-:W-:-:S04]  /*4a30*/  IMAD.MOV R5, RZ, RZ, -R5 ;  /* 0x000000ffff057224 */ /* 0x000fc800078e0a05 */
[----:B------:R-:W-:-:S05]  /*4a40*/  IMAD R16, R0, R5, R6 ;  /* 0x0000000500107224 */ /* 0x000fca00078e0206 */
[----:B------:R-:W-:-:S03]  /*4a50*/  ISETP.GT.U32.AND P3, PT, R0, R16, PT ;  /* 0x000000100000720c */ /* 0x000fc60003f64070 */
[----:B------:R-:W-:Y:S01]  /*4a60*/  @!P1 IMAD.IADD R2, R2, 0x1, -R0 ;  /* 0x0000000102029824 */ /* 0x000fe200078e0a00 */
[----:B------:R-:W-:-:S04]  /*4a70*/  IABS R17, R48 ;  /* 0x0000003000117213 */ /* 0x000fc80000000000 */
[----:B------:R-:W-:Y:S01]  /*4a80*/  ISETP.GT.U32.AND P1, PT, R0, R2, PT ;  /* 0x000000020000720c */ /* 0x000fe20003f24070 */
[----:B------:R-:W-:Y:S01]  /*4a90*/  IMAD.HI.U32 R5, R4, R17, RZ ;  /* 0x0000001104057227 */ /* 0x000fe200078e00ff */
[----:B------:R-:W-:Y:S02]  /*4aa0*/  ISETP.GE.AND P6, PT, R46, RZ, PT ;  /* 0x000000ff2e00720c */ /* 0x000fe40003fc6270 */
[----:B----4-:R-:W-:Y:S02]  /*4ab0*/  IABS R18, R49 ;  /* 0x0000003100127213 */ /* 0x010fe40000000000 */
[----:B------:R-:W-:Y:S01]  /*4ac0*/  @!P3 IADD3 R16, R16, -R0, RZ ;  /* 0x800000001010b210 */ /* 0x000fe20007ffe0ff */
[----:B------:R-:W-:Y:S02]  /*4ad0*/  IMAD.MOV R5, RZ, RZ, -R5 ;  /* 0x000000ffff057224 */ /* 0x000fe400078e0a05 */
[----:B------:R-:W-:Y:S01]  /*4ae0*/  IMAD.HI.U32 R6, R4, R18, RZ ;  /* 0x0000001204067227 */ /* 0x000fe200078e00ff */
[----:B------:R-:W-:-:S03]  /*4af0*/  ISETP.GT.U32.AND P3, PT, R0, R16, PT ;  /* 0x000000100000720c */ /* 0x000fc60003f64070 */
[----:B------:R-:W-:Y:S02]  /*4b00*/  @!P1 IMAD.IADD R2, R2, 0x1, -R0 ;  /* 0x0000000102029824 */ /* 0x000fe400078e0a00 */
[----:B------:R-:W-:Y:S02]  /*4b10*/  IMAD.MOV R6, RZ, RZ, -R6 ;  /* 0x000000ffff067224 */ /* 0x000fe400078e0a06 */
[C---:B------:R-:W-:Y:S02]  /*4b20*/  IMAD R17, R0.reuse, R5, R17 ;  /* 0x0000000500117224 */ /* 0x040fe400078e0211 */
[----:B------:R-:W-:Y:S02]  /*4b30*/  IMAD.MOV.U32 R15, RZ, RZ, R2 ;  /* 0x000000ffff0f7224 */ /* 0x000fe400078e0002 */
[C---:B------:R-:W-:Y:S02]  /*4b40*/  IMAD R18, R0.reuse, R6, R18 ;  /* 0x0000000600127224 */ /* 0x040fe400078e0212 */
[----:B------:R-:W-:Y:S01]  /*4b50*/  @!P6 IMAD.MOV R15, RZ, RZ, -R15 ;  /* 0x000000ffff0fe224 */ /* 0x000fe200078e0a0f */
[----:B------:R-:W-:Y:S01]  /*4b60*/  ISETP.GT.U32.AND P6, PT, R0, R17, PT ;  /* 0x000000110000720c */ /* 0x000fe20003fc4070 */
[----:B------:R-:W-:Y:S01]  /*4b70*/  @!P3 IMAD.IADD R16, R16, 0x1, -R0 ;  /* 0x000000011010b824 */ /* 0x000fe200078e0a00 */
[----:B------:R-:W-:-:S02]  /*4b80*/  ISETP.GT.U32.AND P3, PT, R0, R18, PT ;  /* 0x000000120000720c */ /* 0x000fc40003f64070 */
[----:B------:R-:W-:-:S05]  /*4b90*/  IABS R19, R50 ;  /* 0x0000003200137213 */ /* 0x000fca0000000000 */
[----:B------:R-:W-:-:S04]  /*4ba0*/  IMAD.HI.U32 R5, R4, R19, RZ ;  /* 0x0000001304057227 */ /* 0x000fc800078e00ff */
[--C-:B------:R-:W-:Y:S01]  /*4bb0*/  @!P6 IMAD.IADD R17, R17, 0x1, -R0.reuse ;  /* 0x000000011111e824 */ /* 0x100fe200078e0a00 */
[----:B------:R-:W-:Y:S01]  /*4bc0*/  IABS R21, R51 ;  /* 0x0000003300157213 */ /* 0x000fe20000000000 */
[----:B------:R-:W-:Y:S02]  /*4bd0*/  @!P3 IMAD.IADD R18, R18, 0x1, -R0 ;  /* 0x000000011212b824 */ /* 0x000fe400078e0a00 */
[----:B------:R-:W-:Y:S01]  /*4be0*/  IMAD.MOV R5, RZ, RZ, -R5 ;  /* 0x000000ffff057224 */ /* 0x000fe200078e0a05 */
[----:B------:R-:W-:Y:S01]  /*4bf0*/  ISETP.GT.U32.AND P3, PT, R0, R17, PT ;  /* 0x000000110000720c */ /* 0x000fe20003f64070 */
[----:B------:R-:W-:Y:S01]  /*4c00*/  IMAD.HI.U32 R2, R4, R20, RZ ;  /* 0x0000001404027227 */ /* 0x000fe200078e00ff */
[----:B------:R-:W-:-:S03]  /*4c10*/  ISETP.GE.AND P4, PT, R48, RZ, PT ;  /* 0x000000ff3000720c */ /* 0x000fc60003f86270 */
[----:B------:R-:W-:Y:S02]  /*4c20*/  IMAD R19, R0, R5, R19 ;  /* 0x0000000500137224 */ /* 0x000fe400078e0213 */
[----:B------:R-:W-:Y:S02]  /*4c30*/  IMAD.MOV R2, RZ, RZ, -R2 ;  /* 0x000000ffff027224 */ /* 0x000fe400078e0a02 */
[----:B------:R-:W-:Y:S01]  /*4c40*/  IMAD.HI.U32 R6, R4, R21, RZ ;  /* 0x0000001504067227 */ /* 0x000fe200078e00ff */
[----:B------:R-:W-:-:S03]  /*4c50*/  ISETP.GT.U32.AND P6, PT, R0, R19, PT ;  /* 0x000000130000720c */ /* 0x000fc60003fc4070 */
[C---:B------:R-:W-:Y:S02]  /*4c60*/  IMAD R20, R0.reuse, R2, R20 ;  /* 0x0000000200147224 */ /* 0x040fe400078e0214 */
[----:B------:R-:W-:Y:S02]  /*4c70*/  IMAD.MOV R6, RZ, RZ, -R6 ;  /* 0x000000ffff067224 */ /* 0x000fe400078e0a06 */
[--C-:B------:R-:W-:Y:S01]  /*4c80*/  @!P3 IMAD.IADD R17, R17, 0x1, -R0.reuse ;  /* 0x000000011111b824 */ /* 0x100fe200078e0a00 */
[C---:B------:R-:W-:Y:S01]  /*4c90*/  ISETP.GT.U32.AND P3, PT, R0.reuse, R20, PT ;  /* 0x000000140000720c */ /* 0x040fe20003f64070 */
[C---:B------:R-:W-:Y:S02]  /*4ca0*/  IMAD R21, R0.reuse, R6, R21 ;  /* 0x0000000600157224 */ /* 0x040fe400078e0215 */
[----:B------:R-:W-:Y:S01]  /*4cb0*/  @!P4 IMAD.MOV R17, RZ, RZ, -R17 ;  /* 0x000000ffff11c224 */ /* 0x000fe200078e0a11 */
[----:B------:R-:W-:Y:S02]  /*4cc0*/  IABS R22, R52 ;  /* 0x0000003400167213 */ /* 0x000fe40000000000 */
[----:B------:R-:W-:Y:S01]  /*4cd0*/  ISETP.GT.U32.AND P4, PT, R0, R21, PT ;  /* 0x000000150000720c */ /* 0x000fe20003f84070 */
[----:B------:R-:W-:Y:S01]  /*4ce0*/  @!P6 IMAD.IADD R19, R19, 0x1, -R0 ;  /* 0x000000011313e824 */ /* 0x000fe200078e0a00 */
[----:B------:R-:W-:Y:S01]  /*4cf0*/  ISETP.GE.AND P5, PT, R47, RZ, PT ;  /* 0x000000ff2f00720c */ /* 0x000fe20003fa6270 */
[----:B------:R-:W-:Y:S01]  /*4d00*/  IMAD.HI.U32 R5, R4, R22, RZ ;  /* 0x0000001604057227 */ /* 0x000fe200078e00ff */
[----:B------:R-:W-:-:S02]  /*4d10*/  IABS R24, R55 ;  /* 0x0000003700187213 */ /* 0x000fc40000000000 */
[----:B------:R-:W-:Y:S01]  /*4d20*/  ISETP.GT.U32.AND P6, PT, R0, R19, PT ;  /* 0x000000130000720c */ /* 0x000fe20003fc4070 */
[----:B------:R-:W-:Y:S01]  /*4d30*/  @!P3 IMAD.IADD R20, R20, 0x1, -R0 ;  /* 0x000000011414b824 */ /* 0x000fe200078e0a00 */
[----:B------:R-:W-:Y:S01]  /*4d40*/  IABS R25, R56 ;  /* 0x0000003800197213 */ /* 0x000fe20000000000 */
[----:B------:R-:W-:Y:S01]  /*4d50*/  IMAD.MOV R5, RZ, RZ, -R5 ;  /* 0x000000ffff057224 */ /* 0x000fe200078e0a05 */
[----:B------:R-:W-:Y:S01]  /*4d60*/  ISETP.GE.AND P1, PT, R50, RZ, PT ;  /* 0x000000ff3200720c */ /* 0x000fe20003f26270 */
[----:B------:R-:W-:-:S04]  /*4d70*/  IMAD.HI.U32 R6, R4, R24, RZ ;  /* 0x0000001804067227 */ /* 0x000fc800078e00ff */
[----:B------:R-:W-:Y:S01]  /*4d80*/  @!P4 IMAD.IADD R21, R21, 0x1, -R0 ;  /* 0x000000011515c824 */ /* 0x000fe200078e0a00 */
[C---:B------:R-:W-:Y:S01]  /*4d90*/  ISETP.GT.U32.AND P4, PT, R0.reuse, R20, PT ;  /* 0x000000140000720c */ /* 0x040fe20003f84070 */
[----:B------:R-:W-:Y:S02]  /*4da0*/  IMAD R22, R0, R5, R22 ;  /* 0x0000000500167224 */ /* 0x000fe400078e0216 */
[----:B------:R-:W-:-:S04]  /*4db0*/  IMAD.HI.U32 R5, R4, R25, RZ ;  /* 0x0000001904057227 */ /* 0x000fc800078e00ff */
[----:B------:R-:W-:Y:S01]  /*4dc0*/  @!P5 IMAD.MOV R16, RZ, RZ, -R16 ;  /* 0x000000ffff10d224 */ /* 0x000fe200078e0a10 */
[C---:B------:R-:W-:Y:S01]  /*4dd0*/  ISETP.GT.U32.AND P5, PT, R0.reuse, R18, PT ;  /* 0x000000120000720c */ /* 0x040fe20003fa4070 */
[----:B------:R-:W-:Y:S02]  /*4de0*/  IMAD.MOV R6, RZ, RZ, -R6 ;  /* 0x000000ffff067224 */ /* 0x000fe400078e0a06 */
[----:B------:R-:W-:Y:S01]  /*4df0*/  IMAD.MOV R5, RZ, RZ, -R5 ;  /* 0x000000ffff057224 */ /* 0x000fe200078e0a05 */
[----:B------:R-:W-:Y:S01]  /*4e00*/  ISETP.GE.AND P0, PT, R49, RZ, PT ;  /* 0x000000ff3100720c */ /* 0x000fe20003f06270 */
[----:B------:R-:W-:Y:S02]  /*4e10*/  @!P6 IMAD.IADD R19, R19, 0x1, -R0 ;  /* 0x000000011313e824 */ /* 0x000fe400078e0a00 */
[C---:B------:R-:W-:Y:S02]  /*4e20*/  IMAD R24, R0.reuse, R6, R24 ;  /* 0x0000000600187224 */ /* 0x040fe400078e0218 */
[----:B------:R-:W-:-:S02]  /*4e30*/  IMAD R25, R0, R5, R25 ;  /* 0x0000000500197224 */ /* 0x000fc400078e0219 */
[----:B------:R-:W-:Y:S01]  /*4e40*/  @!P1 IMAD.MOV R19, RZ, RZ, -R19 ;  /* 0x000000ffff139224 */ /* 0x000fe200078e0a13 */
[----:B------:R-:W-:Y:S01]  /*4e50*/  ISETP.GT.U32.AND P1, PT, R0, R24, PT ;  /* 0x000000180000720c */ /* 0x000fe20003f24070 */
[--C-:B------:R-:W-:Y:S01]  /*4e60*/  @!P4 IMAD.IADD R20, R20, 0x1, -R0.reuse ;  /* 0x000000011414c824 */ /* 0x100fe200078e0a00 */
[----:B------:R-:W-:Y:S01]  /*4e70*/  ISETP.GT.U32.AND P4, PT, R0, R25, PT ;  /* 0x000000190000720c */ /* 0x000fe20003f84070 */
[----:B------:R-:W-:Y:S01]  /*4e80*/  @!P5 IMAD.IADD R18, R18, 0x1, -R0 ;  /* 0x000000011212d824 */ /* 0x000fe200078e0a00 */
[----:B------:R-:W-:Y:S03]  /*4e90*/  STL [R1+0x23a0], R15 ;  /* 0x0023a00f01007387 */ /* 0x000fe60000100800 */
[----:B------:R-:W-:Y:S01]  /*4ea0*/  @!P0 IMAD.MOV R18, RZ, RZ, -R18 ;  /* 0x000000ffff128224 */ /* 0x000fe200078e0a12 */
[----:B------:R-:W-:Y:S04]  /*4eb0*/  STL [R1+0x23a4], R16 ;  /* 0x0023a41001007387 */ /* 0x000fe80000100800 */
[----:B------:R-:W-:Y:S01]  /*4ec0*/  STL [R1+0x23a8], R17 ;  /* 0x0023a81101007387 */ /* 0x000fe20000100800 */
[--C-:B------:R-:W-:Y:S01]  /*4ed0*/  @!P1 IMAD.IADD R24, R24, 0x1, -R0.reuse ;  /* 0x0000000118189824 */ /* 0x100fe200078e0a00 */
[----:B------:R-:W-:Y:S01]  /*4ee0*/  ISETP.GE.AND P1, PT, R55, RZ, PT ;  /* 0x000000ff3700720c */ /* 0x000fe20003f26270 */
[----:B------:R-:W-:Y:S01]  /*4ef0*/  @!P4 IMAD.IADD R25, R25, 0x1, -R0 ;  /* 0x000000011919c824 */ /* 0x000fe200078e0a00 */
[----:B------:R-:W-:Y:S01]  /*4f00*/  STL [R1+0x23ac], R18 ;  /* 0x0023ac1201007387 */ /* 0x000fe20000100800 */
[----:B------:R-:W-:-:S03]  /*4f10*/  ISETP.GE.AND P4, PT, R56, RZ, PT ;  /* 0x000000ff3800720c */ /* 0x000fc60003f86270 */
[----:B------:R-:W-:Y:S04]  /*4f20*/  STL [R1+0x23b0], R19 ;  /* 0x0023b01301007387 */ /* 0x000fe80000100800 */
[----:B------:R-:W3:Y:S04]  /*4f30*/  LDL.LU R55, [R1+0x208] ;  /* 0x0002080001377983 */ /* 0x000ee80000300800 */
[----:B------:R-:W4:Y:S01]  /*4f40*/  LDL.LU R56, [R1+0x20c] ;  /* 0x00020c0001387983 */ /* 0x000f220000300800 */
[----:B------:R-:W-:-:S05]  /*4f50*/  IABS R23, R53 ;  /* 0x0000003500177213 */ /* 0x000fca0000000000 */
[----:B------:R-:W-:-:S04]  /*4f60*/  IMAD.HI.U32 R2, R4, R23, RZ ;  /* 0x0000001704027227 */ /* 0x000fc800078e00ff */
[----:B------:R-:W-:Y:S01]  /*4f70*/  IMAD.MOV R2, RZ, RZ, -R2 ;  /* 0x000000ffff027224 */ /* 0x000fe200078e0a02 */
[----:B------:R-:W-:-:S03]  /*4f80*/  ISETP.GT.U32.AND P5, PT, R0, R22, PT ;  /* 0x000000160000720c */ /* 0x000fc60003fa4070 */
[----:B------:R-:W-:-:S05]  /*4f90*/  IMAD R23, R0, R2, R23 ;  /* 0x0000000200177224 */ /* 0x000fca00078e0217 */
[----:B------:R-:W-:-:S05]  /*4fa0*/  ISETP.GT.U32.AND P6, PT, R0, R23, PT ;  /* 0x000000170000720c */ /* 0x000fca0003fc4070 */
[----:B------:R-:W-:-:S08]  /*4fb0*/  @!P5 IMAD.IADD R22, R22, 0x1, -R0 ;  /* 0x000000011616d824 */ /* 0x000fd000078e0a00 */
[----:B------:R-:W-:Y:S01]  /*4fc0*/  @!P6 IMAD.IADD R23, R23, 0x1, -R0 ;  /* 0x000000011717e824 */ /* 0x000fe200078e0a00 */
[C---:B------:R-:W-:Y:S02]  /*4fd0*/  ISETP.GT.U32.AND P6, PT, R0.reuse, R22, PT ;  /* 0x000000160000720c */ /* 0x040fe40003fc4070 */
[C---:B------:R-:W-:Y:S02]  /*4fe0*/  ISETP.GT.U32.AND P5, PT, R0.reuse, R21, PT ;  /* 0x000000150000720c */ /* 0x040fe40003fa4070 */
[----:B------:R-:W-:Y:S02]  /*4ff0*/  ISETP.GT.U32.AND P0, PT, R0, R23, PT ;  /* 0x000000170000720c */ /* 0x000fe40003f04070 */
[----:B------:R-:W-:-:S07]  /*5000*/  ISETP.GE.AND P3, PT, R51, RZ, PT ;  /* 0x000000ff3300720c */ /* 0x000fce0003f66270 */
[--C-:B------:R-:W-:Y:S02]  /*5010*/  @!P6 IMAD.IADD R22, R22, 0x1, -R0.reuse ;  /* 0x000000011616e824 */ /* 0x100fe400078e0a00 */
[--C-:B------:R-:W-:Y:S01]  /*5020*/  @!P5 IMAD.IADD R21, R21, 0x1, -R0.reuse ;  /* 0x000000011515d824 */ /* 0x100fe200078e0a00 */
[----:B------:R-:W-:Y:S01]  /*5030*/  ISETP.GE.AND P5, PT, R52, RZ, PT ;  /* 0x000000ff3400720c */ /* 0x000fe20003fa6270 */
[----:B------:R-:W-:Y:S01]  /*5040*/  @!P0 IMAD.IADD R23, R23, 0x1, -R0 ;  /* 0x0000000117178824 */ /* 0x000fe200078e0a00 */
[----:B------:R-:W-:Y:S01]  /*5050*/  ISETP.GE.AND P0, PT, R53, RZ, PT ;  /* 0x000000ff3500720c */ /* 0x000fe20003f06270 */
[----:B------:R-:W-:Y:S01]  /*5060*/  @!P3 IMAD.MOV R21, RZ, RZ, -R21 ;  /* 0x000000ffff15b224 */ /* 0x000fe200078e0a15 */
[----:B------:R-:W-:Y:S01]  /*5070*/  ISETP.GT.U32.AND P3, PT, R0, R25, PT ;  /* 0x000000190000720c */ /* 0x000fe20003f64070 */
[----:B------:R-:W-:Y:S01]  /*5080*/  @!P2 IMAD.MOV R20, RZ, RZ, -R20 ;  /* 0x000000ffff14a224 */ /* 0x000fe200078e0a14 */
[----:B------:R-:W-:-:S04]  /*5090*/  IABS R27, R57 ;  /* 0x00000039001b7213 */ /* 0x000fc80000000000 */
[----:B------:R-:W-:Y:S03]  /*50a0*/  STL [R1+0x23b4], R20 ;  /* 0x0023b41401007387 */ /* 0x000fe60000100800 */
[----:B------:R-:W-:Y:S02]  /*50b0*/  @!P5 IMAD.MOV R22, RZ, RZ, -R22 ;  /* 0x000000ffff16d224 */ /* 0x000fe400078e0a16 */
[----:B------:R-:W-:Y:S01]  /*50c0*/  @!P0 IMAD.MOV R23, RZ, RZ, -R23 ;  /* 0x000000ffff178224 */ /* 0x000fe200078e0a17 */
[----:B------:R0:W-:Y:S01]  /*50d0*/  STL [R1+0x23b8], R21 ;  /* 0x0023b81501007387 */ /* 0x0001e20000100800 */
[----:B------:R-:W-:Y:S01]  /*50e0*/  @!P3 IMAD.IADD R25, R25, 0x1, -R0 ;  /* 0x000000011919b824 */ /* 0x000fe200078e0a00 */
[----:B------:R-:W-:Y:S02]  /*50f0*/  ISETP.GE.AND P3, PT, R57, RZ, PT ;  /* 0x000000ff3900720c */ /* 0x000fe40003f66270 */
[----:B------:R-:W-:Y:S01]  /*5100*/  STL [R1+0x23bc], R22 ;  /* 0x0023bc1601007387 */ /* 0x000fe20000100800 */
[----:B------:R-:W-:-:S03]  /*5110*/  IABS R28, R58 ;  /* 0x0000003a001c7213 */ /* 0x000fc60000000000 */
[----:B------:R-:W-:Y:S01]  /*5120*/  STL [R1+0x23c0], R23 ;  /* 0x0023c01701007387 */ /* 0x000fe20000100800 */
[----:B--2---:R-:W-:-:S03]  /*5130*/  IABS R26, R54 ;  /* 0x00000036001a7213 */ /* 0x004fc60000000000 */
[----:B------:R-:W2:Y:S01]  /*5140*/  LDL.LU R57, [R1+0x210] ;  /* 0x0002100001397983 */ /* 0x000ea20000300800 */
[----:B------:R-:W-:Y:S01]  /*5150*/  IABS R29, R59 ;  /* 0x0000003b001d7213 */ /* 0x000fe20000000000 */
[----:B0-----:R-:W0:Y:S01]  /*5160*/  LDC R21, c[0x0][0x230] ;  /* 0x00008c00ff157b82 */ /* 0x001e220000000800 */
[----:B------:R-:W-:-:S05]  /*5170*/  IMAD.HI.U32 R2, R4, R26, RZ ;  /* 0x0000001a04027227 */ /* 0x000fca00078e00ff */
[----:B------:R-:W-:-:S05]  /*5180*/  IADD3 R2, -R2, RZ, RZ ;  /* 0x000000ff02027210 */ /* 0x000fca0007ffe1ff */
[----:B------:R-:W-:-:S05]  /*5190*/  IMAD R26, R0, R2, R26 ;  /* 0x00000002001a7224 */ /* 0x000fca00078e021a */
[----:B------:R-:W-:-:S13]  /*51a0*/  ISETP.GT.U32.AND P6, PT, R0, R26, PT ;  /* 0x0000001a0000720c */ /* 0x000fda0003fc4070 */
[----:B------:R-:W-:-:S05]  /*51b0*/  @!P6 IMAD.IADD R26, R26, 0x1, -R0 ;  /* 0x000000011a1ae824 */ /* 0x000fca00078e0a00 */
[----:B------:R-:W-:Y:S01]  /*51c0*/  ISETP.GT.U32.AND P6, PT, R0, R26, PT ;  /* 0x0000001a0000720c */ /* 0x000fe20003fc4070 */
[----:B------:R-:W-:-:S12]  /*51d0*/  IMAD.HI.U32 R2, R4, R27, RZ ;  /* 0x0000001b04027227 */ /* 0x000fd800078e00ff */
[----:B------:R-:W-:Y:S01]  /*51e0*/  @!P6 IMAD.IADD R26, R26, 0x1, -R0 ;  /* 0x000000011a1ae824 */ /* 0x000fe200078e0a00 */
[----:B------:R-:W-:Y:S02]  /*51f0*/  ISETP.GE.AND P6, PT, R58, RZ, PT ;  /* 0x000000ff3a00720c */ /* 0x000fe40003fc6270 */
[----:B------:R-:W2:Y:S01]  /*5200*/  LDL.LU R58, [R1+0x214] ;  /* 0x00021400013a7983 */ /* 0x000ea20000300800 */
[----:B------:R-:W-:-:S04]  /*5210*/  IMAD.MOV R5, RZ, RZ, -R2 ;  /* 0x000000ffff057224 */ /* 0x000fc800078e0a02 */
[----:B------:R-:W-:-:S05]  /*5220*/  IMAD R27, R0, R5, R27 ;  /* 0x00000005001b7224 */ /* 0x000fca00078e021b */
[----:B------:R-:W-:-:S13]  /*5230*/  ISETP.GT.U32.AND P5, PT, R0, R27, PT ;  /* 0x0000001b0000720c */ /* 0x000fda0003fa4070 */
[----:B------:R-:W-:Y:S01]  /*5240*/  @!P5 IMAD.IADD R27, R27, 0x1, -R0 ;  /* 0x000000011b1bd824 */ /* 0x000fe200078e0a00 */
[----:B------:R-:W-:Y:S02]  /*5250*/  ISETP.GE.AND P5, PT, R59, RZ, PT ;  /* 0x000000ff3b00720c */ /* 0x000fe40003fa6270 */
[----:B------:R-:W2:Y:S01]  /*5260*/  LDL.LU R59, [R1+0x218] ;  /* 0x00021800013b7983 */ /* 0x000ea20000300800 */
[----:B------:R-:W-:Y:S02]  /*5270*/  ISETP.GT.U32.AND P2, PT, R0, R24, PT ;  /* 0x000000180000720c */ /* 0x000fe40003f44070 */
[----:B------:R-:W-:Y:S01]  /*5280*/  ISETP.GE.AND P0, PT, R54, RZ, PT ;  /* 0x000000ff3600720c */ /* 0x000fe20003f06270 */
[----:B------:R-:W2:Y:S01]  /*5290*/  LDL.LU R52, [R1+0x21c] ;  /* 0x00021c0001347983 */ /* 0x000ea20000300800 */
[----:B------:R-:W-:-:S03]  /*52a0*/  @!P4 IMAD.MOV R25, RZ, RZ, -R25 ;  /* 0x000000ffff19c224 */ /* 0x000fc600078e0a19 */
[----:B------:R-:W2:Y:S06]  /*52b0*/  LDL.LU R53, [R1+0x220] ;  /* 0x0002200001357983 */ /* 0x000eac0000300800 */
[----:B------:R-:W-:-:S05]  /*52c0*/  @!P2 IADD3 R24, R24, -R0, RZ ;  /* 0x800000001818a210 */ /* 0x000fca0007ffe0ff */
[----:B------:R-:W-:Y:S01]  /*52d0*/  @!P1 IMAD.MOV R24, RZ, RZ, -R24 ;  /* 0x000000ffff189224 */ /* 0x000fe200078e0a18 */
[----:B------:R-:W-:Y:S01]  /*52e0*/  ISETP.GT.U32.AND P1, PT, R0, R27, PT ;  /* 0x0000001b0000720c */ /* 0x000fe20003f24070 */
[----:B------:R-:W-:-:S03]  /*52f0*/  @!P0 IMAD.MOV R26, RZ, RZ, -R26 ;  /* 0x000000ffff1a8224 */ /* 0x000fc600078e0a1a */
[----:B------:R-:W-:Y:S09]  /*5300*/  STL [R1+0x23c4], R24 ;  /* 0x0023c41801007387 */ /* 0x000ff20000100800 */
[----:B------:R-:W-:Y:S01]  /*5310*/  @!P1 IMAD.IADD R27, R27, 0x1, -R0 ;  /* 0x000000011b1b9824 */ /* 0x000fe200078e0a00 */
[----:B------:R-:W-:Y:S03]  /*5320*/  STL [R1+0x23c8], R25 ;  /* 0x0023c81901007387 */ /* 0x000fe60000100800 */
[----:B------:R-:W-:Y:S01]  /*5330*/  @!P3 IMAD.MOV R27, RZ, RZ, -R27 ;  /* 0x000000ffff1bb224 */ /* 0x000fe200078e0a1b */
[----:B------:R-:W-:Y:S04]  /*5340*/  STL [R1+0x23cc], R26 ;  /* 0x0023cc1a01007387 */ /* 0x000fe80000100800 */
[----:B------:R-:W-:Y:S04]  /*5350*/  STL [R1+0x23d0], R27 ;  /* 0x0023d01b01007387 */ /* 0x000fe80000100800 */
[----:B------:R-:W2:Y:S01]  /*5360*/  LDL.LU R54, [R1+0x224] ;  /* 0x0002240001367983 */ /* 0x000ea20000300800 */
[----:B------:R-:W-:-:S04]  /*5370*/  IMAD.HI.U32 R2, R4, R28, RZ ;  /* 0x0000001c04027227 */ /* 0x000fc800078e00ff */
[----:B------:R-:W-:Y:S01]  /*5380*/  IMAD.MOV R2, RZ, RZ, -R2 ;  /* 0x000000ffff027224 */ /* 0x000fe200078e0a02 */
[----:B----4-:R-:W-:Y:S02]  /*5390*/  IABS R31, R56 ;  /* 0x00000038001f7213 */ /* 0x010fe40000000000 */
[----:B------:R-:W-:Y:S02]  /*53a0*/  ISETP.GE.AND P1, PT, R56, RZ, PT ;  /* 0x000000ff3800720c */ /* 0x000fe40003f26270 */
[----:B------:R-:W4:Y:S01]  /*53b0*/  LDL.LU R56, [R1+0x228] ;  /* 0x0002280001387983 */ /* 0x000f220000300800 */
[----:B------:R-:W-:Y:S02]  /*53c0*/  IMAD R28, R0, R2, R28 ;  /* 0x00000002001c7224 */ /* 0x000fe400078e021c */
[----:B------:R-:W-:Y:S01]  /*53d0*/  IMAD.HI.U32 R2, R4, R29, RZ ;  /* 0x0000001d04027227 */ /* 0x000fe200078e00ff */
[----:B---3--:R-:W-:Y:S02]  /*53e0*/  IABS R30, R55 ;  /* 0x00000037001e7213 */ /* 0x008fe40000000000 */
[----:B------:R-:W-:Y:S01]  /*53f0*/  ISETP.GT.U32.AND P2, PT, R0, R28, PT ;  /* 0x0000001c0000720c */ /* 0x000fe20003f44070 */
[----:B------:R-:W-:Y:S01]  /*5400*/  IMAD.MOV R2, RZ, RZ, -R2 ;  /* 0x000000ffff027224 */ /* 0x000fe200078e0a02 */
[----:B------:R-:W-:-:S02]  /*5410*/  ISETP.GE.AND P0, PT, R55, RZ, PT ;  /* 0x000000ff3700720c */ /* 0x000fc40003f06270 */
[----:B------:R-:W3:Y:S01]  /*5420*/  LDL.LU R55, [R1+0x22c] ;  /* 0x00022c0001377983 */ /* 0x000ee20000300800 */
[----:B------:R-:W-:-:S05]  /*5430*/  IMAD R29, R0, R2, R29 ;  /* 0x00000002001d7224 */ /* 0x000fca00078e021d */
[----:B------:R-:W-:-:S03]  /*5440*/  ISETP.GT.U32.AND P4, PT, R0, R29, PT ;  /* 0x0000001d0000720c */ /* 0x000fc60003f84070 */
[----:B------:R-:W-:-:S05]  /*5450*/  @!P2 IMAD.IADD R28, R28, 0x1, -R0 ;  /* 0x000000011c1ca824 */ /* 0x000fca00078e0a00 */
[----:B------:R-:W-:Y:S01]  /*5460*/  ISETP.GT.U32.AND P2, PT, R0, R28, PT ;  /* 0x0000001c0000720c */ /* 0x000fe20003f44070 */
[----:B------:R-:W-:-:S04]  /*5470*/  IMAD.HI.U32 R2, R4, R30, RZ ;  /* 0x0000001e04027227 */ /* 0x000fc800078e00ff */
[----:B------:R-:W-:Y:S02]  /*5480*/  @!P4 IMAD.IADD R29, R29, 0x1, -R0 ;  /* 0x000000011d1dc824 */ /* 0x000fe400078e0a00 */
[----:B------:R-:W-:-:S03]  /*5490*/  IMAD.HI.U32 R5, R4, R31, RZ ;  /* 0x0000001f04057227 */ /* 0x000fc600078e00ff */
[C---:B------:R-:W-:Y:S01]  /*54a0*/  ISETP.GT.U32.AND P4, PT, R0.reuse, R29, PT ;  /* 0x0000001d0000720c */ /* 0x040fe20003f84070 */
[----:B------:R-:W-:Y:S02]  /*54b0*/  IMAD.MOV R2, RZ, RZ, -R2 ;  /* 0x000000ffff027224 */ /* 0x000fe400078e0a02 */
[----:B------:R-:W-:Y:S02]  /*54c0*/  IMAD.MOV R5, RZ, RZ, -R5 ;  /* 0x000000ffff057224 */ /* 0x000fe400078e0a05 */
[----:B------:R-:W-:Y:S02]  /*54d0*/  IMAD R30, R0, R2, R30 ;  /* 0x00000002001e7224 */ /* 0x000fe400078e021e */
[----:B------:R-:W-:Y:S02]  /*54e0*/  @!P2 IMAD.IADD R28, R28, 0x1, -R0 ;  /* 0x000000011c1ca824 */ /* 0x000fe400078e0a00 */
[C---:B------:R-:W-:Y:S02]  /*54f0*/  IMAD R31, R0.reuse, R5, R31 ;  /* 0x00000005001f7224 */ /* 0x040fe400078e021f */
[----:B------:R-:W-:Y:S01]  /*5500*/  @!P6 IMAD.MOV R28, RZ, RZ, -R28 ;  /* 0x000000ffff1ce224 */ /* 0x000fe200078e0a1c */
[C---:B------:R-:W-:Y:S01]  /*5510*/  ISETP.GT.U32.AND P6, PT, R0.reuse, R30, PT ;  /* 0x0000001e0000720c */ /* 0x040fe20003fc4070 */
[----:B------:R-:W-:Y:S01]  /*5520*/  @!P4 IMAD.IADD R29, R29, 0x1, -R0 ;  /* 0x000000011d1dc824 */ /* 0x000fe200078e0a00 */
[----:B------:R-:W-:-:S11]  /*5530*/  ISETP.GT.U32.AND P4, PT, R0, R31, PT ;  /* 0x0000001f0000720c */ /* 0x000fd60003f84070 */
[--C-:B------:R-:W-:Y:S02]  /*5540*/  @!P6 IMAD.IADD R30, R30, 0x1, -R0.reuse ;  /* 0x000000011e1ee824 */ /* 0x100fe400078e0a00 */
[----:B------:R-:W-:-:S03]  /*5550*/  @!P4 IMAD.IADD R31, R31, 0x1, -R0 ;  /* 0x000000011f1fc824 */ /* 0x000fc600078e0a00 */
[----:B------:R-:W-:Y:S01]  /*5560*/  ISETP.GT.U32.AND P4, PT, R0, R30, PT ;  /* 0x0000001e0000720c */ /* 0x000fe20003f84070 */
[----:B------:R-:W-:-:S12]  /*5570*/  @!P5 IMAD.MOV R29, RZ, RZ, -R29 ;  /* 0x000000ffff1dd224 */ /* 0x000fd800078e0a1d */
[----:B------:R-:W-:-:S04]  /*5580*/  @!P4 IMAD.IADD R30, R30, 0x1, -R0 ;  /* 0x000000011e1ec824 */ /* 0x000fc800078e0a00 */
[----:B------:R-:W-:Y:S01]  /*5590*/  @!P0 IMAD.MOV R30, RZ, RZ, -R30 ;  /* 0x000000ffff1e8224 */ /* 0x000fe200078e0a1e */
[----:B--2---:R-:W-:Y:S02]  /*55a0*/  ISETP.GE.AND P2, PT, R57, RZ, PT ;  /* 0x000000ff3900720c */ /* 0x004fe40003f46270 */
[----:B------:R-:W-:Y:S02]  /*55b0*/  IABS R32, R57 ;  /* 0x0000003900207213 */ /* 0x000fe40000000000 */
[----:B------:R-:W2:Y:S01]  /*55c0*/  LDL.LU R57, [R1+0x230] ;  /* 0x0002300001397983 */ /* 0x000ea20000300800 */
[----:B------:R-:W-:Y:S02]  /*55d0*/  ISETP.GE.AND P3, PT, R58, RZ, PT ;  /* 0x000000ff3a00720c */ /* 0x000fe40003f66270 */
[----:B------:R-:W-:Y:S02]  /*55e0*/  IABS R33, R58 ;  /* 0x0000003a00217213 */ /* 0x000fe40000000000 */
[----:B------:R-:W2:Y:S03]  /*55f0*/  LDL.LU R58, [R1+0x234] ;  /* 0x00023400013a7983 */ /* 0x000ea60000300800 */
[----:B------:R-:W-:-:S04]  /*5600*/  IMAD.HI.U32 R2, R4, R33, RZ ;  /* 0x0000002104027227 */ /* 0x000fc800078e00ff */
[----:B------:R-:W-:-:S04]  /*5610*/  IMAD.MOV R2, RZ, RZ, -R2 ;  /* 0x000000ffff027224 */ /* 0x000fc800078e0a02 */
[----:B------:R-:W-:-:S05]  /*5620*/  IMAD R33, R0, R2, R33 ;  /* 0x0000000200217224 */ /* 0x000fca00078e0221 */
[----:B------:R-:W-:Y:S01]  /*5630*/  ISETP.GT.U32.AND P4, PT, R0, R33, PT ;  /* 0x000000210000720c */ /* 0x000fe20003f84070 */
[----:B------:R-:W-:Y:S04]  /*5640*/  STL [R1+0x23d4], R28 ;  /* 0x0023d41c01007387 */ /* 0x000fe80000100800 */
[----:B------:R-:W-:Y:S01]  /*5650*/  STL [R1+0x23d8], R29 ;  /* 0x0023d81d01007387 */ /* 0x000fe20000100800 */
[----:B------:R-:W-:-:S03]  /*5660*/  IABS R34, R59 ;  /* 0x0000003b00227213 */ /* 0x000fc60000000000 */
[----:B------:R-:W-:Y:S04]  /*5670*/  STL [R1+0x23dc], R30 ;  /* 0x0023dc1e01007387 */ /* 0x000fe80000100800 */
[----:B------:R-:W-:Y:S01]  /*5680*/  @!P4 IMAD.IADD R33, R33, 0x1, -R0 ;  /* 0x000000012121c824 */ /* 0x000fe200078e0a00 */
[----:B------:R-:W-:Y:S02]  /*5690*/  ISETP.GE.AND P4, PT, R59, RZ, PT ;  /* 0x000000ff3b00720c */ /* 0x000fe40003f86270 */
[----:B------:R-:W2:Y:S01]  /*56a0*/  LDL.LU R59, [R1+0x238] ;  /* 0x00023800013b7983 */ /* 0x000ea20000300800 */
[----:B------:R-:W-:-:S04]  /*56b0*/  IMAD.HI.U32 R5, R4, R32, RZ ;  /* 0x0000002004057227 */ /* 0x000fc800078e00ff */
[----:B------:R-:W-:Y:S02]  /*56c0*/  IMAD.MOV R5, RZ, RZ, -R5 ;  /* 0x000000ffff057224 */ /* 0x000fe400078e0a05 */
[----:B------:R-:W-:-:S04]  /*56d0*/  IMAD.HI.U32 R6, R4, R34, RZ ;  /* 0x0000002204067227 */ /* 0x000fc800078e00ff */
[----:B------:R-:W-:Y:S01]  /*56e0*/  IMAD R32, R0, R5, R32 ;  /* 0x0000000500207224 */ /* 0x000fe200078e0220 */
[----:B------:R-:W-:-:S04]  /*56f0*/  IADD3 R6, -R6, RZ, RZ ;  /* 0x000000ff06067210 */ /* 0x000fc80007ffe1ff */
[C---:B------:R-:W-:Y:S01]  /*5700*/  ISETP.GT.U32.AND P6, PT, R0.reuse, R32, PT ;  /* 0x000000200000720c */ /* 0x040fe20003fc4070 */
[----:B------:R-:W-:Y:S01]  /*5710*/  IMAD R34, R0, R6, R34 ;  /* 0x0000000600227224 */ /* 0x000fe200078e0222 */
[----:B------:R-:W-:-:S04]  /*5720*/  IABS R35, R52 ;  /* 0x0000003400237213 */ /* 0x000fc80000000000 */
[----:B------:R-:W-:Y:S01]  /*5730*/  ISETP.GT.U32.AND P0, PT, R0, R34, PT ;  /* 0x000000220000720c */ /* 0x000fe20003f04070 */
[----:B------:R-:W-:-:S06]  /*5740*/  IMAD.HI.U32 R5, R4, R35, RZ ;  /* 0x0000002304057227 */ /* 0x000fcc00078e00ff */
[----:B------:R-:W-:Y:S02]  /*5750*/  @!P6 IMAD.IADD R32, R32, 0x1, -R0 ;  /* 0x000000012020e824 */ /* 0x000fe400078e0a00 */
[----:B------:R-:W-:-:S03]  /*5760*/  IMAD.MOV R5, RZ, RZ, -R5 ;  /* 0x000000ffff057224 */ /* 0x000fc600078e0a05 */
[----:B------:R-:W-:Y:S02]  /*5770*/  ISETP.GT.U32.AND P6, PT, R0, R32, PT ;  /* 0x000000200000720c */ /* 0x000fe40003fc4070 */
[----:B------:R-:W-:Y:S01]  /*5780*/  IABS R37, R54 ;  /* 0x0000003600257213 */ /* 0x000fe20000000000 */
[----:B------:R-:W-:Y:S01]  /*5790*/  @!P0 IMAD.IADD R34, R34, 0x1, -R0 ;  /* 0x0000000122228824 */ /* 0x000fe200078e0a00 */
[C---:B------:R-:W-:Y:S01]  /*57a0*/  ISETP.GT.U32.AND P0, PT, R0.reuse, R33, PT ;  /* 0x000000210000720c */ /* 0x040fe20003f04070 */
[----:B------:R-:W-:Y:S02]  /*57b0*/  IMAD R35, R0, R5, R35 ;  /* 0x0000000500237224 */ /* 0x000fe400078e0223 */
[----:B------:R-:W-:Y:S01]  /*57c0*/  IMAD.HI.U32 R6, R4, R37, RZ ;  /* 0x0000002504067227 */ /* 0x000fe200078e00ff */
[----:B------:R-:W-:-:S03]  /*57d0*/  ISETP.GT.U32.AND P5, PT, R0, R31, PT ;  /* 0x0000001f0000720c */ /* 0x000fc60003fa4070 */
[----:B------:R-:W-:Y:S02]  /*57e0*/  IMAD.MOV R6, RZ, RZ, -R6 ;  /* 0x000000ffff067224 */ /* 0x000fe400078e0a06 */
[----:B------:R-:W-:Y:S02]  /*57f0*/  @!P6 IMAD.IADD R32, R32, 0x1, -R0 ;  /* 0x000000012020e824 */ /* 0x000fe400078e0a00 */
[C---:B------:R-:W-:Y:S01]  /*5800*/  IMAD R37, R0.reuse, R6, R37 ;  /* 0x0000000600257224 */ /* 0x040fe200078e0225 */
[----:B------:R-:W-:Y:S01]  /*5810*/  IABS R36, R53 ;  /* 0x0000003500247213 */ /* 0x000fe20000000000 */
[----:B------:R-:W-:Y:S02]  /*5820*/  @!P2 IMAD.MOV R32, RZ, RZ, -R32 ;  /* 0x000000ffff20a224 */ /* 0x000fe400078e0a20 */
[----:B------:R-:W-:Y:S01]  /*5830*/  @!P0 IMAD.IADD R33, R33, 0x1, -R0 ;  /* 0x0000000121218824 */ /* 0x000fe200078e0a00 */
[----:B------:R-:W-:Y:S01]  /*5840*/  ISETP.GT.U32.AND P2, PT, R0, R37, PT ;  /* 0x000000250000720c */ /* 0x000fe20003f44070 */
[----:B------:R-:W-:-:S04]  /*5850*/  IMAD.HI.U32 R2, R4, R36, RZ ;  /* 0x0000002404027227 */ /* 0x000fc800078e00ff */
[----:B------:R-:W-:Y:S01]  /*5860*/  @!P5 IMAD.IADD R31, R31, 0x1, -R0 ;  /* 0x000000011f1fd824 */ /* 0x000fe200078e0a00 */
[----:B----4-:R-:W-:-:S05]  /*5870*/  IABS R38, R56 ;  /* 0x0000003800267213 */ /* 0x010fca0000000000 */
[----:B------:R-:W-:-:S04]  /*5880*/  IMAD.HI.U32 R5, R4, R38, RZ ;  /* 0x0000002604057227 */ /* 0x000fc800078e00ff */
[----:B------:R-:W-:-:S04]  /*5890*/  IMAD.MOV R5, RZ, RZ, -R5 ;  /* 0x000000ffff057224 */ /* 0x000fc800078e0a05 */
[----:B------:R-:W-:-:S05]  /*58a0*/  IMAD R38, R0, R5, R38 ;  /* 0x0000000500267224 */ /* 0x000fca00078e0226 */
[C---:B------:R-:W-:Y:S01]  /*58b0*/  ISETP.GT.U32.AND P0, PT, R0.reuse, R38, PT ;  /* 0x000000260000720c */ /* 0x040fe20003f04070 */
[----:B------:R-:W-:Y:S02]  /*58c0*/  IMAD.MOV R2, RZ, RZ, -R2 ;  /* 0x000000ffff027224 */ /* 0x000fe400078e0a02 */
[----:B------:R-:W-:Y:S01]  /*58d0*/  @!P1 IMAD.MOV R31, RZ, RZ, -R31 ;  /* 0x000000ffff1f9224 */ /* 0x000fe200078e0a1f */
[C---:B------:R-:W-:Y:S01]  /*58e0*/  ISETP.GT.U32.AND P5, PT, R0.reuse, R35, PT ;  /* 0x000000230000720c */ /* 0x040fe20003fa4070 */
[----:B------:R-:W-:Y:S02]  /*58f0*/  IMAD R36, R0, R2, R36 ;  /* 0x0000000200247224 */ /* 0x000fe400078e0224 */
[--C-:B------:R-:W-:Y:S01]  /*5900*/  @!P2 IMAD.IADD R37, R37, 0x1, -R0.reuse ;  /* 0x000000012525a824 */ /* 0x100fe200078e0a00 */
[----:B------:R-:W-:Y:S01]  /*5910*/  STL [R1+0x23e0], R31 ;  /* 0x0023e01f01007387 */ /* 0x000fe20000100800 */
[----:B------:R-:W-:Y:S02]  /*5920*/  ISETP.GE.AND P2, PT, R54, RZ, PT ;  /* 0x000000ff3600720c */ /* 0x000fe40003f46270 */
[----:B------:R-:W-:Y:S01]  /*5930*/  ISETP.GT.U32.AND P6, PT, R0, R36, PT ;  /* 0x000000240000720c */ /* 0x000fe20003fc4070 */
[----:B------:R-:W-:Y:S01]  /*5940*/  STL [R1+0x23e4], R32 ;  /* 0x0023e42001007387 */ /* 0x000fe20000100800 */
[----:B------:R-:W-:Y:S01]  /*5950*/  @!P0 IMAD.IADD R38, R38, 0x1, -R0 ;  /* 0x0000000126268824 */ /* 0x000fe200078e0a00 */
[----:B------:R-:W-:-:S02]  /*5960*/  ISETP.GE.AND P0, PT, R56, RZ, PT ;  /* 0x000000ff3800720c */ /* 0x000fc40003f06270 */
[----:B------:R-:W4:Y:S04]  /*5970*/  LDL.LU R54, [R1+0x23c] ;  /* 0x00023c0001367983 */ /* 0x000f280000300800 */
[----:B------:R-:W4:Y:S01]  /*5980*/  LDL.LU R56, [R1+0x240] ;  /* 0x0002400001387983 */ /* 0x000f220000300800 */
[--C-:B------:R-:W-:Y:S01]  /*5990*/  @!P5 IMAD.IADD R35, R35, 0x1, -R0.reuse ;  /* 0x000000012323d824 */ /* 0x100fe200078e0a00 */
[----:B---3--:R-:W-:Y:S02]  /*59a0*/  IABS R39, R55 ;  /* 0x0000003700277213 */ /* 0x008fe40000000000 */
[----:B------:R-:W-:Y:S02]  /*59b0*/  @!P6 IMAD.IADD R36, R36, 0x1, -R0 ;  /* 0x000000012424e824 */ /* 0x000fe400078e0a00 */
[----:B------:R-:W-:Y:S01]  /*59c0*/  ISETP.GT.U32.AND P6, PT, R0, R35, PT ;  /* 0x000000230000720c */ /* 0x000fe20003fc4070 */
[----:B------:R-:W-:-:S04]  /*59d0*/  IMAD.HI.U32 R2, R4, R39, RZ ;  /* 0x0000002704027227 */ /* 0x000fc800078e00ff */
[----:B------:R-:W-:Y:S01]  /*59e0*/  IMAD.MOV R2, RZ, RZ, -R2 ;  /* 0x000000ffff027224 */ /* 0x000fe200078e0a02 */
[----:B------:R-:W-:-:S03]  /*59f0*/  ISETP.GT.U32.AND P5, PT, R0, R34, PT ;  /* 0x000000220000720c */ /* 0x000fc60003fa4070 */
[C---:B------:R-:W-:Y:S01]  /*5a00*/  IMAD R39, R0.reuse, R2, R39 ;  /* 0x0000000200277224 */ /* 0x040fe200078e0227 */
[----:B------:R-:W-:-:S03]  /*5a10*/  ISETP.GT.U32.AND P1, PT, R0, R36, PT ;  /* 0x000000240000720c */ /* 0x000fc60003f24070 */
[----:B------:R-:W-:Y:S01]  /*5a20*/  @!P6 IMAD.IADD R35, R35, 0x1, -R0 ;  /* 0x000000012323e824 */ /* 0x000fe200078e0a00 */
[----:B------:R-:W-:-:S05]  /*5a30*/  ISETP.GT.U32.AND P6, PT, R0, R39, PT ;  /* 0x000000270000720c */ /* 0x000fca0003fc4070 */
[----:B------:R-:W-:Y:S02]  /*5a40*/  @!P5 IADD3 R34, R34, -R0, RZ ;  /* 0x800000002222d210 */ /* 0x000fe40007ffe0ff */
[----:B------:R-:W-:Y:S02]  /*5a50*/  ISETP.GE.AND P5, PT, R52, RZ, PT ;  /* 0x000000ff3400720c */ /* 0x000fe40003fa6270 */
[----:B------:R-:W-:Y:S01]  /*5a60*/  @!P1 IMAD.IADD R36, R36, 0x1, -R0 ;  /* 0x0000000124249824 */ /* 0x000fe200078e0a00 */
[----:B------:R-:W-:-:S03]  /*5a70*/  ISETP.GE.AND P1, PT, R53, RZ, PT ;  /* 0x000000ff3500720c */ /* 0x000fc60003f26270 */
[----:B------:R-:W-:Y:S01]  /*5a80*/  @!P6 IMAD.IADD R39, R39, 0x1, -R0 ;  /* 0x000000012727e824 */ /* 0x000fe200078e0a00 */
[----:B------:R-:W-:Y:S01]  /*5a90*/  ISETP.GT.U32.AND P6, PT, R0, R38, PT ;  /* 0x000000260000720c */ /* 0x000fe20003fc4070 */
[----:B------:R-:W-:-:S03]  /*5aa0*/  @!P4 IMAD.MOV R34, RZ, RZ, -R34 ;  /* 0x000000ffff22c224 */ /* 0x000fc600078e0a22 */
[----:B------:R-:W-:Y:S01]  /*5ab0*/  ISETP.GT.U32.AND P4, PT, R0, R39, PT ;  /* 0x000000270000720c */ /* 0x000fe20003f84070 */
[----:B------:R-:W-:Y:S02]  /*5ac0*/  @!P3 IMAD.MOV R33, RZ, RZ, -R33 ;  /* 0x000000ffff21b224 */ /* 0x000fe400078e0a21 */
[----:B------:R-:W-:Y:S02]  /*5ad0*/  @!P5 IMAD.MOV R35, RZ, RZ, -R35 ;  /* 0x000000ffff23d224 */ /* 0x000fe400078e0a23 */
[----:B------:R-:W-:Y:S01]  /*5ae0*/  @!P1 IMAD.MOV R36, RZ, RZ, -R36 ;  /* 0x000000ffff249224 */ /* 0x000fe200078e0a24 */
[----:B------:R-:W-:Y:S03]  /*5af0*/  STL [R1+0x23e8], R33 ;  /* 0x0023e82101007387 */ /* 0x000fe60000100800 */
[--C-:B------:R-:W-:Y:S01]  /*5b00*/  @!P6 IMAD.IADD R38, R38, 0x1, -R0.reuse ;  /* 0x000000012626e824 */ /* 0x100fe200078e0a00 */
[----:B------:R-:W-:Y:S03]  /*5b10*/  STL [R1+0x23ec], R34 ;  /* 0x0023ec2201007387 */ /* 0x000fe60000100800 */
[----:B------:R-:W-:Y:S01]  /*5b20*/  @!P4 IMAD.IADD R39, R39, 0x1, -R0 ;  /* 0x000000012727c824 */ /* 0x000fe200078e0a00 */
[----:B------:R-:W-:Y:S04]  /*5b30*/  STL [R1+0x23f0], R35 ;  /* 0x0023f02301007387 */ /* 0x000fe80000100800 */
[----:B------:R-:W-:Y:S01]  /*5b40*/  STL [R1+0x23f4], R36 ;  /* 0x0023f42401007387 */ /* 0x000fe20000100800 */
[----:B--2---:R-:W-:-:S02]  /*5b50*/  IABS R40, R57 ;  /* 0x0000003900287213 */ /* 0x004fc40000000000 */
[----:B------:R-:W-:Y:S02]  /*5b60*/  ISETP.GE.AND P6, PT, R57, RZ, PT ;  /* 0x000000ff3900720c */ /* 0x000fe40003fc6270 */
[----:B------:R-:W2:Y:S01]  /*5b70*/  LDL.LU R57, [R1+0x244] ;  /* 0x0002440001397983 */ /* 0x000ea20000300800 */
[----:B------:R-:W-:-:S04]  /*5b80*/  IMAD.HI.U32 R5, R4, R40, RZ ;  /* 0x0000002804057227 */ /* 0x000fc800078e00ff */
[----:B------:R-:W-:-:S04]  /*5b90*/  IMAD.MOV R5, RZ, RZ, -R5 ;  /* 0x000000ffff057224 */ /* 0x000fc800078e0a05 */
[----:B------:R-:W-:-:S05]  /*5ba0*/  IMAD R40, R0, R5, R40 ;  /* 0x0000000500287224 */ /* 0x000fca00078e0228 */
[----:B------:R-:W-:Y:S02]  /*5bb0*/  ISETP.GT.U32.AND P5, PT, R0, R40, PT ;  /* 0x000000280000720c */ /* 0x000fe40003fa4070 */
[----:B------:R-:W-:Y:S02]  /*5bc0*/  IABS R41, R58 ;  /* 0x0000003a00297213 */ /* 0x000fe40000000000 */
[----:B------:R-:W-:Y:S02]  /*5bd0*/  ISETP.GE.AND P4, PT, R58, RZ, PT ;  /* 0x000000ff3a00720c */ /* 0x000fe40003f86270 */
[----:B------:R-:W3:Y:S07]  /*5be0*/  LDL.LU R58, [R1+0x248] ;  /* 0x00024800013a7983 */ /* 0x000eee0000300800 */
[----:B------:R-:W-:Y:S01]  /*5bf0*/  @!P5 IMAD.IADD R40, R40, 0x1, -R0 ;  /* 0x000000012828d824 */ /* 0x000fe200078e0a00 */
[----:B------:R-:W-:-:S02]  /*5c00*/  IABS R42, R59 ;  /* 0x0000003b002a7213 */ /* 0x000fc40000000000 */
[----:B------:R-:W-:Y:S02]  /*5c10*/  ISETP.GE.AND P5, PT, R59, RZ, PT ;  /* 0x000000ff3b00720c */ /* 0x000fe40003fa6270 */
[----:B------:R-:W3:Y:S01]  /*5c20*/  LDL.LU R59, [R1+0x24c] ;  /* 0x00024c00013b7983 */ /* 0x000ee20000300800 */
[----:B------:R-:W-:Y:S01]  /*5c30*/  ISETP.GT.U32.AND P3, PT, R0, R37, PT ;  /* 0x000000250000720c */ /* 0x000fe20003f64070 */
[----:B------:R-:W-:Y:S01]  /*5c40*/  IMAD.HI.U32 R2, R4, R41, RZ ;  /* 0x0000002904027227 */ /* 0x000fe200078e00ff */
[----:B------:R-:W-:Y:S01]  /*5c50*/  ISETP.GE.AND P1, PT, R55, RZ, PT ;  /* 0x000000ff3700720c */ /* 0x000fe20003f26270 */
[----:B------:R-:W3:Y:S02]  /*5c60*/  LDL.LU R52, [R1+0x250] ;  /* 0x0002500001347983 */ /* 0x000ee40000300800 */
[----:B------:R-:W-:Y:S02]  /*5c70*/  IMAD.MOV R2, RZ, RZ, -R2 ;  /* 0x000000ffff027224 */ /* 0x000fe400078e0a02 */
[----:B------:R-:W3:Y:S02]  /*5c80*/  LDL.LU R55, [R1+0x254] ;  /* 0x0002540001377983 */ /* 0x000ee40000300800 */
[----:B------:R-:W-:-:S02]  /*5c90*/  IMAD R41, R0, R2, R41 ;  /* 0x0000000200297224 */ /* 0x000fc400078e0229 */
[----:B------:R-:W3:Y:S02]  /*5ca0*/  LDL.LU R53, [R1+0x258] ;  /* 0x0002580001357983 */ /* 0x000ee40000300800 */
[----:B------:R-:W-:Y:S01]  /*5cb0*/  @!P3 IMAD.IADD R37, R37, 0x1, -R0 ;  /* 0x000000012525b824 */ /* 0x000fe200078e0a00 */
[----:B------:R-:W-:-:S13]  /*5cc0*/  ISETP.GT.U32.AND P3, PT, R0, R41, PT ;  /* 0x000000290000720c */ /* 0x000fda0003f64070 */
[----:B------:R-:W-:Y:S01]  /*5cd0*/  @!P3 IMAD.IADD R41, R41, 0x1, -R0 ;  /* 0x000000012929b824 */ /* 0x000fe200078e0a00 */
[----:B------:R-:W-:Y:S01]  /*5ce0*/  ISETP.GT.U32.AND P3, PT, R0, R40, PT ;  /* 0x000000280000720c */ /* 0x000fe20003f64070 */
[----:B------:R-:W-:-:S12]  /*5cf0*/  IMAD.HI.U32 R2, R4, R42, RZ ;  /* 0x0000002a04027227 */ /* 0x000fd800078e00ff */
[----:B------:R-:W-:Y:S02]  /*5d00*/  @!P3 IMAD.IADD R40, R40, 0x1, -R0 ;  /* 0x000000012828b824 */ /* 0x000fe400078e0a00 */
[----:B------:R-:W-:Y:S02]  /*5d10*/  IMAD.MOV R2, RZ, RZ, -R2 ;  /* 0x000000ffff027224 */ /* 0x000fe400078e0a02 */
[----:B------:R-:W-:Y:S02]  /*5d20*/  @!P1 IMAD.MOV R39, RZ, RZ, -R39 ;  /* 0x000000ffff279224 */ /* 0x000fe400078e0a27 */
[----:B------:R-:W-:Y:S02]  /*5d30*/  IMAD R42, R0, R2, R42 ;  /* 0x00000002002a7224 */ /* 0x000fe400078e022a */
[----:B------:R-:W-:-:S03]  /*5d40*/  @!P0 IMAD.MOV R38, RZ, RZ, -R38 ;  /* 0x000000ffff268224 */ /* 0x000fc600078e0a26 */
[C---:B------:R-:W-:Y:S01]  /*5d50*/  ISETP.GT.U32.AND P0, PT, R0.reuse, R42, PT ;  /* 0x0000002a0000720c */ /* 0x040fe20003f04070 */
[----:B------:R-:W-:Y:S01]  /*5d60*/  @!P2 IMAD.MOV R37, RZ, RZ, -R37 ;  /* 0x000000ffff25a224 */ /* 0x000fe200078e0a25 */
[----:B------:R-:W-:Y:S01]  /*5d70*/  ISETP.GT.U32.AND P2, PT, R0, R41, PT ;  /* 0x000000290000720c */ /* 0x000fe20003f44070 */
[----:B------:R-:W-:-:S10]  /*5d80*/  @!P6 IMAD.MOV R40, RZ, RZ, -R40 ;  /* 0x000000ffff28e224 */ /* 0x000fd400078e0a28 */
[----:B------:R-:W-:-:S05]  /*5d90*/  @!P0 IMAD.IADD R42, R42, 0x1, -R0 ;  /* 0x000000012a2a8824 */ /* 0x000fca00078e0a00 */
[----:B------:R-:W-:Y:S01]  /*5da0*/  ISETP.GT.U32.AND P6, PT, R0, R42, PT ;  /* 0x0000002a0000720c */ /* 0x000fe20003fc4070 */
[----:B------:R-:W-:Y:S01]  /*5db0*/  @!P2 IMAD.IADD R41, R41, 0x1, -R0 ;  /* 0x000000012929a824 */ /* 0x000fe200078e0a00 */
[----:B----4-:R-:W-:Y:S02]  /*5dc0*/  IABS R44, R56 ;  /* 0x00000038002c7213 */ /* 0x010fe40000000000 */
[----:B------:R-:W-:Y:S02]  /*5dd0*/  ISETP.GE.AND P3, PT, R56, RZ, PT ;  /* 0x000000ff3800720c */ /* 0x000fe40003f66270 */
[----:B------:R-:W4:Y:S01]  /*5de0*/  LDL.LU R56, [R1+0x25c] ;  /* 0x00025c0001387983 */ /* 0x000f220000300800 */
[----:B------:R-:W-:Y:S02]  /*5df0*/  IABS R43, R54 ;  /* 0x00000036002b7213 */ /* 0x000fe40000000000 */
[----:B------:R-:W-:Y:S02]  /*5e00*/  ISETP.GE.AND P1, PT, R54, RZ, PT ;  /* 0x000000ff3600720c */ /* 0x000fe40003f26270 */
[----:B------:R-:W4:Y:S01]  /*5e10*/  LDL.LU R54, [R1+0x260] ;  /* 0x0002600001367983 */ /* 0x000f220000300800 */
[----:B------:R-:W-:-:S04]  /*5e20*/  IMAD.HI.U32 R5, R4, R43, RZ ;  /* 0x0000002b04057227 */ /* 0x000fc800078e00ff */
[----:B------:R-:W-:Y:S01]  /*5e30*/  IMAD.HI.U32 R2, R4, R44, RZ ;  /* 0x0000002c04027227 */ /* 0x000fe200078e00ff */
[----:B------:R-:W-:-:S03]  /*5e40*/  IADD3 R5, -R5, RZ, RZ ;  /* 0x000000ff05057210 */ /* 0x000fc60007ffe1ff */
[----:B------:R-:W-:Y:S02]  /*5e50*/  IMAD.MOV R2, RZ, RZ, -R2 ;  /* 0x000000ffff027224 */ /* 0x000fe400078e0a02 */
[C---:B------:R-:W-:Y:S02]  /*5e60*/  IMAD R43, R0.reuse, R5, R43 ;  /* 0x00000005002b7224 */ /* 0x040fe400078e022b */
[C---:B------:R-:W-:Y:S02]  /*5e70*/  IMAD R44, R0.reuse, R2, R44 ;  /* 0x00000002002c7224 */ /* 0x040fe400078e022c */
[----:B------:R-:W-:Y:S01]  /*5e80*/  @!P4 IMAD.MOV R41, RZ, RZ, -R41 ;  /* 0x000000ffff29c224 */ /* 0x000fe200078e0a29 */
[----:B------:R-:W-:Y:S01]  /*5e90*/  ISETP.GT.U32.AND P4, PT, R0, R43, PT ;  /* 0x0000002b0000720c */ /* 0x000fe20003f84070 */
[----:B------:R-:W-:Y:S01]  /*5ea0*/  @!P6 IMAD.IADD R42, R42, 0x1, -R0 ;  /* 0x000000012a2ae824 */ /* 0x000fe200078e0a00 */
[----:B------:R-:W-:-:S11]  /*5eb0*/  ISETP.GT.U32.AND P6, PT, R0, R44, PT ;  /* 0x0000002c0000720c */ /* 0x000fd60003fc4070 */
[--C-:B------:R-:W-:Y:S02]  /*5ec0*/  @!P4 IMAD.IADD R43, R43, 0x1, -R0.reuse ;  /* 0x000000012b2bc824 */ /* 0x100fe400078e0a00 */
[----:B------:R-:W-:-:S03]  /*5ed0*/  @!P6 IMAD.IADD R44, R44, 0x1, -R0 ;  /* 0x000000012c2ce824 */ /* 0x000fc600078e0a00 */
[----:B------:R-:W-:-:S13]  /*5ee0*/  ISETP.GT.U32.AND P6, PT, R0, R43, PT ;  /* 0x0000002b0000720c */ /* 0x000fda0003fc4070 */
[----:B------:R-:W-:Y:S01]  /*5ef0*/  @!P6 IMAD.IADD R43, R43, 0x1, -R0 ;  /* 0x000000012b2be824 */ /* 0x000fe200078e0a00 */
[----:B--2---:R-:W-:Y:S02]  /*5f00*/  ISETP.GE.AND P2, PT, R57, RZ, PT ;  /* 0x000000ff3900720c */ /* 0x004fe40003f46270 */
[----:B------:R-:W-:Y:S02]  /*5f10*/  IABS R45, R57 ;  /* 0x00000039002d7213 */ /* 0x000fe40000000000 */
[----:B------:R-:W2:Y:S01]  /*5f20*/  LDL.LU R57, [R1+0x264] ;  /* 0x0002640001397983 */ /* 0x000ea20000300800 */
[----:B---3--:R-:W-:Y:S02]  /*5f30*/  ISETP.GE.AND P0, PT, R58, RZ, PT ;  /* 0x000000ff3a00720c */ /* 0x008fe40003f06270 */
[----:B------:R-:W-:Y:S02]  /*5f40*/  IABS R46, R58 ;  /* 0x0000003a002e7213 */ /* 0x000fe40000000000 */
[----:B------:R-:W3:Y:S03]  /*5f50*/  LDL.LU R58, [R1+0x268] ;  /* 0x00026800013a7983 */ /* 0x000ee60000300800 */
[----:B------:R-:W-:-:S04]  /*5f60*/  IMAD.HI.U32 R2, R4, R46, RZ ;  /* 0x0000002e04027227 */ /* 0x000fc800078e00ff */
[----:B------:R-:W-:-:S04]  /*5f70*/  IMAD.MOV R2, RZ, RZ, -R2 ;  /* 0x000000ffff027224 */ /* 0x000fc800078e0a02 */
[----:B------:R-:W-:-:S05]  /*5f80*/  IMAD R46, R0, R2, R46 ;  /* 0x00000002002e7224 */ /* 0x000fca00078e022e */
[----:B------:R-:W-:Y:S02]  /*5f90*/  ISETP.GT.U32.AND P6, PT, R0, R46, PT ;  /* 0x0000002e0000720c */ /* 0x000fe40003fc4070 */
[----:B------:R-:W-:-:S11]  /*5fa0*/  IABS R48, R59 ;  /* 0x0000003b00307213 */ /* 0x000fd60000000000 */
[----:B------:R-:W-:Y:S01]  /*5fb0*/  @!P6 IMAD.IADD R46, R46, 0x1, -R0 ;  /* 0x000000012e2ee824 */ /* 0x000fe200078e0a00 */
[----:B------:R-:W-:Y:S02]  /*5fc0*/  ISETP.GE.AND P6, PT, R59, RZ, PT ;  /* 0x000000ff3b00720c */ /* 0x000fe40003fc6270 */
[----:B------:R-:W3:Y:S01]  /*5fd0*/  LDL.LU R59, [R1+0x26c] ;  /* 0x00026c00013b7983 */ /* 0x000ee20000300800 */
[----:B------:R-:W-:-:S04]  /*5fe0*/  IMAD.HI.U32 R5, R4, R45, RZ ;  /* 0x0000002d04057227 */ /* 0x000fc800078e00ff */
[----:B------:R-:W-:-:S04]  /*5ff0*/  IMAD.MOV R5, RZ, RZ, -R5 ;  /* 0x000000ffff057224 */ /* 0x000fc800078e0a05 */
[----:B------:R-:W-:-:S05]  /*6000*/  IMAD R45, R0, R5, R45 ;  /* 0x00000005002d7224 */ /* 0x000fca00078e022d */
[----:B------:R-:W-:Y:S01]  /*6010*/  ISETP.GT.U32.AND P4, PT, R0, R45, PT ;  /* 0x0000002d0000720c */ /* 0x000fe20003f84070 */
[----:B------:R-:W-:Y:S01]  /*6020*/  IMAD.HI.U32 R6, R4, R48, RZ ;  /* 0x0000003004067227 */ /* 0x000fe200078e00ff */
[----:B------:R-:W-:Y:S02]  /*6030*/  IABS R47, R55 ;  /* 0x00000037002f7213 */ /* 0x000fe40000000000 */
[----:B------:R-:W-:Y:S01]  /*6040*/  IABS R7, R52 ;  /* 0x0000003400077213 */ /* 0x000fe20000000000 */
[----:B------:R-:W-:Y:S02]  /*6050*/  IMAD.MOV R6, RZ, RZ, -R6 ;  /* 0x000000ffff067224 */ /* 0x000fe400078e0a06 */
[----:B------:R-:W-:-:S06]  /*6060*/  @!P5 IMAD.MOV R42, RZ, RZ, -R42 ;  /* 0x000000ffff2ad224 */ /* 0x000fcc00078e0a2a */
[----:B------:R-:W-:Y:S01]  /*6070*/  @!P4 IMAD.IADD R45, R45, 0x1, -R0 ;  /* 0x000000012d2dc824 */ /* 0x000fe200078e0a00 */
[----:B------:R-:W-:Y:S01]  /*6080*/  ISETP.GT.U32.AND P4, PT, R0, R44, PT ;  /* 0x0000002c0000720c */ /* 0x000fe20003f84070 */
[----:B------:R-:W-:-:S03]  /*6090*/  IMAD.HI.U32 R2, R4, R47, RZ ;  /* 0x0000002f04027227 */ /* 0x000fc600078e00ff */
[----:B------:R-:W-:Y:S01]  /*60a0*/  ISETP.GT.U32.AND P5, PT, R0, R45, PT ;  /* 0x0000002d0000720c */ /* 0x000fe20003fa4070 */
[----:B------:R-:W-:-:S04]  /*60b0*/  IMAD.HI.U32 R5, R4, R7, RZ ;  /* 0x0000000704057227 */ /* 0x000fc800078e00ff */
[C---:B------:R-:W-:Y:S02]  /*60c0*/  IMAD R48, R0.reuse, R6, R48 ;  /* 0x0000000600307224 */ /* 0x040fe400078e0230 */
[----:B------:R-:W-:Y:S02]  /*60d0*/  IMAD.MOV R2, RZ, RZ, -R2 ;  /* 0x000000ffff027224 */ /* 0x000fe400078e0a02 */
[----:B------:R-:W-:Y:S02]  /*60e0*/  IMAD.MOV R5, RZ, RZ, -R5 ;  /* 0x000000ffff057224 */ /* 0x000fe400078e0a05 */
[----:B------:R-:W-:Y:S01]  /*60f0*/  @!P1 IMAD.MOV R43, RZ, RZ, -R43 ;  /* 0x000000ffff2b9224 */ /* 0x000fe200078e0a2b */
[C---:B------:R-:W-:Y:S01]  /*6100*/  ISETP.GT.U32.AND P1, PT, R0.reuse, R48, PT ;  /* 0x000000300000720c */ /* 0x040fe20003f24070 */
[C---:B------:R-:W-:Y:S02]  /*6110*/  IMAD R47, R0.reuse, R2, R47 ;  /* 0x00000002002f7224 */ /* 0x040fe400078e022f */
[----:B------:R-:W-:-:S02]  /*6120*/  IMAD R7, R0, R5, R7 ;  /* 0x0000000500077224 */ /* 0x000fc400078e0207 */
[--C-:B------:R-:W-:Y:S01]  /*6130*/  @!P5 IMAD.IADD R45, R45, 0x1, -R0.reuse ;  /* 0x000000012d2dd824 */ /* 0x100fe200078e0a00 */
[----:B------:R-:W-:Y:S01]  /*6140*/  ISETP.GT.U32.AND P5, PT, R0, R47, PT ;  /* 0x0000002f0000720c */ /* 0x000fe20003fa4070 */
[----:B------:R-:W-:Y:S01]  /*6150*/  @!P4 IMAD.IADD R44, R44, 0x1, -R0 ;  /* 0x000000012c2cc824 */ /* 0x000fe200078e0a00 */
[----:B------:R-:W-:-:S05]  /*6160*/  ISETP.GT.U32.AND P4, PT, R0, R7, PT ;  /* 0x000000070000720c */ /* 0x000fca0003f84070 */
[----:B------:R-:W-:Y:S01]  /*6170*/  @!P1 IMAD.IADD R48, R48, 0x1, -R0 ;  /* 0x0000000130309824 */ /* 0x000fe200078e0a00 */
[----:B------:R-:W-:Y:S01]  /*6180*/  ISETP.GT.U32.AND P1, PT, R0, R46, PT ;  /* 0x0000002e0000720c */ /* 0x000fe20003f24070 */
[----:B------:R-:W-:-:S04]  /*6190*/  @!P3 IMAD.MOV R44, RZ, RZ, -R44 ;  /* 0x000000ffff2cb224 */ /* 0x000fc800078e0a2c */
[--C-:B------:R-:W-:Y:S02]  /*61a0*/  @!P5 IMAD.IADD R47, R47, 0x1, -R0.reuse ;  /* 0x000000012f2fd824 */ /* 0x100fe400078e0a00 */
[----:B------:R-:W-:-:S03]  /*61b0*/  @!P4 IMAD.IADD R7, R7, 0x1, -R0 ;  /* 0x000000010707c824 */ /* 0x000fc600078e0a00 */
[C---:B------:R-:W-:Y:S02]  /*61c0*/  ISETP.GT.U32.AND P3, PT, R0.reuse, R47, PT ;  /* 0x0000002f0000720c */ /* 0x040fe40003f64070 */
[----:B------:R-:W-:Y:S01]  /*61d0*/  ISETP.GT.U32.AND P5, PT, R0, R7, PT ;  /* 0x000000070000720c */ /* 0x000fe20003fa4070 */
[----:B------:R-:W-:Y:S01]  /*61e0*/  @!P1 IMAD.IADD R46, R46, 0x1, -R0 ;  /* 0x000000012e2e9824 */ /* 0x000fe200078e0a00 */
[----:B------:R-:W-:-:S09]  /*61f0*/  ISETP.GT.U32.AND P4, PT, R0, R48, PT ;  /* 0x000000300000720c */ /* 0x000fd20003f84070 */
[--C-:B------:R-:W-:Y:S01]  /*6200*/  @!P3 IMAD.IADD R47, R47, 0x1, -R0.reuse ;  /* 0x000000012f2fb824 */ /* 0x100fe200078e0a00 */
[----:B------:R-:W-:Y:S01]  /*6210*/  ISETP.GE.AND P3, PT, R55, RZ, PT ;  /* 0x000000ff3700720c */ /* 0x000fe20003f66270 */
[----:B------:R-:W-:Y:S01]  /*6220*/  @!P5 IMAD.IADD R7, R7, 0x1, -R0 ;  /* 0x000000010707d824 */ /* 0x000fe200078e0a00 */
[----:B------:R-:W3:Y:S01]  /*6230*/  LDL.LU R55, [R1+0x270] ;  /* 0x0002700001377983 */ /* 0x000ee20000300800 */
[----:B----4-:R-:W-:-:S05]  /*6240*/  IABS R8, R56 ;  /* 0x0000003800087213 */ /* 0x010fca0000000000 */
[----:B------:R-:W-:Y:S01]  /*6250*/  IMAD.HI.U32 R5, R4, R8, RZ ;  /* 0x0000000804057227 */ /* 0x000fe200078e00ff */
[----:B------:R-:W-:-:S03]  /*6260*/  IABS R49, R54 ;  /* 0x0000003600317213 */ /* 0x000fc60000000000 */
[----:B------:R-:W-:-:S04]  /*6270*/  IMAD.MOV R5, RZ, RZ, -R5 ;  /* 0x000000ffff057224 */ /* 0x000fc800078e0a05 */
[----:B------:R-:W-:Y:S02]  /*6280*/  IMAD R8, R0, R5, R8 ;  /* 0x0000000500087224 */ /* 0x000fe400078e0208 */
[----:B------:R-:W-:-:S03]  /*6290*/  IMAD.HI.U32 R2, R4, R49, RZ ;  /* 0x0000003104027227 */ /* 0x000fc600078e00ff */
[----:B------:R-:W-:Y:S01]  /*62a0*/  ISETP.GT.U32.AND P1, PT, R0, R8, PT ;  /* 0x000000080000720c */ /* 0x000fe20003f24070 */
[----:B------:R-:W-:-:S04]  /*62b0*/  IMAD.MOV R2, RZ, RZ, -R2 ;  /* 0x000000ffff027224 */ /* 0x000fc800078e0a02 */
[----:B------:R-:W-:-:S05]  /*62c0*/  IMAD R49, R0, R2, R49 ;  /* 0x0000000200317224 */ /* 0x000fca00078e0231 */
[----:B------:R-:W-:-:S03]  /*62d0*/  ISETP.GT.U32.AND P5, PT, R0, R49, PT ;  /* 0x000000310000720c */ /* 0x000fc60003fa4070 */
[--C-:B------:R-:W-:Y:S01]  /*62e0*/  @!P1 IMAD.IADD R8, R8, 0x1, -R0.reuse ;  /* 0x0000000108089824 */ /* 0x100fe200078e0a00 */
[----:B------:R-:W-:Y:S02]  /*62f0*/  ISETP.GE.AND P1, PT, R56, RZ, PT ;  /* 0x000000ff3800720c */ /* 0x000fe40003f26270 */
[----:B------:R-:W4:Y:S01]  /*6300*/  LDL.LU R56, [R1+0x274] ;  /* 0x0002740001387983 */ /* 0x000f220000300800 */
[----:B------:R-:W-:Y:S01]  /*6310*/  @!P4 IMAD.IADD R48, R48, 0x1, -R0 ;  /* 0x000000013030c824 */ /* 0x000fe200078e0a00 */
[----:B------:R-:W-:-:S03]  /*6320*/  ISETP.GE.AND P4, PT, R52, RZ, PT ;  /* 0x000000ff3400720c */ /* 0x000fc60003f86270 */
[----:B------:R-:W-:Y:S02]  /*6330*/  IMAD.MOV.U32 R9, RZ, RZ, R48 ;  /* 0x000000ffff097224 */ /* 0x000fe400078e0030 */
[----:B------:R-:W-:Y:S02]  /*6340*/  @!P5 IADD3 R49, R49, -R0, RZ ;  /* 0x800000003131d210 */ /* 0x000fe40007ffe0ff */
[----:B------:R-:W-:Y:S01]  /*6350*/  IABS R50, R53 ;  /* 0x0000003500327213 */ /* 0x000fe20000000000 */
[----:B------:R-:W-:Y:S01]  /*6360*/  @!P6 IMAD.MOV R9, RZ, RZ, -R9 ;  /* 0x000000ffff09e224 */ /* 0x000fe200078e0a09 */
[C---:B------:R-:W-:Y:S02]  /*6370*/  ISETP.GT.U32.AND P5, PT, R0.reuse, R8, PT ;  /* 0x000000080000720c */ /* 0x040fe40003fa4070 */
[----:B------:R-:W-:Y:S01]  /*6380*/  ISETP.GT.U32.AND P6, PT, R0, R49, PT ;  /* 0x000000310000720c */ /* 0x000fe20003fc4070 */
[----:B------:R-:W-:Y:S01]  /*6390*/  IMAD.HI.U32 R6, R4, R50, RZ ;  /* 0x0000003204067227 */ /* 0x000fe200078e00ff */
[----:B------:R1:W-:Y:S03]  /*63a0*/  STL [R1+0x70], R9 ;  /* 0x0000700901007387 */ /* 0x0003e60000100800 */
[----:B------:R-:W-:Y:S01]  /*63b0*/  IMAD.MOV.U32 R10, RZ, RZ, R7 ;  /* 0x000000ffff0a7224 */ /* 0x000fe200078e0007 */
[----:B------:R-:W-:-:S03]  /*63c0*/  IADD3 R6, -R6, RZ, RZ ;  /* 0x000000ff06067210 */ /* 0x000fc60007ffe1ff */
[----:B------:R-:W-:Y:S02]  /*63d0*/  @!P4 IMAD.MOV R10, RZ, RZ, -R10 ;  /* 0x000000ffff0ac224 */ /* 0x000fe400078e0a0a */
[----:B-1----:R-:W-:-:S04]  /*63e0*/  IMAD.MOV.U32 R9, RZ, RZ, R47 ;  /* 0x000000ffff097224 */ /* 0x002fc800078e002f */
[----:B------:R-:W-:Y:S01]  /*63f0*/  @!P3 IMAD.MOV R9, RZ, RZ, -R9 ;  /* 0x000000ffff09b224 */ /* 0x000fe200078e0a09 */
[----:B------:R-:W-:Y:S01]  /*6400*/  STL [R1+0x7c], R10 ;  /* 0x00007c0a01007387 */ /* 0x000fe20000100800 */
[----:B------:R-:W-:Y:S02]  /*6410*/  @!P5 IMAD.IADD R8, R8, 0x1, -R0 ;  /* 0x000000010808d824 */ /* 0x000fe400078e0a00 */
[----:B------:R-:W-:Y:S01]  /*6420*/  IMAD R50, R0, R6, R50 ;  /* 0x0000000600327224 */ /* 0x000fe200078e0232 */
[----:B------:R1:W-:Y:S01]  /*6430*/  STL [R1+0x80], R9 ;  /* 0x0000800901007387 */ /* 0x0003e20000100800 */
[----:B------:R-:W-:Y:S01]  /*6440*/  @!P6 IMAD.IADD R49, R49, 0x1, -R0 ;  /* 0x000000013131e824 */ /* 0x000fe200078e0a00 */
[----:B--2---:R-:W-:Y:S02]  /*6450*/  IABS R2, R57 ;  /* 0x0000003900027213 */ /* 0x004fe40000000000 */
[----:B------:R-:W-:Y:S02]  /*6460*/  ISETP.GE.AND P5, PT, R57, RZ, PT ;  /* 0x000000ff3900720c */ /* 0x000fe40003fa6270 */
[----:B------:R-:W2:Y:S01]  /*6470*/  LDL.LU R57, [R1+0x278] ;  /* 0x0002780001397983 */ /* 0x000ea20000300800 */
[----:B------:R-:W-:-:S04]  /*6480*/  IMAD.HI.U32 R51, R4, R2, RZ ;  /* 0x0000000204337227 */ /* 0x000fc800078e00ff */
[----:B------:R-:W-:-:S04]  /*6490*/  IMAD.MOV R51, RZ, RZ, -R51 ;  /* 0x000000ffff337224 */ /* 0x000fc800078e0a33 */
[----:B------:R-:W-:-:S05]  /*64a0*/  IMAD R2, R0, R51, R2 ;  /* 0x0000003300027224 */ /* 0x000fca00078e0202 */
[----:B------:R-:W-:Y:S02]  /*64b0*/  ISETP.GT.U32.AND P4, PT, R0, R2, PT ;  /* 0x000000020000720c */ /* 0x000fe40003f84070 */
[----:B---3--:R-:W-:Y:S02]  /*64c0*/  IABS R6, R58 ;  /* 0x0000003a00067213 */ /* 0x008fe40000000000 */
[----:B------:R-:W-:Y:S02]  /*64d0*/  ISETP.GE.AND P6, PT, R58, RZ, PT ;  /* 0x000000ff3a00720c */ /* 0x000fe40003fc6270 */
[----:B------:R-:W3:Y:S07]  /*64e0*/  LDL.LU R58, [R1+0x27c] ;  /* 0x00027c00013a7983 */ /* 0x000eee0000300800 */
[----:B------:R-:W-:Y:S01]  /*64f0*/  @!P4 IMAD.IADD R2, R2, 0x1, -R0 ;  /* 0x000000010202c824 */ /* 0x000fe200078e0a00 */
[----:B------:R-:W-:-:S02]  /*6500*/  IABS R7, R59 ;  /* 0x0000003b00077213 */ /* 0x000fc40000000000 */
[----:B------:R-:W-:Y:S02]  /*6510*/  ISETP.GE.AND P4, PT, R59, RZ, PT ;  /* 0x000000ff3b00720c */ /* 0x000fe40003f86270 */
[----:B------:R-:W3:Y:S01]  /*6520*/  LDL.LU R59, [R1+0x280] ;  /* 0x00028000013b7983 */ /* 0x000ee20000300800 */
[----:B------:R-:W-:Y:S01]  /*6530*/  @!P2 IMAD.MOV R45, RZ, RZ, -R45 ;  /* 0x000000ffff2da224 */ /* 0x000fe200078e0a2d */
[----:B------:R-:W-:Y:S01]  /*6540*/  ISETP.GT.U32.AND P2, PT, R0, R50, PT ;  /* 0x000000320000720c */ /* 0x000fe20003f44070 */
[----:B------:R-:W-:Y:S01]  /*6550*/  @!P0 IMAD.MOV R46, RZ, RZ, -R46 ;  /* 0x000000ffff2e8224 */ /* 0x000fe200078e0a2e */
[----:B------:R-:W3:Y:S11]  /*6560*/  LDL.LU R60, [R1+0x284] ;  /* 0x00028400013c7983 */ /* 0x000ef60000300800 */
[----:B------:R-:W-:-:S05]  /*6570*/  @!P2 IMAD.IADD R50, R50, 0x1, -R0 ;  /* 0x000000013232a824 */ /* 0x000fca00078e0a00 */
[----:B------:R-:W-:Y:S01]  /*6580*/  ISETP.GT.U32.AND P0, PT, R0, R50, PT ;  /* 0x000000320000720c */ /* 0x000fe20003f04070 */
[----:B------:R-:W-:Y:S01]  /*6590*/  IMAD.HI.U32 R5, R4, R6, RZ ;  /* 0x0000000604057227 */ /* 0x000fe200078e00ff */
[----:B------:R-:W-:-:S03]  /*65a0*/  ISETP.GE.AND P2, PT, R53, RZ, PT ;  /* 0x000000ff3500720c */ /* 0x000fc60003f46270 */
[----:B------:R-:W-:-:S04]  /*65b0*/  IMAD.MOV R5, RZ, RZ, -R5 ;  /* 0x000000ffff057224 */ /* 0x000fc800078e0a05 */
[----:B------:R-:W-:-:S04]  /*65c0*/  IMAD R6, R0, R5, R6 ;  /* 0x0000000500067224 */ /* 0x000fc800078e0206 */
[----:B------:R-:W-:Y:S01]  /*65d0*/  @!P0 IMAD.IADD R50, R50, 0x1, -R0 ;  /* 0x0000000132328824 */ /* 0x000fe200078e0a00 */
[----:B------:R-:W-:Y:S01]  /*65e0*/  ISETP.GT.U32.AND P0, PT, R0, R6, PT ;  /* 0x000000060000720c */ /* 0x000fe20003f04070 */
[----:B------:R-:W-:Y:S01]  /*65f0*/  IMAD.HI.U32 R48, R4, R7, RZ ;  /* 0x0000000704307227 */ /* 0x000fe200078e00ff */
[----:B------:R-:W-:Y:S02]  /*6600*/  ISETP.GE.AND P3, PT, R54, RZ, PT ;  /* 0x000000ff3600720c */ /* 0x000fe40003f66270 */
[----:B------:R-:W3:Y:S01]  /*6610*/  LDL.LU R54, [R1+0x288] ;  /* 0x0002880001367983 */ /* 0x000ee20000300800 */
[----:B-1----:R-:W-:Y:S02]  /*6620*/  IMAD.MOV.U32 R9, RZ, RZ, R50 ;  /* 0x000000ffff097224 */ /* 0x002fe400078e0032 */
[----:B------:R-:W-:Y:S02]  /*6630*/  IMAD.MOV R48, RZ, RZ, -R48 ;  /* 0x000000ffff307224 */ /* 0x000fe400078e0a30 */
[----:B------:R-:W-:Y:S01]  /*6640*/  @!P2 IMAD.MOV R9, RZ, RZ, -R9 ;  /* 0x000000ffff09a224 */ /* 0x000fe200078e0a09 */
[C---:B------:R-:W-:Y:S01]  /*6650*/  ISETP.GT.U32.AND P2, PT, R0.reuse, R2, PT ;  /* 0x000000020000720c */ /* 0x040fe20003f44070 */
[----:B------:R-:W-:-:S02]  /*6660*/  IMAD R7, R0, R48, R7 ;  /* 0x0000003000077224 */ /* 0x000fc400078e0207 */
[----:B------:R-:W-:Y:S01]  /*6670*/  IMAD.MOV.U32 R10, RZ, RZ, R8 ;  /* 0x000000ffff0a7224 */ /* 0x000fe200078e0008 */
[----:B------:R1:W-:Y:S01]  /*6680*/  STL [R1+0x84], R9 ;  /* 0x0000840901007387 */ /* 0x0003e20000100800 */
[----:B------:R-:W-:Y:S02]  /*6690*/  @!P0 IMAD.IADD R6, R6, 0x1, -R0 ;  /* 0x0000000106068824 */ /* 0x000fe400078e0a00 */
[----:B------:R-:W-:Y:S01]  /*66a0*/  @!P1 IMAD.MOV R10, RZ, RZ, -R10 ;  /* 0x000000ffff0a9224 */ /* 0x000fe200078e0a0a */
[----:B------:R-:W-:Y:S01]  /*66b0*/  ISETP.GT.U32.AND P1, PT, R0, R7, PT ;  /* 0x000000070000720c */ /* 0x000fe20003f24070 */
[----:B-1----:R-:W-:-:S04]  /*66c0*/  IMAD.MOV.U32 R9, RZ, RZ, R49 ;  /* 0x000000ffff097224 */ /* 0x002fc800078e0031 */
[----:B------:R-:W-:Y:S01]  /*66d0*/  @!P2 IMAD.IADD R2, R2, 0x1, -R0 ;  /* 0x000000010202a824 */ /* 0x000fe200078e0a00 */
[----:B------:R-:W-:Y:S01]  /*66e0*/  @!P3 IADD3 R9, -R9, RZ, RZ ;  /* 0x000000ff0909b210 */ /* 0x000fe20007ffe1ff */
[----:B------:R-:W-:Y:S01]  /*66f0*/  STL [R1+0x94], R10 ;  /* 0x0000940a01007387 */ /* 0x000fe20000100800 */
[----:B------:R-:W-:-:S03]  /*6700*/  ISETP.GT.U32.AND P0, PT, R0, R6, PT ;  /* 0x000000060000720c */ /* 0x000fc60003f04070 */
[----:B------:R1:W-:Y:S02]  /*6710*/  STL [R1+0x88], R9 ;  /* 0x0000880901007387 */ /* 0x0003e40000100800 */
[----:B------:R-:W-:Y:S02]  /*6720*/  @!P1 IMAD.IADD R7, R7, 0x1, -R0 ;  /* 0x0000000107079824 */ /* 0x000fe400078e0a00 */
[----:B------:R-:W3:Y:S01]  /*6730*/  LDL.LU R61, [R1+0x28c] ;  /* 0x00028c00013d7983 */ /* 0x000ee20000300800 */
[----:B-1----:R-:W-:Y:S01]  /*6740*/  IMAD.MOV.U32 R9, RZ, RZ, R2 ;  /* 0x000000ffff097224 */ /* 0x002fe200078e0002 */
[----:B------:R-:W-:-:S03]  /*6750*/  IABS R5, R55 ;  /* 0x0000003700057213 */ /* 0x000fc60000000000 */
[----:B------:R-:W-:Y:S01]  /*6760*/  @!P5 IMAD.MOV R9, RZ, RZ, -R9 ;  /* 0x000000ffff09d224 */ /* 0x000fe200078e0a09 */
[----:B------:R-:W-:Y:S01]  /*6770*/  ISETP.GE.AND P3, PT, R55, RZ, PT ;  /* 0x000000ff3700720c */ /* 0x000fe20003f66270 */
[----:B------:R-:W-:Y:S01]  /*6780*/  IMAD.HI.U32 R48, R4, R5, RZ ;  /* 0x0000000504307227 */ /* 0x000fe200078e00ff */
[----:B------:R-:W-:Y:S02]  /*6790*/  ISETP.GT.U32.AND P5, PT, R0, R7, PT ;  /* 0x000000070000720c */ /* 0x000fe40003fa4070 */
[----:B------:R1:W-:Y:S01]  /*67a0*/  STL [R1+0x90], R9 ;  /* 0x0000900901007387 */ /* 0x0003e20000100800 */
[----:B------:R-:W-:-:S03]  /*67b0*/  IMAD.MOV R48, RZ, RZ, -R48 ;  /* 0x000000ffff307224 */ /* 0x000fc600078e0a30 */
[----:B------:R-:W3:Y:S01]  /*67c0*/  LDL.LU R55, [R1+0x290] ;  /* 0x0002900001377983 */ /* 0x000ee20000300800 */
[----:B------:R-:W-:Y:S02]  /*67d0*/  @!P0 IMAD.IADD R6, R6, 0x1, -R0 ;  /* 0x0000000106068824 */ /* 0x000fe400078e0a00 */
[----:B------:R-:W-:Y:S02]  /*67e0*/  IMAD R5, R0, R48, R5 ;  /* 0x0000003000057224 */ /* 0x000fe400078e0205 */
[----:B-1----:R-:W-:-:S04]  /*67f0*/  IMAD.MOV.U32 R9, RZ, RZ, R6 ;  /* 0x000000ffff097224 */ /* 0x002fc800078e0006 */
[----:B------:R-:W-:Y:S01]  /*6800*/  @!P6 IMAD.MOV R9, RZ, RZ, -R9 ;  /* 0x000000ffff09e224 */ /* 0x000fe200078e0a09 */
[----:B------:R-:W-:Y:S01]  /*6810*/  ISETP.GT.U32.AND P6, PT, R0, R5, PT ;  /* 0x000000050000720c */ /* 0x000fe20003fc4070 */
[----:B------:R-:W-:-:S12]  /*6820*/  @!P5 IMAD.IADD R7, R7, 0x1, -R0 ;  /* 0x000000010707d824 */ /* 0x000fd800078e0a00 */
[----:B------:R-:W-:Y:S01]  /*6830*/  @!P6 IMAD.IADD R5, R5, 0x1, -R0 ;  /* 0x000000010505e824 */ /* 0x000fe200078e0a00 */
[----:B----4-:R-:W-:Y:S02]  /*6840*/  IABS R47, R56 ;  /* 0x00000038002f7213 */ /* 0x010fe40000000000 */
[----:B------:R-:W-:Y:S02]  /*6850*/  ISETP.GE.AND P2, PT, R56, RZ, PT ;  /* 0x000000ff3800720c */ /* 0x000fe40003f46270 */
[----:B------:R-:W4:Y:S01]  /*6860*/  LDL.LU R56, [R1+0x294] ;  /* 0x0002940001387983 */ /* 0x000f220000300800 */
[----:B------:R-:W-:-:S04]  /*6870*/  IMAD.HI.U32 R8, R4, R47, RZ ;  /* 0x0000002f04087227 */ /* 0x000fc800078e00ff */
[----:B------:R-:W-:-:S04]  /*6880*/  IMAD.MOV R8, RZ, RZ, -R8 ;  /* 0x000000ffff087224 */ /* 0x000fc800078e0a08 */
[----:B------:R-:W-:-:S05]  /*6890*/  IMAD R47, R0, R8, R47 ;  /* 0x00000008002f7224 */ /* 0x000fca00078e022f */
[----:B------:R-:W-:Y:S01]  /*68a0*/  ISETP.GT.U32.AND P5, PT, R0, R47, PT ;  /* 0x0000002f0000720c */ /* 0x000fe20003fa4070 */
[----:B------:R1:W-:-:S12]  /*68b0*/  STL [R1+0x8c], R9 ;  /* 0x00008c0901007387 */ /* 0x0003d80000100800 */
[----:B------:R-:W-:Y:S01]  /*68c0*/  @!P5 IMAD.IADD R47, R47, 0x1, -R0 ;  /* 0x000000012f2fd824 */ /* 0x000fe200078e0a00 */
[----:B------:R-:W-:Y:S01]  /*68d0*/  ISETP.GT.U32.AND P5, PT, R0, R5, PT ;  /* 0x000000050000720c */ /* 0x000fe20003fa4070 */
[----:B-1----:R-:W-:-:S04]  /*68e0*/  IMAD.MOV.U32 R9, RZ, RZ, R7 ;  /* 0x000000ffff097224 */ /* 0x002fc800078e0007 */
[----:B------:R-:W-:-:S08]  /*68f0*/  @!P4 IMAD.MOV R9, RZ, RZ, -R9 ;  /* 0x000000ffff09c224 */ /* 0x000fd000078e0a09 */
[----:B------:R-:W-:Y:S01]  /*6900*/  @!P5 IMAD.IADD R5, R5, 0x1, -R0 ;  /* 0x000000010505d824 */ /* 0x000fe200078e0a00 */
[----:B--2---:R-:W-:Y:S02]  /*6910*/  ISETP.GE.AND P0, PT, R57, RZ, PT ;  /* 0x000000ff3900720c */ /* 0x004fe40003f06270 */
[----:B------:R-:W-:Y:S02]  /*6920*/  IABS R2, R57 ;  /* 0x0000003900027213 */ /* 0x000fe40000000000 */
[----:B------:R-:W2:Y:S01]  /*6930*/  LDL.LU R57, [R1+0x298] ;  /* 0x0002980001397983 */ /* 0x000ea20000300800 */
[----:B---3--:R-:W-:-:S05]  /*6940*/  IABS R52, R58 ;  /* 0x0000003a00347213 */ /* 0x008fca0000000000 */
[----:B------:R-:W-:-:S04]  /*6950*/  IMAD.HI.U32 R6, R4, R52, RZ ;  /* 0x0000003404067227 */ /* 0x000fc800078e00ff */
[----:B------:R-:W-:-:S04]  /*6960*/  IMAD.MOV R6, RZ, RZ, -R6 ;  /* 0x000000ffff067224 */ /* 0x000fc800078e0a06 */
[----:B------:R-:W-:Y:S01]  /*6970*/  IMAD R52, R0, R6, R52 ;  /* 0x0000000600347224 */ /* 0x000fe200078e0234 */
[----:B------:R-:W-:Y:S02]  /*6980*/  ISETP.GE.AND P1, PT, R58, RZ, PT ;  /* 0x000000ff3a00720c */ /* 0x000fe40003f26270 */
[----:B------:R-:W3:Y:S02]  /*6990*/  LDL.LU R58, [R1+0x29c] ;  /* 0x00029c00013a7983 */ /* 0x000ee40000300800 */
[----:B------:R-:W-:Y:S02]  /*69a0*/  ISETP.GT.U32.AND P5, PT, R0, R52, PT ;  /* 0x000000340000720c */ /* 0x000fe40003fa4070 */
[----:B------:R1:W-:Y:S02]  /*69b0*/  STL [R1+0x74], R9 ;  /* 0x0000740901007387 */ /* 0x0003e40000100800 */
[----:B-1----:R-:W-:-:S09]  /*69c0*/  MOV R9, R5 ;  /* 0x0000000500097202 */ /* 0x002fd20000000f00 */
[----:B------:R-:W-:Y:S02]  /*69d0*/  @!P5 IMAD.IADD R52, R52, 0x1, -R0 ;  /* 0x000000013434d824 */ /* 0x000fe400078e0a00 */
[----:B------:R-:W-:Y:S01]  /*69e0*/  @!P3 IMAD.MOV R9, RZ, RZ, -R9 ;  /* 0x000000ffff09b224 */ /* 0x000fe200078e0a09 */
[----:B------:R-:W-:Y:S02]  /*69f0*/  IABS R51, R59 ;  /* 0x0000003b00337213 */ /* 0x000fe40000000000 */
[----:B------:R-:W-:Y:S02]  /*6a00*/  ISETP.GE.AND P5, PT, R59, RZ, PT ;  /* 0x000000ff3b00720c */ /* 0x000fe40003fa6270 */
[----:B------:R1:W-:Y:S04]  /*6a10*/  STL [R1+0x78], R9 ;  /* 0x0000780901007387 */ /* 0x0003e80000100800 */
[----:B------:R-:W3:Y:S01]  /*6a20*/  LDL.LU R59, [R1+0x2a0] ;  /* 0x0002a000013b7983 */ /* 0x000ee20000300800 */
[----:B------:R-:W-:-:S04]  /*6a30*/  IMAD.HI.U32 R8, R4, R2, RZ ;  /* 0x0000000204087227 */ /* 0x000fc800078e00ff */
[----:B------:R-:W-:-:S04]  /*6a40*/  IMAD.MOV R8, RZ, RZ, -R8 ;  /* 0x000000ffff087224 */ /* 0x000fc800078e0a08 */
[----:B------:R-:W-:-:S05]  /*6a50*/  IMAD R2, R0, R8, R2 ;  /* 0x0000000800027224 */ /* 0x000fca00078e0202 */
[C---:B------:R-:W-:Y:S02]  /*6a60*/  ISETP.GT.U32.AND P6, PT, R0.reuse, R2, PT ;  /* 0x000000020000720c */ /* 0x040fe40003fc4070 */
[----:B------:R-:W-:Y:S02]  /*6a70*/  IABS R50, R60 ;  /* 0x0000003c00327213 */ /* 0x000fe40000000000 */
[----:B------:R-:W-:-:S03]  /*6a80*/  ISETP.GT.U32.AND P4, PT, R0, R47, PT ;  /* 0x0000002f0000720c */ /* 0x000fc60003f84070 */
[----:B------:R-:W-:Y:S01]  /*6a90*/  IMAD.HI.U32 R8, R4, R50, RZ ;  /* 0x0000003204087227 */ /* 0x000fe200078e00ff */
[----:B------:R-:W-:-:S05]  /*6aa0*/  IABS R49, R54 ;  /* 0x0000003600317213 */ /* 0x000fca0000000000 */
[----:B------:R-:W-:Y:S02]  /*6ab0*/  @!P6 IMAD.IADD R2, R2, 0x1, -R0 ;  /* 0x000000010202e824 */ /* 0x000fe400078e0a00 */
[----:B------:R-:W-:Y:S02]  /*6ac0*/  IMAD.MOV R8, RZ, RZ, -R8 ;  /* 0x000000ffff087224 */ /* 0x000fe400078e0a08 */
[----:B------:R-:W-:Y:S01]  /*6ad0*/  IMAD.HI.U32 R6, R4, R49, RZ ;  /* 0x0000003104067227 */ /* 0x000fe200078e00ff */
[----:B------:R-:W-:-:S03]  /*6ae0*/  ISETP.GT.U32.AND P6, PT, R0, R2, PT ;  /* 0x000000020000720c */ /* 0x000fc60003fc4070 */
[----:B------:R-:W-:-:S04]  /*6af0*/  IMAD.HI.U32 R48, R4, R51, RZ ;  /* 0x0000003304307227 */ /* 0x000fc800078e00ff */
[----:B------:R-:W-:Y:S02]  /*6b00*/  IMAD.MOV R6, RZ, RZ, -R6 ;  /* 0x000000ffff067224 */ /* 0x000fe400078e0a06 */
[C---:B------:R-:W-:Y:S02]  /*6b10*/  IMAD R50, R0.reuse, R8, R50 ;  /* 0x0000000800327224 */ /* 0x040fe400078e0232 */
[----:B------:R-:W-:Y:S02]  /*6b20*/  IMAD.MOV R48, RZ, RZ, -R48 ;  /* 0x000000ffff307224 */ /* 0x000fe400078e0a30 */
[C---:B------:R-:W-:Y:S02]  /*6b30*/  IMAD R49, R0.reuse, R6, R49 ;  /* 0x0000000600317224 */ /* 0x040fe400078e0231 */
[----:B------:R-:W-:Y:S01]  /*6b40*/  @!P4 IMAD.IADD R47, R47, 0x1, -R0 ;  /* 0x000000012f2fc824 */ /* 0x000fe200078e0a00 */
[C---:B------:R-:W-:Y:S01]  /*6b50*/  ISETP.GT.U32.AND P4, PT, R0.reuse, R50, PT ;  /* 0x000000320000720c */ /* 0x040fe20003f84070 */
[----:B------:R-:W-:-:S02]  /*6b60*/  IMAD R51, R0, R48, R51 ;  /* 0x0000003000337224 */ /* 0x000fc400078e0233 */
[----:B------:R-:W-:Y:S01]  /*6b70*/  @!P6 IMAD.IADD R2, R2, 0x1, -R0 ;  /* 0x000000010202e824 */ /* 0x000fe200078e0a00 */
[C---:B------:R-:W-:Y:S02]  /*6b80*/  ISETP.GT.U32.AND P6, PT, R0.reuse, R49, PT ;  /* 0x000000310000720c */ /* 0x040fe40003fc4070 */
[----:B------:R-:W-:-:S07]  /*6b90*/  ISETP.GT.U32.AND P3, PT, R0, R51, PT ;  /* 0x000000330000720c */ /* 0x000fce0003f64070 */
[----:B------:R-:W-:-:S04]  /*6ba0*/  @!P4 IMAD.IADD R50, R50, 0x1, -R0 ;  /* 0x000000013232c824 */ /* 0x000fc800078e0a00 */
[--C-:B------:R-:W-:Y:S01]  /*6bb0*/  @!P6 IMAD.IADD R49, R49, 0x1, -R0.reuse ;  /* 0x000000013131e824 */ /* 0x100fe200078e0a00 */
[C---:B------:R-:W-:Y:S01]  /*6bc0*/  ISETP.GT.U32.AND P6, PT, R0.reuse, R50, PT ;  /* 0x000000320000720c */ /* 0x040fe20003fc4070 */
[----:B------:R-:W-:Y:S01]  /*6bd0*/  @!P3 IMAD.IADD R51, R51, 0x1, -R0 ;  /* 0x000000013333b824 */ /* 0x000fe200078e0a00 */
[----:B------:R-:W-:Y:S02]  /*6be0*/  ISETP.GT.U32.AND P3, PT, R0, R52, PT ;  /* 0x000000340000720c */ /* 0x000fe40003f64070 */
[----:B------:R-:W-:-:S05]  /*6bf0*/  IABS R6, R55 ;  /* 0x0000003700067213 */ /* 0x000fca0000000000 */
[----:B------:R-:W-:Y:S01]  /*6c00*/  IMAD.HI.U32 R7, R4, R6, RZ ;  /* 0x0000000604077227 */ /* 0x000fe200078e00ff */
[----:B------:R-:W-:-:S03]  /*6c10*/  ISETP.GT.U32.AND P4, PT, R0, R51, PT ;  /* 0x000000330000720c */ /* 0x000fc60003f84070 */
[----:B------:R-:W-:Y:S01]  /*6c20*/  IMAD.MOV R7, RZ, RZ, -R7 ;  /* 0x000000ffff077224 */ /* 0x000fe200078e0a07 */
[----:B------:R-:W-:Y:S01]  /*6c30*/  IABS R48, R61 ;  /* 0x0000003d00307213 */ /* 0x000fe20000000000 */
[----:B------:R-:W-:Y:S02]  /*6c40*/  @!P2 IMAD.MOV R47, RZ, RZ, -R47 ;  /* 0x000000ffff2fa224 */ /* 0x000fe400078e0a2f */
[C---:B------:R-:W-:Y:S01]  /*6c50*/  IMAD R6, R0.reuse, R7, R6 ;  /* 0x0000000700067224 */ /* 0x040fe200078e0206 */
[----:B------:R-:W-:Y:S01]  /*6c60*/  ISETP.GT.U32.AND P2, PT, R0, R49, PT ;  /* 0x000000310000720c */ /* 0x000fe20003f44070 */
[--C-:B------:R-:W-:Y:S02]  /*6c70*/  @!P6 IMAD.IADD R50, R50, 0x1, -R0.reuse ;  /* 0x000000013232e824 */ /* 0x100fe400078e0a00 */
[----:B------:R-:W-:Y:S01]  /*6c80*/  @!P3 IMAD.IADD R52, R52, 0x1, -R0 ;  /* 0x000000013434b824 */ /* 0x000fe200078e0a00 */
[----:B------:R-:W-:Y:S01]  /*6c90*/  ISETP.GT.U32.AND P3, PT, R0, R6, PT ;  /* 0x000000060000720c */ /* 0x000fe20003f64070 */
[----:B------:R-:W-:-:S04]  /*6ca0*/  IMAD.HI.U32 R53, R4, R48, RZ ;  /* 0x0000003004357227 */ /* 0x000fc800078e00ff */
[----:B-1----:R-:W-:Y:S02]  /*6cb0*/  IMAD.MOV.U32 R9, RZ, RZ, R2 ;  /* 0x000000ffff097224 */ /* 0x002fe400078e0002 */
[----:B------:R-:W-:Y:S02]  /*6cc0*/  IMAD.MOV R53, RZ, RZ, -R53 ;  /* 0x000000ffff357224 */ /* 0x000fe400078e0a35 */
[----:B------:R-:W-:Y:S02]  /*6cd0*/  @!P0 IMAD.MOV R9, RZ, RZ, -R9 ;  /* 0x000000ffff098224 */ /* 0x000fe400078e0a09 */
[----:B------:R-:W-:Y:S01]  /*6ce0*/  @!P4 IMAD.IADD R51, R51, 0x1, -R0 ;  /* 0x000000013333c824 */ /* 0x000fe200078e0a00 */
[----:B------:R-:W-:Y:S01]  /*6cf0*/  ISETP.GE.AND P4, PT, R60, RZ, PT ;  /* 0x000000ff3c00720c */ /* 0x000fe20003f86270 */
[----:B------:R-:W-:Y:S01]  /*6d00*/  IMAD.MOV.U32 R10, RZ, RZ, R52 ;  /* 0x000000ffff0a7224 */ /* 0x000fe200078e0034 */
[----:B----4-:R-:W-:-:S05]  /*6d10*/  IABS R8, R56 ;  /* 0x0000003800087213 */ /* 0x010fca0000000000 */
[----:B------:R-:W-:-:S04]  /*6d20*/  IMAD.HI.U32 R5, R4, R8, RZ ;  /* 0x0000000804057227 */ /* 0x000fc800078e00ff */
[----:B------:R-:W-:-:S04]  /*6d30*/  IMAD.MOV R5, RZ, RZ, -R5 ;  /* 0x000000ffff057224 */ /* 0x000fc800078e0a05 */
[----:B------:R-:W-:-:S05]  /*6d40*/  IMAD R8, R0, R5, R8 ;  /* 0x0000000500087224 */ /* 0x000fca00078e0208 */
[C---:B------:R-:W-:Y:S01]  /*6d50*/  ISETP.GT.U32.AND P6, PT, R0.reuse, R8, PT ;  /* 0x000000080000720c */ /* 0x040fe20003fc4070 */
[----:B------:R-:W-:Y:S01]  /*6d60*/  IMAD R48, R0, R53, R48 ;  /* 0x0000003500307224 */ /* 0x000fe200078e0230 */
[----:B------:R1:W-:Y:S01]  /*6d70*/  STL [R1+0x6c], R9 ;  /* 0x00006c0901007387 */ /* 0x0003e20000100800 */
[----:B------:R-:W-:Y:S01]  /*6d80*/  @!P2 IMAD.IADD R49, R49, 0x1, -R0 ;  /* 0x000000013131a824 */ /* 0x000fe200078e0a00 */
[----:B------:R-:W-:Y:S01]  /*6d90*/  ISETP.GE.AND P2, PT, R54, RZ, PT ;  /* 0x000000ff3600720c */ /* 0x000fe20003f46270 */
[----:B------:R-:W-:Y:S01]  /*6da0*/  @!P1 IMAD.MOV R10, RZ, RZ, -R10 ;  /* 0x000000ffff0a9224 */ /* 0x000fe200078e0a0a */
[----:B------:R-:W-:Y:S01]  /*6db0*/  @!P3 IADD3 R6, R6, -R0, RZ ;  /* 0x800000000606b210 */ /* 0x000fe20007ffe0ff */
[----:B------:R-:W4:Y:S01]  /*6dc0*/  LDL.LU R54, [R1+0x2a4] ;  /* 0x0002a40001367983 */ /* 0x000f220000300800 */
[----:B------:R-:W-:-:S03]  /*6dd0*/  ISETP.GE.AND P3, PT, R55, RZ, PT ;  /* 0x000000ff3700720c */ /* 0x000fc60003f66270 */
[----:B------:R-:W4:Y:S01]  /*6de0*/  LDL.LU R55, [R1+0x2a8] ;  /* 0x0002a80001377983 */ /* 0x000f220000300800 */
[----:B-1----:R-:W-:Y:S02]  /*6df0*/  IMAD.MOV.U32 R9, RZ, RZ, R51 ;  /* 0x000000ffff097224 */ /* 0x002fe400078e0033 */
[----:B------:R-:W-:Y:S01]  /*6e00*/  @!P6 IMAD.IADD R8, R8, 0x1, -R0 ;  /* 0x000000010808e824 */ /* 0x000fe200078e0a00 */
[----:B------:R1:W-:Y:S01]  /*6e10*/  STL [R1+0x44], R10 ;  /* 0x0000440a01007387 */ /* 0x0003e20000100800 */
[----:B------:R-:W-:-:S03]  /*6e20*/  @!P5 IMAD.MOV R9, RZ, RZ, -R9 ;  /* 0x000000ffff09d224 */ /* 0x000fc600078e0a09 */
[----:B------:R-:W-:Y:S02]  /*6e30*/  ISETP.GT.U32.AND P5, PT, R0, R8, PT ;  /* 0x000000080000720c */ /* 0x000fe40003fa4070 */
[----:B------:R0:W-:Y:S01]  /*6e40*/  STL [R1+0x48], R9 ;  /* 0x0000480901007387 */ /* 0x0001e20000100800 */
[----:B-1----:R-:W-:-:S04]  /*6e50*/  IMAD.MOV.U32 R10, RZ, RZ, R50 ;  /* 0x000000ffff0a7224 */ /* 0x002fc800078e0032 */
[----:B------:R-:W-:Y:S02]  /*6e60*/  @!P4 IMAD.MOV R10, RZ, RZ, -R10 ;  /* 0x000000ffff0ac224 */ /* 0x000fe400078e0a0a */
[----:B0-----:R-:W-:Y:S01]  /*6e70*/  IMAD.MOV.U32 R9, RZ, RZ, R49 ;  /* 0x000000ffff097224 */ /* 0x001fe200078e0031 */
[----:B--2---:R-:W-:-:S05]  /*6e80*/  IABS R5, R57 ;  /* 0x0000003900057213 */ /* 0x004fca0000000000 */
[----:B------:R-:W-:-:S04]  /*6e90*/  IMAD.HI.U32 R53, R4, R5, RZ ;  /* 0x0000000504357227 */ /* 0x000fc800078e00ff */
[----:B------:R-:W-:-:S04]  /*6ea0*/  IMAD.MOV R53, RZ, RZ, -R53 ;  /* 0x000000ffff357224 */ /* 0x000fc800078e0a35 */
[----:B------:R-:W-:Y:S02]  /*6eb0*/  IMAD R5, R0, R53, R5 ;  /* 0x0000003500057224 */ /* 0x000fe400078e0205 */
[----:B------:R-:W-:-:S03]  /*6ec0*/  @!P2 IMAD.MOV R9, RZ, RZ, -R9 ;  /* 0x000000ffff09a224 */ /* 0x000fc600078e0a09 */
[----:B------:R-:W-:Y:S01]  /*6ed0*/  ISETP.GT.U32.AND P4, PT, R0, R5, PT ;  /* 0x000000050000720c */ /* 0x000fe20003f84070 */
[----:B------:R-:W-:Y:S01]  /*6ee0*/  STL [R1+0x60], R10 ;  /* 0x0000600a01007387 */ /* 0x000fe20000100800 */
[----:B------:R-:W-:-:S03]  /*6ef0*/  @!P5 IMAD.IADD R8, R8, 0x1, -R0 ;  /* 0x000000010808d824 */ /* 0x000fc600078e0a00 */
[----:B------:R0:W-:Y:S08]  /*6f00*/  STL [R1+0x64], R9 ;  /* 0x0000640901007387 */ /* 0x0001f00000100800 */
[----:B------:R-:W-:Y:S01]  /*6f10*/  @!P4 IMAD.IADD R5, R5, 0x1, -R0 ;  /* 0x000000010505c824 */ /* 0x000fe200078e0a00 */
[----:B---3--:R-:W-:Y:S02]  /*6f20*/  IABS R2, R58 ;  /* 0x0000003a00027213 */ /* 0x008fe40000000000 */
[----:B------:R-:W-:-:S02]  /*6f30*/  ISETP.GE.AND P5, PT, R58, RZ, PT ;  /* 0x000000ff3a00720c */ /* 0x000fc40003fa6270 */
[----:B------:R-:W2:Y:S01]  /*6f40*/  LDL.LU R58, [R1+0x2ac] ;  /* 0x0002ac00013a7983 */ /* 0x000ea20000300800 */
[----:B------:R-:W-:Y:S02]  /*6f50*/  IABS R50, R59 ;  /* 0x0000003b00327213 */ /* 0x000fe40000000000 */
[----:B------:R-:W-:Y:S02]  /*6f60*/  ISETP.GE.AND P4, PT, R59, RZ, PT ;  /* 0x000000ff3b00720c */ /* 0x000fe40003f86270 */
[----:B------:R-:W3:Y:S01]  /*6f70*/  LDL.LU R59, [R1+0x2b0] ;  /* 0x0002b000013b7983 */ /* 0x000ee20000300800 */
[----:B------:R-:W-:Y:S01]  /*6f80*/  ISETP.GT.U32.AND P0, PT, R0, R48, PT ;  /* 0x000000300000720c */ /* 0x000fe20003f04070 */
[----:B------:R-:W-:-:S12]  /*6f90*/  IMAD.HI.U32 R7, R4, R2, RZ ;  /* 0x0000000204077227 */ /* 0x000fd800078e00ff */
[----:B------:R-:W-:-:S05]  /*6fa0*/  @!P0 IMAD.IADD R48, R48, 0x1, -R0 ;  /* 0x0000000130308824 */ /* 0x000fca00078e0a00 */
[----:B------:R-:W-:Y:S01]  /*6fb0*/  ISETP.GT.U32.AND P1, PT, R0, R48, PT ;  /* 0x000000300000720c */ /* 0x000fe20003f24070 */
[----:B------:R-:W-:Y:S01]  /*6fc0*/  IMAD.MOV R7, RZ, RZ, -R7 ;  /* 0x000000ffff077224 */ /* 0x000fe200078e0a07 */
[----:B------:R-:W-:-:S03]  /*6fd0*/  ISETP.GE.AND P0, PT, R61, RZ, PT ;  /* 0x000000ff3d00720c */ /* 0x000fc60003f06270 */
[C---:B------:R-:W-:Y:S01]  /*6fe0*/  IMAD R2, R0.reuse, R7, R2 ;  /* 0x0000000700027224 */ /* 0x040fe200078e0202 */
[----:B------:R-:W-:-:S07]  /*6ff0*/  ISETP.GT.U32.AND P6, PT, R0, R6, PT ;  /* 0x000000060000720c */ /* 0x000fce0003fc4070 */
[----:B------:R-:W-:Y:S01]  /*7000*/  @!P1 IMAD.IADD R48, R48, 0x1, -R0 ;  /* 0x0000000130309824 */ /* 0x000fe200078e0a00 */
[----:B------:R-:W-:-:S03]  /*7010*/  ISETP.GT.U32.AND P1, PT, R0, R2, PT ;  /* 0x000000020000720c */ /* 0x000fc60003f24070 */
[----:B0-----:R-:W-:Y:S01]  /*7020*/  IMAD.MOV.U32 R9, RZ, RZ, R48 ;  /* 0x000000ffff097224 */ /* 0x001fe200078e0030 */
[----:B------:R-:W-:Y:S01]  /*7030*/  ISETP.GE.AND P2, PT, R56, RZ, PT ;  /* 0x000000ff3800720c */ /* 0x000fe20003f46270 */
[----:B------:R-:W-:Y:S01]  /*7040*/  @!P6 IMAD.IADD R6, R6, 0x1, -R0 ;  /* 0x000000010606e824 */ /* 0x000fe200078e0a00 */
[----:B------:R-:W4:Y:S01]  /*7050*/  LDL.LU R56, [R1+0x2b4] ;  /* 0x0002b40001387983 */ /* 0x000f220000300800 */
[----:B------:R-:W-:Y:S01]  /*7060*/  @!P0 IMAD.MOV R9, RZ, RZ, -R9 ;  /* 0x000000ffff098224 */ /* 0x000fe200078e0a09 */
[----:B------:R-:W-:Y:S01]  /*7070*/  ISETP.GE.AND P6, PT, R57, RZ, PT ;  /* 0x000000ff3900720c */ /* 0x000fe20003fc6270 */
[----:B------:R-:W-:-:S03]  /*7080*/  IMAD.HI.U32 R7, R4, R50, RZ ;  /* 0x0000003204077227 */ /* 0x000fc600078e00ff */
[----:B------:R0:W-:Y:S01]  /*7090*/  STL [R1+0x4c], R9 ;  /* 0x00004c0901007387 */ /* 0x0001e20000100800 */
[----:B------:R-:W-:Y:S01]  /*70a0*/  @!P1 IMAD.IADD R2, R2, 0x1, -R0 ;  /* 0x0000000102029824 */ /* 0x000fe200078e0a00 */
[C---:B------:R-:W-:Y:S01]  /*70b0*/  ISETP.GT.U32.AND P1, PT, R0.reuse, R5, PT ;  /* 0x000000050000720c */ /* 0x040fe20003f24070 */
[----:B------:R-:W-:Y:S01]  /*70c0*/  IMAD.MOV R7, RZ, RZ, -R7 ;  /* 0x000000ffff077224 */ /* 0x000fe200078e0a07 */
[----:B0-----:R-:W4:Y:S04]  /*70d0*/  LDL.LU R9, [R1+0x2b8] ;  /* 0x0002b80001097983 */ /* 0x001f280000300800 */
[----:B------:R-:W4:Y:S01]  /*70e0*/  LDL.LU R57, [R1+0x2bc] ;  /* 0x0002bc0001397983 */ /* 0x000f220000300800 */
[----:B------:R-:W-:Y:S01]  /*70f0*/  IMAD.MOV.U32 R10, RZ, RZ, R6 ;  /* 0x000000ffff0a7224 */ /* 0x000fe200078e0006 */
[C---:B------:R-:W-:Y:S01]  /*7100*/  ISETP.GT.U32.AND P0, PT, R0.reuse, R2, PT ;  /* 0x000000020000720c */ /* 0x040fe20003f04070 */
[----:B------:R-:W-:-:S04]  /*7110*/  IMAD R50, R0, R7, R50 ;  /* 0x0000000700327224 */ /* 0x000fc800078e0232 */
[----:B------:R-:W-:Y:S01]  /*7120*/  @!P1 IMAD.IADD R5, R5, 0x1, -R0 ;  /* 0x0000000105059824 */ /* 0x000fe200078e0a00 */
[----:B------:R-:W-:Y:S02]  /*7130*/  @!P3 IADD3 R10, -R10, RZ, RZ ;  /* 0x000000ff0a0ab210 */ /* 0x000fe40007ffe1ff */
[----:B------:R-:W-:Y:S01]  /*7140*/  ISETP.GT.U32.AND P3, PT, R0, R50, PT ;  /* 0x000000320000720c */ /* 0x000fe20003f64070 */
[----:B------:R-:W-:Y:S02]  /*7150*/  @!P2 IMAD.MOV R8, RZ, RZ, -R8 ;  /* 0x000000ffff08a224 */ /* 0x000fe400078e0a08 */
[----:B------:R-:W-:Y:S01]  /*7160*/  @!P6 IMAD.MOV R5, RZ, RZ, -R5 ;  /* 0x000000ffff05e224 */ /* 0x000fe200078e0a05 */
[----:B------:R0:W-:Y:S01]  /*7170*/  STL [R1+0x5c], R10 ;  /* 0x00005c0a01007387 */ /* 0x0001e20000100800 */
[----:B------:R-:W-:-:S03]  /*7180*/  @!P0 IMAD.IADD R2, R2, 0x1, -R0 ;  /* 0x0000000102028824 */ /* 0x000fc600078e0a00 */
[----:B------:R-:W-:Y:S04]  /*7190*/  STL [R1+0x50], R8 ;  /* 0x0000500801007387 */ /* 0x000fe80000100800 */
[----:B------:R1:W-:Y:S01]  /*71a0*/  STL [R1+0x58], R5 ;  /* 0x0000580501007387 */ /* 0x0003e20000100800 */
[----:B------:R-:W-:Y:S02]  /*71b0*/  @!P3 IMAD.IADD R50, R50, 0x1, -R0 ;  /* 0x000000013232b824 */ /* 0x000fe400078e0a00 */
[----:B0-----:R-:W-:-:S04]  /*71c0*/  IMAD.MOV.U32 R10, RZ, RZ, R2 ;  /* 0x000000ffff0a7224 */ /* 0x001fc800078e0002 */
[----:B------:R-:W-:Y:S01]  /*71d0*/  @!P5 IMAD.MOV R10, RZ, RZ, -R10 ;  /* 0x000000ffff0ad224 */ /* 0x000fe200078e0a0a */
[----:B--2---:R-:W-:Y:S02]  /*71e0*/  ISETP.GE.AND P0, PT, R58, RZ, PT ;  /* 0x000000ff3a00720c */ /* 0x004fe40003f06270 */
[----:B------:R-:W-:Y:S02]  /*71f0*/  IABS R48, R58 ;  /* 0x0000003a00307213 */ /* 0x000fe40000000000 */
[----:B------:R-:W2:Y:S01]  /*7200*/  LDL.LU R58, [R1+0x2c0] ;  /* 0x0002c000013a7983 */ /* 0x000ea20000300800 */
[----:B---3--:R-:W-:Y:S02]  /*7210*/  ISETP.GE.AND P3, PT, R59, RZ, PT ;  /* 0x000000ff3b00720c */ /* 0x008fe40003f66270 */
[----:B-1----:R-:W-:Y:S02]  /*7220*/  IABS R5, R59 ;  /* 0x0000003b00057213 */ /* 0x002fe40000000000 */
[----:B------:R-:W3:Y:S04]  /*7230*/  LDL.LU R59, [R1+0x2c4] ;  /* 0x0002c400013b7983 */ /* 0x000ee80000300800 */
[----:B------:R-:W3:Y:S04]  /*7240*/  LDL.LU R60, [R1+0x2c8] ;  /* 0x0002c800013c7983 */ /* 0x000ee80000300800 */
[----:B------:R0:W-:Y:S04]  /*7250*/  STL [R1+0x54], R10 ;  /* 0x0000540a01007387 */ /* 0x0001e80000100800 */
[----:B------:R-:W3:Y:S01]  /*7260*/  LDL.LU R61, [R1+0x2cc] ;  /* 0x0002cc00013d7983 */ /* 0x000ee20000300800 */
[----:B----4-:R-:W-:-:S02]  /*7270*/  IABS R52, R54 ;  /* 0x0000003600347213 */ /* 0x010fc40000000000 */
[----:B------:R-:W-:-:S03]  /*7280*/  IABS R49, R55 ;  /* 0x0000003700317213 */ /* 0x000fc60000000000 */
[----:B------:R-:W-:Y:S01]  /*7290*/  IMAD.HI.U32 R7, R4, R52, RZ ;  /* 0x0000003404077227 */ /* 0x000fe200078e00ff */
[----:B------:R-:W-:-:S03]  /*72a0*/  ISETP.GT.U32.AND P6, PT, R0, R50, PT ;  /* 0x000000320000720c */ /* 0x000fc60003fc4070 */
[----:B------:R-:W-:-:S04]  /*72b0*/  IMAD.HI.U32 R6, R4, R49, RZ ;  /* 0x0000003104067227 */ /* 0x000fc800078e00ff */
[----:B------:R-:W-:Y:S02]  /*72c0*/  IMAD.MOV R7, RZ, RZ, -R7 ;  /* 0x000000ffff077224 */ /* 0x000fe400078e0a07 */
[----:B------:R-:W-:Y:S02]  /*72d0*/  IMAD.MOV R6, RZ, RZ, -R6 ;  /* 0x000000ffff067224 */ /* 0x000fe400078e0a06 */
[C---:B------:R-:W-:Y:S02]  /*72e0*/  IMAD R52, R0.reuse, R7, R52 ;  /* 0x0000000700347224 */ /* 0x040fe400078e0234 */
[----:B------:R-:W-:Y:S02]  /*72f0*/  IMAD R49, R0, R6, R49 ;  /* 0x0000000600317224 */ /* 0x000fe400078e0231 */
[----:B------:R-:W-:Y:S01]  /*7300*/  IMAD.HI.U32 R51, R4, R48, RZ ;  /* 0x0000003004337227 */ /* 0x000fe200078e00ff */
[----:B------:R-:W-:-:S03]  /*7310*/  ISETP.GT.U32.AND P5, PT, R0, R52, PT ;  /* 0x000000340000720c */ /* 0x000fc60003fa4070 */
[----:B------:R-:W-:Y:S01]  /*7320*/  @!P6 IMAD.IADD R50, R50, 0x1, -R0 ;  /* 0x000000013232e824 */ /* 0x000fe200078e0a00 */
[----:B------:R-:W-:Y:S01]  /*7330*/  ISETP.GT.U32.AND P6, PT, R0, R49, PT ;  /* 0x000000310000720c */ /* 0x000fe20003fc4070 */
[----:B------:R-:W-:-:S04]  /*7340*/  IMAD.MOV R51, RZ, RZ, -R51 ;  /* 0x000000ffff337224 */ /* 0x000fc800078e0a33 */
[----:B------:R-:W-:-:S04]  /*7350*/  IMAD R48, R0, R51, R48 ;  /* 0x0000003300307224 */ /* 0x000fc800078e0230 */
[----:B------:R-:W-:Y:S01]  /*7360*/  @!P5 IMAD.IADD R52, R52, 0x1, -R0 ;  /* 0x000000013434d824 */ /* 0x000fe200078e0a00 */
[----:B------:R-:W-:Y:S01]  /*7370*/  ISETP.GT.U32.AND P5, PT, R0, R48, PT ;  /* 0x000000300000720c */ /* 0x000fe20003fa4070 */
[----:B------:R-:W-:-:S04]  /*7380*/  IMAD.HI.U32 R2, R4, R5, RZ ;  /* 0x0000000504027227 */ /* 0x000fc800078e00ff */
[----:B------:R-:W-:Y:S01]  /*7390*/  @!P6 IMAD.IADD R49, R49, 0x1, -R0 ;  /* 0x000000013131e824 */ /* 0x000fe200078e0a00 */
[----:B------:R-:W-:Y:S01]  /*73a0*/  ISETP.GT.U32.AND P6, PT, R0, R52, PT ;  /* 0x000000340000720c */ /* 0x000fe20003fc4070 */
[----:B------:R-:W-:Y:S02]  /*73b0*/  IMAD.MOV R2, RZ, RZ, -R2 ;  /* 0x000000ffff027224 */ /* 0x000fe400078e0a02 */
[----:B0-----:R-:W-:Y:S01]  /*73c0*/  IMAD.MOV.U32 R10, RZ, RZ, R50 ;  /* 0x000000ffff0a7224 */ /* 0x001fe200078e0032 */
[----:B------:R-:W-:Y:S01]  /*73d0*/  ISETP.GE.AND P2, PT, R54, RZ, PT ;  /* 0x000000ff3600720c */ /* 0x000fe20003f46270 */
[----:B------:R-:W-:Y:S01]  /*73e0*/  IMAD R5, R0, R2, R5 ;  /* 0x0000000200057224 */ /* 0x000fe200078e0205 */
[----:B------:R-:W-:Y:S01]  /*73f0*/  IABS R7, R57 ;  /* 0x0000003900077213 */ /* 0x000fe20000000000 */
[----:B------:R-:W-:Y:S01]  /*7400*/  @!P5 IMAD.IADD R48, R48, 0x1, -R0 ;  /* 0x000000013030d824 */ /* 0x000fe200078e0a00 */
[----:B------:R-:W-:Y:S02]  /*7410*/  IABS R8, R56 ;  /* 0x0000003800087213 */ /* 0x000fe40000000000 */
[----:B------:R-:W-:-:S02]  /*7420*/  IABS R6, R9 ;  /* 0x0000000900067213 */ /* 0x000fc40000000000 */
[----:B------:R-:W-:Y:S01]  /*7430*/  @!P4 IADD3 R10, -R10, RZ, RZ ;  /* 0x000000ff0a0ac210 */ /* 0x000fe20007ffe1ff */
[----:B------:R-:W-:Y:S01]  /*7440*/  @!P6 IMAD.IADD R52, R52, 0x1, -R0 ;  /* 0x000000013434e824 */ /* 0x000fe200078e0a00 */
[----:B------:R-:W-:Y:S01]  /*7450*/  ISETP.GT.U32.AND P5, PT, R0, R48, PT ;  /* 0x000000300000720c */ /* 0x000fe20003fa4070 */
[----:B------:R-:W-:Y:S01]  /*7460*/  IMAD.HI.U32 R2, R4, R7, RZ ;  /* 0x0000000704027227 */ /* 0x000fe200078e00ff */
[C---:B------:R-:W-:Y:S02]  /*7470*/  ISETP.GT.U32.AND P6, PT, R0.reuse, R5, PT ;  /* 0x000000050000720c */ /* 0x040fe40003fc4070 */
[----:B------:R-:W-:Y:S01]  /*7480*/  ISETP.GT.U32.AND P4, PT, R0, R49, PT ;  /* 0x000000310000720c */ /* 0x000fe20003f84070 */
[C---:B------:R-:W-:Y:S01]  /*7490*/  IMAD.HI.U32 R53, R4.reuse, R8, RZ ;  /* 0x0000000804357227 */ /* 0x040fe200078e00ff */
[----:B------:R-:W-:Y:S02]  /*74a0*/  ISETP.GE.AND P1, PT, R55, RZ, PT ;  /* 0x000000ff3700720c */ /* 0x000fe40003f26270 */
[----:B------:R-:W4:Y:S01]  /*74b0*/  LDL.LU R55, [R1+0x2d0] ;  /* 0x0002d00001377983 */ /* 0x000f220000300800 */
[----:B------:R-:W-:-:S03]  /*74c0*/  IMAD.HI.U32 R51, R4, R6, RZ ;  /* 0x0000000604337227 */ /* 0x000fc600078e00ff */
[----:B------:R0:W-:Y:S01]  /*74d0*/  STL [R1+0x3c], R10 ;  /* 0x00003c0a01007387 */ /* 0x0001e20000100800 */
[----:B------:R-:W-:Y:S02]  /*74e0*/  IMAD.MOV R2, RZ, RZ, -R2 ;  /* 0x000000ffff027224 */ /* 0x000fe400078e0a02 */
[----:B------:R-:W-:Y:S02]  /*74f0*/  IMAD.MOV R53, RZ, RZ, -R53 ;  /* 0x000000ffff357224 */ /* 0x000fe400078e0a35 */
[----:B------:R-:W-:Y:S02]  /*7500*/  IMAD.MOV R51, RZ, RZ, -R51 ;  /* 0x000000ffff337224 */ /* 0x000fe400078e0a33 */
[----:B0-----:R-:W-:Y:S02]  /*7510*/  IMAD.MOV.U32 R10, RZ, RZ, R52 ;  /* 0x000000ffff0a7224 */ /* 0x001fe400078e0034 */
[----:B------:R-:W-:Y:S02]  /*7520*/  IMAD R7, R0, R2, R7 ;  /* 0x0000000200077224 */ /* 0x000fe400078e0207 */
[----:B------:R-:W-:-:S02]  /*7530*/  @!P2 IMAD.MOV R10, RZ, RZ, -R10 ;  /* 0x000000ffff0aa224 */ /* 0x000fc400078e0a0a */
[C---:B------:R-:W-:Y:S02]  /*7540*/  IMAD R8, R0.reuse, R53, R8 ;  /* 0x0000003500087224 */ /* 0x040fe400078e0208 */
[----:B------:R-:W-:Y:S01]  /*7550*/  IMAD R6, R0, R51, R6 ;  /* 0x0000003300067224 */ /* 0x000fe200078e0206 */
[----:B------:R0:W-:Y:S01]  /*7560*/  STL [R1+0x40], R10 ;  /* 0x0000400a01007387 */ /* 0x0001e20000100800 */
[--C-:B------:R-:W-:Y:S01]  /*7570*/  @!P5 IMAD.IADD R48, R48, 0x1, -R0.reuse ;  /* 0x000000013030d824 */ /* 0x100fe200078e0a00 */
[----:B------:R-:W-:Y:S01]  /*7580*/  ISETP.GT.U32.AND P5, PT, R0, R7, PT ;  /* 0x000000070000720c */ /* 0x000fe20003fa4070 */
[--C-:B------:R-:W-:Y:S01]  /*7590*/  @!P6 IMAD.IADD R5, R5, 0x1, -R0.reuse ;  /* 0x000000010505e824 */ /* 0x100fe200078e0a00 */
[----:B------:R-:W-:Y:S01]  /*75a0*/  ISETP.GE.AND P6, PT, R56, RZ, PT ;  /* 0x000000ff3800720c */ /* 0x000fe20003fc6270 */
[----:B------:R-:W-:Y:S01]  /*75b0*/  @!P4 IMAD.IADD R49, R49, 0x1, -R0 ;  /* 0x000000013131c824 */ /* 0x000fe200078e0a00 */
[C---:B------:R-:W-:Y:S01]  /*75c0*/  ISETP.GT.U32.AND P2, PT, R0.reuse, R8, PT ;  /* 0x000000080000720c */ /* 0x040fe20003f44070 */
[----:B------:R-:W4:Y:S01]  /*75d0*/  LDL.LU R56, [R1+0x2d4] ;  /* 0x0002d40001387983 */ /* 0x000f220000300800 */
[----:B------:R-:W-:Y:S01]  /*75e0*/  ISETP.GT.U32.AND P4, PT, R0, R6, PT ;  /* 0x000000060000720c */ /* 0x000fe20003f84070 */
[----:B0-----:R-:W-:-:S04]  /*75f0*/  IMAD.MOV.U32 R10, RZ, RZ, R49 ;  /* 0x000000ffff0a7224 */ /* 0x001fc800078e0031 */
[----:B------:R-:W-:Y:S02]  /*7600*/  @!P1 IMAD.MOV R10, RZ, RZ, -R10 ;  /* 0x000000ffff0a9224 */ /* 0x000fe400078e0a0a */
[----:B------:R-:W-:-:S04]  /*7610*/  @!P5 IMAD.IADD R7, R7, 0x1, -R0 ;  /* 0x000000010707d824 */ /* 0x000fc800078e0a00 */
[--C-:B------:R-:W-:Y:S01]  /*7620*/  @!P2 IMAD.IADD R8, R8, 0x1, -R0.reuse ;  /* 0x000000010808a824 */ /* 0x100fe200078e0a00 */
[----:B------:R-:W-:Y:S01]  /*7630*/  ISETP.GT.U32.AND P2, PT, R0, R5, PT ;  /* 0x000000050000720c */ /* 0x000fe20003f44070 */
[----:B------:R-:W-:Y:S01]  /*7640*/  @!P4 IMAD.IADD R6, R6, 0x1, -R0 ;  /* 0x000000010606c824 */ /* 0x000fe200078e0a00 */
[----:B------:R0:W-:Y:S01]  /*7650*/  STL [R1+0x38], R10 ;  /* 0x0000380a01007387 */ /* 0x0001e20000100800 */
[----:B------:R-:W-:-:S03]  /*7660*/  ISETP.GT.U32.AND P1, PT, R0, R7, PT ;  /* 0x000000070000720c */ /* 0x000fc60003f24070 */
[C---:B------:R-:W-:Y:S02]  /*7670*/  ISETP.GT.U32.AND P5, PT, R0.reuse, R6, PT ;  /* 0x000000060000720c */ /* 0x040fe40003fa4070 */
[----:B------:R-:W-:Y:S01]  /*7680*/  ISETP.GT.U32.AND P4, PT, R0, R8, PT ;  /* 0x000000080000720c */ /* 0x000fe20003f84070 */
[----:B0-----:R-:W-:-:S04]  /*7690*/  IMAD.MOV.U32 R10, RZ, RZ, R48 ;  /* 0x000000ffff0a7224 */ /* 0x001fc800078e0030 */
[----:B------:R-:W-:Y:S02]  /*76a0*/  @!P0 IMAD.MOV R10, RZ, RZ, -R10 ;  /* 0x000000ffff0a8224 */ /* 0x000fe400078e0a0a */
[----:B------:R-:W-:Y:S01]  /*76b0*/  @!P2 IMAD.IADD R5, R5, 0x1, -R0 ;  /* 0x000000010505a824 */ /* 0x000fe200078e0a00 */
[----:B------:R-:W-:-:S03]  /*76c0*/  @!P1 IADD3 R7, R7, -R0, RZ ;  /* 0x8000000007079210 */ /* 0x000fc60007ffe0ff */
[--C-:B------:R-:W-:Y:S01]  /*76d0*/  @!P5 IMAD.IADD R6, R6, 0x1, -R0.reuse ;  /* 0x000000010606d824 */ /* 0x100fe200078e0a00 */
[----:B------:R-:W-:Y:S01]  /*76e0*/  STL [R1+0x34], R10 ;  /* 0x0000340a01007387 */ /* 0x000fe20000100800 */
[----:B------:R-:W-:Y:S01]  /*76f0*/  ISETP.GE.AND P1, PT, R57, RZ, PT ;  /* 0x000000ff3900720c */ /* 0x000fe20003f26270 */
[----:B------:R-:W-:Y:S02]  /*7700*/  @!P4 IMAD.IADD R8, R8, 0x1, -R0 ;  /* 0x000000010808c824 */ /* 0x000fe400078e0a00 */
[----:B------:R-:W4:Y:S01]  /*7710*/  LDL.LU R57, [R1+0x2d8] ;  /* 0x0002d80001397983 */ /* 0x000f220000300800 */
[----:B------:R-:W-:Y:S01]  /*7720*/  ISETP.GE.AND P4, PT, R9, RZ, PT ;  /* 0x000000ff0900720c */ /* 0x000fe20003f86270 */
[----:B------:R-:W-:-:S04]  /*7730*/  IMAD.MOV.U32 R9, RZ, RZ, R5 ;  /* 0x000000ffff097224 */ /* 0x000fc800078e0005 */
[----:B------:R-:W-:-:S05]  /*7740*/  @!P3 IMAD.MOV R9, RZ, RZ, -R9 ;  /* 0x000000ffff09b224 */ /* 0x000fca00078e0a09 */
[----:B------:R-:W-:Y:S01]  /*7750*/  STL [R1+0x30], R9 ;  /* 0x0000300901007387 */ /* 0x000fe20000100800 */
[----:B------:R-:W-:Y:S02]  /*7760*/  @!P6 IMAD.MOV R8, RZ, RZ, -R8 ;  /* 0x000000ffff08e224 */ /* 0x000fe400078e0a08 */
[----:B------:R-:W-:Y:S02]  /*7770*/  @!P4 IMAD.MOV R6, RZ, RZ, -R6 ;  /* 0x000000ffff06c224 */ /* 0x000fe400078e0a06 */
[----:B------:R-:W-:Y:S01]  /*7780*/  @!P1 IMAD.MOV R7, RZ, RZ, -R7 ;  /* 0x000000ffff079224 */ /* 0x000fe200078e0a07 */
[----:B--2---:R-:W-:-:S05]  /*7790*/  IABS R2, R58 ;  /* 0x0000003a00027213 */ /* 0x004fca0000000000 */
[----:B------:R-:W-:-:S04]  /*77a0*/  IMAD.HI.U32 R54, R4, R2, RZ ;  /* 0x0000000204367227 */ /* 0x000fc800078e00ff */
[----:B------:R-:W-:-:S04]  /*77b0*/  IMAD.MOV R54, RZ, RZ, -R54 ;  /* 0x000000ffff367224 */ /* 0x000fc800078e0a36 */
[----:B------:R-:W-:Y:S01]  /*77c0*/  IMAD R2, R0, R54, R2 ;  /* 0x0000003600027224 */ /* 0x000fe200078e0202 */
[----:B---3--:R-:W-:Y:S02]  /*77d0*/  IABS R51, R59 ;  /* 0x0000003b00337213 */ /* 0x008fe40000000000 */
[----:B------:R-:W-:-:S03]  /*77e0*/  IABS R50, R60 ;  /* 0x0000003c00327213 */ /* 0x000fc60000000000 */
[----:B------:R-:W-:Y:S01]  /*77f0*/  IMAD.HI.U32 R52, R4, R51, RZ ;  /* 0x0000003304347227 */ /* 0x000fe200078e00ff */
[----:B------:R-:W-:-:S03]  /*7800*/  ISETP.GT.U32.AND P0, PT, R0, R2, PT ;  /* 0x000000020000720c */ /* 0x000fc60003f04070 */
[----:B------:R-:W-:-:S04]  /*7810*/  IMAD.HI.U32 R53, R4, R50, RZ ;  /* 0x0000003204357227 */ /* 0x000fc800078e00ff */
[----:B------:R-:W-:Y:S02]  /*7820*/  IMAD.MOV R52, RZ, RZ, -R52 ;  /* 0x000000ffff347224 */ /* 0x000fe400078e0a34 */
[----:B------:R-:W-:Y:S02]  /*7830*/  IMAD.MOV R53, RZ, RZ, -R53 ;  /* 0x000000ffff357224 */ /* 0x000fe400078e0a35 */
[C---:B------:R-:W-:Y:S02]  /*7840*/  IMAD R51, R0.reuse, R52, R51 ;  /* 0x0000003400337224 */ /* 0x040fe400078e0233 */
[----:B------:R-:W-:-:S03]  /*7850*/  IMAD R53, R0, R53, R50 ;  /* 0x0000003500357224 */ /* 0x000fc600078e0232 */
[C---:B------:R-:W-:Y:S02]  /*7860*/  ISETP.GT.U32.AND P2, PT, R0.reuse, R51, PT ;  /* 0x000000330000720c */ /* 0x040fe40003f44070 */
[----:B------:R-:W-:Y:S01]  /*7870*/  ISETP.GT.U32.AND P5, PT, R0, R53, PT ;  /* 0x000000350000720c */ /* 0x000fe20003fa4070 */
[----:B------:R-:W-:Y:S01]  /*7880*/  @!P0 IMAD.IADD R2, R2, 0x1, -R0 ;  /* 0x0000000102028824 */ /* 0x000fe200078e0a00 */
[----:B------:R-:W-:Y:S02]  /*7890*/  ISETP.GE.AND P0, PT, R58, RZ, PT ;  /* 0x000000ff3a00720c */ /* 0x000fe40003f06270 */
[----:B------:R-:W2:Y:S02]  /*78a0*/  LDL.LU R58, [R1+0x2dc] ;  /* 0x0002dc00013a7983 */ /* 0x000ea40000300800 */
[----:B------:R-:W-:-:S05]  /*78b0*/  ISETP.GT.U32.AND P3, PT, R0, R2, PT ;  /* 0x000000020000720c */ /* 0x000fca0003f64070 */
[--C-:B------:R-:W-:Y:S02]  /*78c0*/  @!P2 IMAD.IADD R51, R51, 0x1, -R0.reuse ;  /* 0x000000013333a824 */ /* 0x100fe400078e0a00 */
[----:B------:R-:W-:-:S03]  /*78d0*/  @!P5 IMAD.IADD R53, R53, 0x1, -R0 ;  /* 0x000000013535d824 */ /* 0x000fc600078e0a00 */
[----:B------:R-:W-:Y:S02]  /*78e0*/  ISETP.GT.U32.AND P5, PT, R0, R51, PT ;  /* 0x000000330000720c */ /* 0x000fe40003fa4070 */
[----:B------:R-:W-:Y:S01]  /*78f0*/  ISETP.GE.AND P2, PT, R59, RZ, PT ;  /* 0x000000ff3b00720c */ /* 0x000fe20003f46270 */
[----:B------:R-:W-:Y:S01]  /*7900*/  @!P3 IMAD.IADD R2, R2, 0x1, -R0 ;  /* 0x000000010202b824 */ /* 0x000fe200078e0a00 */
[----:B------:R-:W3:Y:S03]  /*7910*/  LDL.LU R59, [R1+0x2e0] ;  /* 0x0002e000013b7983 */ /* 0x000ee60000300800 */
[----:B------:R-:W-:Y:S01]  /*7920*/  @!P0 IMAD.MOV R2, RZ, RZ, -R2 ;  /* 0x000000ffff028224 */ /* 0x000fe200078e0a02 */
[----:B------:R-:W-:Y:S04]  /*7930*/  STL [R1+0x2c], R8 ;  /* 0x00002c0801007387 */ /* 0x000fe80000100800 */
[----:B------:R-:W-:Y:S01]  /*7940*/  STL [R1+0x28], R6 ;  /* 0x0000280601007387 */ /* 0x000fe20000100800 */
[----:B------:R-:W-:-:S03]  /*7950*/  @!P5 IMAD.IADD R51, R51, 0x1, -R0 ;  /* 0x000000013333d824 */ /* 0x000fc600078e0a00 */
[----:B------:R-:W3:Y:S01]  /*7960*/  LDL.LU R13, [R1+0x2e4] ;  /* 0x0002e400010d7983 */ /* 0x000ee20000300800 */
[----:B------:R-:W-:-:S03]  /*7970*/  ISETP.GT.U32.AND P6, PT, R0, R53, PT ;  /* 0x000000350000720c */ /* 0x000fc60003fc4070 */
[----:B------:R-:W-:Y:S04]  /*7980*/  STL [R1+0x24], R7 ;  /* 0x0000240701007387 */ /* 0x000fe80000100800 */
[----:B------:R0:W-:Y:S04]  /*7990*/  STL [R1+0x20], R2 ;  /* 0x0000200201007387 */ /* 0x0001e80000100800 */
[----:B------:R-:W3:Y:S01]  /*79a0*/  LDL.LU R18, [R1+0x2e8] ;  /* 0x0002e80001127983 */ /* 0x000ee20000300800 */
[----:B0-----:R-:W-:-:S04]  /*79b0*/  IMAD.MOV.U32 R2, RZ, RZ, R51 ;  /* 0x000000ffff027224 */ /* 0x001fc800078e0033 */
[----:B------:R-:W-:Y:S01]  /*79c0*/  @!P2 IMAD.MOV R2, RZ, RZ, -R2 ;  /* 0x000000ffff02a224 */ /* 0x000fe200078e0a02 */
[----:B------:R-:W-:-:S04]  /*79d0*/  ISETP.GE.AND P1, PT, R60, RZ, PT ;  /* 0x000000ff3c00720c */ /* 0x000fc80003f26270 */
[----:B------:R0:W-:Y:S01]  /*79e0*/  STL [R1+0x1c], R2 ;  /* 0x00001c0201007387 */ /* 0x0001e20000100800 */
[----:B------:R-:W-:-:S03]  /*79f0*/  @!P6 IMAD.IADD R53, R53, 0x1, -R0 ;  /* 0x000000013535e824 */ /* 0x000fc600078e0a00 */
[----:B------:R-:W3:Y:S04]  /*7a00*/  LDL.LU R15, [R1+0x2ec] ;  /* 0x0002ec00010f7983 */ /* 0x000ee80000300800 */
[----:B------:R-:W3:Y:S01]  /*7a10*/  LDL.LU R17, [R1+0x2f0] ;  /* 0x0002f00001117983 */ /* 0x000ee20000300800 */
[----:B0-----:R-:W-:-:S03]  /*7a20*/  MOV R2, R53 ;  /* 0x0000003500027202 */ /* 0x001fc60000000f00 */
[----:B------:R-:W3:Y:S02]  /*7a30*/  LDL.LU R14, [R1+0x2f4] ;  /* 0x0002f400010e7983 */ /* 0x000ee40000300800 */
[----:B------:R-:W-:-:S05]  /*7a40*/  @!P1 IMAD.MOV R2, RZ, RZ, -R2 ;  /* 0x000000ffff029224 */ /* 0x000fca00078e0a02 */
[----:B------:R0:W-:Y:S04]  /*7a50*/  STL [R1+0x18], R2 ;  /* 0x0000180201007387 */ /* 0x0001e80000100800 */
[----:B------:R-:W3:Y:S04]  /*7a60*/  LDL.LU R12, [R1+0x2f8] ;  /* 0x0002f800010c7983 */ /* 0x000ee80000300800 */
[----:B------:R-:W3:Y:S01]  /*7a70*/  LDL.LU R11, [R1+0x2fc] ;  /* 0x0002fc00010b7983 */ /* 0x000ee20000300800 */
[----:B------:R-:W-:Y:S02]  /*7a80*/  IABS R48, R61 ;  /* 0x0000003d00307213 */ /* 0x000fe40000000000 */
[----:B------:R-:W-:Y:S01]  /*7a90*/  ISETP.GE.AND P5, PT, R61, RZ, PT ;  /* 0x000000ff3d00720c */ /* 0x000fe20003fa6270 */
[----:B------:R-:W3:Y:S04]  /*7aa0*/  LDL.LU R10, [R1+0x300] ;  /* 0x00030000010a7983 */ /* 0x000ee80000300800 */
[----:B------:R-:W3:Y:S04]  /*7ab0*/  LDL.LU R61, [R1+0x304] ;  /* 0x00030400013d7983 */ /* 0x000ee80000300800 */
[----:B------:R-:W3:Y:S04]  /*7ac0*/  LDL.LU R9, [R1+0x308] ;  /* 0x0003080001097983 */ /* 0x000ee80000300800 */
[----:B------:R-:W3:Y:S04]  /*7ad0*/  LDL.LU R60, [R1+0x30c] ;  /* 0x00030c00013c7983 */ /* 0x000ee80000300800 */
[----:B------:R-:W3:Y:S01]  /*7ae0*/  LDL.LU R22, [R1+0x310] ;  /* 0x0003100001167983 */ /* 0x000ee20000300800 */
[----:B----4-:R-:W-:Y:S01]  /*7af0*/  IABS R49, R55 ;  /* 0x0000003700317213 */ /* 0x010fe20000000000 */
[----:B------:R-:W-:-:S04]  /*7b00*/  IMAD.HI.U32 R50, R4, R48, RZ ;  /* 0x0000003004327227 */ /* 0x000fc800078e00ff */
[----:B------:R-:W-:Y:S02]  /*7b10*/  IMAD.MOV R50, RZ, RZ, -R50 ;  /* 0x000000ffff327224 */ /* 0x000fe400078e0a32 */
[----:B------:R-:W-:-:S04]  /*7b20*/  IMAD.HI.U32 R52, R4, R49, RZ ;  /* 0x0000003104347227 */ /* 0x000fc800078e00ff */
[----:B------:R-:W-:Y:S01]  /*7b30*/  IMAD R48, R0, R50, R48 ;  /* 0x0000003200307224 */ /* 0x000fe200078e0230 */
[----:B------:R-:W-:Y:S01]  /*7b40*/  IABS R50, R56 ;  /* 0x0000003800327213 */ /* 0x000fe20000000000 */
[----:B------:R-:W-:-:S04]  /*7b50*/  IMAD.MOV R5, RZ, RZ, -R52 ;  /* 0x000000ffff057224 */ /* 0x000fc800078e0a34 */
[----:B------:R-:W-:Y:S02]  /*7b60*/  IMAD R49, R0, R5, R49 ;  /* 0x0000000500317224 */ /* 0x000fe400078e0231 */
[----:B------:R-:W-:-:S04]  /*7b70*/  IMAD.HI.U32 R5, R4, R50, RZ ;  /* 0x0000003204057227 */ /* 0x000fc800078e00ff */
[----:B------:R-:W-:-:S04]  /*7b80*/  IMAD.MOV R5, RZ, RZ, -R5 ;  /* 0x000000ffff057224 */ /* 0x000fc800078e0a05 */
[----:B------:R-:W-:-:S05]  /*7b90*/  IMAD R50, R0, R5, R50 ;  /* 0x0000000500327224 */ /* 0x000fca00078e0232 */
[----:B------:R-:W-:Y:S02]  /*7ba0*/  ISETP.GT.U32.AND P1, PT, R0, R50, PT ;  /* 0x000000320000720c */ /* 0x000fe40003f24070 */
[----:B------:R-:W-:-:S05]  /*7bb0*/  IABS R51, R57 ;  /* 0x0000003900337213 */ /* 0x000fca0000000000 */
[----:B------:R-:W-:-:S06]  /*7bc0*/  IMAD.HI.U32 R7, R4, R51, RZ ;  /* 0x0000003304077227 */ /* 0x000fcc00078e00ff */
[----:B------:R-:W-:-:S05]  /*7bd0*/  @!P1 IMAD.IADD R50, R50, 0x1, -R0 ;  /* 0x0000000132329824 */ /* 0x000fca00078e0a00 */
[C---:B------:R-:W-:Y:S01]  /*7be0*/  ISETP.GT.U32.AND P1, PT, R0.reuse, R50, PT ;  /* 0x000000320000720c */ /* 0x040fe20003f24070 */
[----:B------:R-:W-:Y:S01]  /*7bf0*/  IMAD.MOV R7, RZ, RZ, -R7 ;  /* 0x000000ffff077224 */ /* 0x000fe200078e0a07 */
[----:B------:R-:W-:-:S03]  /*7c00*/  ISETP.GT.U32.AND P4, PT, R0, R48, PT ;  /* 0x000000300000720c */ /* 0x000fc60003f84070 */
[----:B------:R-:W-:-:S08]  /*7c10*/  IMAD R51, R0, R7, R51 ;  /* 0x0000000700337224 */ /* 0x000fd000078e0233 */
[--C-:B------:R-:W-:Y:S01]  /*7c20*/  @!P1 IMAD.IADD R50, R50, 0x1, -R0.reuse ;  /* 0x0000000132329824 */ /* 0x100fe200078e0a00 */
[----:B------:R-:W-:Y:S01]  /*7c30*/  ISETP.GT.U32.AND P1, PT, R0, R51, PT ;  /* 0x000000330000720c */ /* 0x000fe20003f24070 */
[----:B------:R-:W-:Y:S01]  /*7c40*/  @!P4 IMAD.IADD R48, R48, 0x1, -R0 ;  /* 0x000000013030c824 */ /* 0x000fe200078e0a00 */
[----:B------:R-:W-:-:S04]  /*7c50*/  ISETP.GT.U32.AND P3, PT, R0, R49, PT ;  /* 0x000000310000720c */ /* 0x000fc80003f64070 */
[----:B------:R-:W-:Y:S02]  /*7c60*/  ISETP.GT.U32.AND P4, PT, R0, R48, PT ;  /* 0x000000300000720c */ /* 0x000fe40003f84070 */
[----:B------:R-:W-:-:S05]  /*7c70*/  ISETP.GE.AND P6, PT, R55, RZ, PT ;  /* 0x000000ff3700720c */ /* 0x000fca0003fc6270 */
[--C-:B------:R-:W-:Y:S02]  /*7c80*/  @!P1 IMAD.IADD R51, R51, 0x1, -R0.reuse ;  /* 0x0000000133339824 */ /* 0x100fe400078e0a00 */
[--C-:B------:R-:W-:Y:S01]  /*7c90*/  @!P3 IMAD.IADD R49, R49, 0x1, -R0.reuse ;  /* 0x000000013131b824 */ /* 0x100fe200078e0a00 */
[----:B------:R-:W-:Y:S02]  /*7ca0*/  ISETP.GE.AND P3, PT, R57, RZ, PT ;  /* 0x000000ff3900720c */ /* 0x000fe40003f66270 */
[----:B------:R-:W-:Y:S01]  /*7cb0*/  ISETP.GE.AND P0, PT, R56, RZ, PT ;  /* 0x000000ff3800720c */ /* 0x000fe20003f06270 */
[----:B------:R-:W-:Y:S01]  /*7cc0*/  @!P4 IMAD.IADD R48, R48, 0x1, -R0 ;  /* 0x000000013030c824 */ /* 0x000fe200078e0a00 */
[----:B------:R-:W-:-:S03]  /*7cd0*/  ISETP.GT.U32.AND P2, PT, R0, R49, PT ;  /* 0x000000310000720c */ /* 0x000fc60003f44070 */
[----:B------:R-:W-:-:S08]  /*7ce0*/  @!P5 IMAD.MOV R48, RZ, RZ, -R48 ;  /* 0x000000ffff30d224 */ /* 0x000fd000078e0a30 */
[----:B------:R-:W-:Y:S02]  /*7cf0*/  @!P0 IADD3 R50, -R50, RZ, RZ ;  /* 0x000000ff32328210 */ /* 0x000fe40007ffe1ff */
[----:B------:R-:W-:-:S04]  /*7d00*/  @!P2 IMAD.IADD R49, R49, 0x1, -R0 ;  /* 0x000000013131a824 */ /* 0x000fc800078e0a00 */
[----:B------:R-:W-:Y:S01]  /*7d10*/  @!P6 IMAD.MOV R49, RZ, RZ, -R49 ;  /* 0x000000ffff31e224 */ /* 0x000fe200078e0a31 */
[----:B--2---:R-:W-:-:S05]  /*7d20*/  IABS R52, R58 ;  /* 0x0000003a00347213 */ /* 0x004fca0000000000 */
[----:B------:R-:W-:-:S04]  /*7d30*/  IMAD.HI.U32 R6, R4, R52, RZ ;  /* 0x0000003404067227 */ /* 0x000fc800078e00ff */
[----:B------:R-:W-:-:S04]  /*7d40*/  IMAD.MOV R6, RZ, RZ, -R6 ;  /* 0x000000ffff067224 */ /* 0x000fc800078e0a06 */
[----:B------:R-:W-:Y:S01]  /*7d50*/  IMAD R52, R0, R6, R52 ;  /* 0x0000000600347224 */ /* 0x000fe200078e0234 */
[----:B---3--:R-:W-:-:S04]  /*7d60*/  IABS R53, R59 ;  /* 0x0000003b00357213 */ /* 0x008fc80000000000 */
[----:B------:R-:W-:Y:S01]  /*7d70*/  ISETP.GT.U32.AND P1, PT, R0, R52, PT ;  /* 0x000000340000720c */ /* 0x000fe20003f24070 */
[----:B0-----:R-:W-:Y:S01]  /*7d80*/  IMAD.HI.U32 R2, R4, R53, RZ ;  /* 0x0000003504027227 */ /* 0x001fe200078e00ff */
[----:B------:R-:W-:-:S03]  /*7d90*/  IABS R54, R13 ;  /* 0x0000000d00367213 */ /* 0x000fc60000000000 */
[----:B------:R-:W-:Y:S02]  /*7da0*/  IMAD.MOV R2, RZ, RZ, -R2 ;  /* 0x000000ffff027224 */ /* 0x000fe400078e0a02 */
[----:B------:R-:W-:-:S04]  /*7db0*/  IMAD.HI.U32 R5, R4, R54, RZ ;  /* 0x0000003604057227 */ /* 0x000fc800078e00ff */
[----:B------:R-:W-:Y:S01]  /*7dc0*/  IMAD.MOV R5, RZ, RZ, -R5 ;  /* 0x000000ffff057224 */ /* 0x000fe200078e0a05 */
[----:B------:R-:W-:Y:S01]  /*7dd0*/  IABS R55, R18 ;  /* 0x0000001200377213 */ /* 0x000fe20000000000 */
[C---:B------:R-:W-:Y:S02]  /*7de0*/  IMAD R53, R0.reuse, R2, R53 ;  /* 0x0000000200357224 */ /* 0x040fe400078e0235 */
[----:B------:R-:W-:Y:S02]  /*7df0*/  IMAD R54, R0, R5, R54 ;  /* 0x0000000500367224 */ /* 0x000fe400078e0236 */
[----:B------:R-:W-:Y:S01]  /*7e00*/  IMAD.HI.U32 R5, R4, R55, RZ ;  /* 0x0000003704057227 */ /* 0x000fe200078e00ff */
[----:B------:R-:W-:-:S03]  /*7e10*/  ISETP.GT.U32.AND P5, PT, R0, R53, PT ;  /* 0x000000350000720c */ /* 0x000fc60003fa4070 */
[----:B------:R-:W-:Y:S01]  /*7e20*/  @!P1 IMAD.IADD R52, R52, 0x1, -R0 ;  /* 0x0000000134349824 */ /* 0x000fe200078e0a00 */
[----:B------:R-:W-:Y:S01]  /*7e30*/  ISETP.GT.U32.AND P1, PT, R0, R51, PT ;  /* 0x000000330000720c */ /* 0x000fe20003f24070 */
[----:B------:R-:W-:-:S04]  /*7e40*/  IMAD.MOV R5, RZ, RZ, -R5 ;  /* 0x000000ffff057224 */ /* 0x000fc800078e0a05 */
[----:B------:R-:W-:Y:S01]  /*7e50*/  IMAD R55, R0, R5, R55 ;  /* 0x0000000500377224 */ /* 0x000fe200078e0237 */
[----:B------:R-:W-:-:S05]  /*7e60*/  IABS R57, R17 ;  /* 0x0000001100397213 */ /* 0x000fca0000000000 */
[----:B------:R-:W-:Y:S01]  /*7e70*/  IMAD.HI.U32 R7, R4, R57, RZ ;  /* 0x0000003904077227 */ /* 0x000fe200078e00ff */
[----:B------:R-:W-:-:S03]  /*7e80*/  IABS R2, R15 ;  /* 0x0000000f00027213 */ /* 0x000fc60000000000 */
[----:B------:R-:W-:Y:S01]  /*7e90*/  IMAD.MOV R5, RZ, RZ, -R7 ;  /* 0x000000ffff057224 */ /* 0x000fe200078e0a07 */
[----:B------:R-:W-:Y:S01]  /*7ea0*/  ISETP.GE.AND P4, PT, R58, RZ, PT ;  /* 0x000000ff3a00720c */ /* 0x000fe20003f86270 */
[----:B------:R-:W-:Y:S01]  /*7eb0*/  IMAD.HI.U32 R56, R4, R2, RZ ;  /* 0x0000000204387227 */ /* 0x000fe200078e00ff */
[----:B------:R-:W-:-:S03]  /*7ec0*/  ISETP.GT.U32.AND P0, PT, R0, R54, PT ;  /* 0x000000360000720c */ /* 0x000fc60003f04070 */
[C---:B------:R-:W-:Y:S01]  /*7ed0*/  IMAD R57, R0.reuse, R5, R57 ;  /* 0x0000000500397224 */ /* 0x040fe200078e0239 */
[----:B------:R-:W-:Y:S01]  /*7ee0*/  IABS R58, R14 ;  /* 0x0000000e003a7213 */ /* 0x000fe20000000000 */
[--C-:B------:R-:W-:Y:S01]  /*7ef0*/  @!P1 IMAD.IADD R51, R51, 0x1, -R0.reuse ;  /* 0x0000000133339824 */ /* 0x100fe200078e0a00 */
[----:B------:R-:W-:Y:S01]  /*7f00*/  ISETP.GE.AND P2, PT, R59, RZ, PT ;  /* 0x000000ff3b00720c */ /* 0x000fe20003f46270 */
[----:B------:R-:W-:Y:S01]  /*7f10*/  @!P5 IMAD.IADD R53, R53, 0x1, -R0 ;  /* 0x000000013535d824 */ /* 0x000fe200078e0a00 */
[----:B------:R-:W-:Y:S01]  /*7f20*/  IABS R59, R12 ;  /* 0x0000000c003b7213 */ /* 0x000fe20000000000 */
[----:B------:R-:W-:Y:S01]  /*7f30*/  IMAD.MOV R56, RZ, RZ, -R56 ;  /* 0x000000ffff387224 */ /* 0x000fe200078e0a38 */
[C---:B------:R-:W-:Y:S02]  /*7f40*/  ISETP.GT.U32.AND P1, PT, R0.reuse, R55, PT ;  /* 0x000000370000720c */ /* 0x040fe40003f24070 */
[----:B------:R-:W-:Y:S01]  /*7f50*/  ISETP.GT.U32.AND P5, PT, R0, R57, PT ;  /* 0x000000390000720c */ /* 0x000fe20003fa4070 */
[----:B------:R-:W-:Y:S01]  /*7f60*/  IMAD.HI.U32 R16, R4, R58, RZ ;  /* 0x0000003a04107227 */ /* 0x000fe200078e00ff */
[----:B------:R-:W-:-:S03]  /*7f70*/  IABS R8, R11 ;  /* 0x0000000b00087213 */ /* 0x000fc60000000000 */
[----:B------:R-:W-:-:S04]  /*7f80*/  IMAD.HI.U32 R6, R4, R59, RZ ;  /* 0x0000003b04067227 */ /* 0x000fc800078e00ff */
[----:B------:R-:W-:Y:S02]  /*7f90*/  IMAD R56, R0, R56, R2 ;  /* 0x0000003800387224 */ /* 0x000fe400078e0202 */
[----:B------:R-:W-:Y:S02]  /*7fa0*/  IMAD.MOV R2, RZ, RZ, -R16 ;  /* 0x000000ffff027224 */ /* 0x000fe400078e0a10 */
[----:B------:R-:W-:Y:S02]  /*7fb0*/  IMAD.MOV R6, RZ, RZ, -R6 ;  /* 0x000000ffff067224 */ /* 0x000fe400078e0a06 */
[----:B------:R-:W-:Y:S02]  /*7fc0*/  @!P0 IMAD.IADD R54, R54, 0x1, -R0 ;  /* 0x0000000136368824 */ /* 0x000fe400078e0a00 */
[----:B------:R-:W-:Y:S02]  /*7fd0*/  IMAD R58, R0, R2, R58 ;  /* 0x00000002003a7224 */ /* 0x000fe400078e023a */
[----:B------:R-:W-:Y:S01]  /*7fe0*/  IMAD.HI.U32 R2, R4, R8, RZ ;  /* 0x0000000804027227 */ /* 0x000fe200078e00ff */
[----:B------:R-:W-:-:S03]  /*7ff0*/  IABS R7, R10 ;  /* 0x0000000a00077213 */ /* 0x000fc60000000000 */
[C---:B------:R-:W-:Y:S01]  /*8000*/  IMAD R59, R0.reuse, R6, R59 ;  /* 0x00000006003b7224 */ /* 0x040fe200078e023b */
[----:B------:R-:W-:Y:S01]  /*8010*/  IABS R6, R61 ;  /* 0x0000003d00067213 */ /* 0x000fe20000000000 */
[--C-:B------:R-:W-:Y:S01]  /*8020*/  @!P1 IMAD.IADD R55, R55, 0x1, -R0.reuse ;  /* 0x0000000137379824 */ /* 0x100fe200078e0a00 */
[----:B------:R-:W-:Y:S01]  /*8030*/  ISETP.GT.U32.AND P1, PT, R0, R54, PT ;  /* 0x000000360000720c */ /* 0x000fe20003f24070 */
[----:B------:R-:W-:Y:S02]  /*8040*/  @!P5 IMAD.IADD R57, R57, 0x1, -R0 ;  /* 0x000000013939d824 */ /* 0x000fe400078e0a00 */
[----:B------:R-:W-:Y:S02]  /*8050*/  IMAD.MOV R2, RZ, RZ, -R2 ;  /* 0x000000ffff027224 */ /* 0x000fe400078e0a02 */
[----:B------:R-:W-:Y:S01]  /*8060*/  IMAD.HI.U32 R16, R4, R6, RZ ;  /* 0x0000000604107227 */ /* 0x000fe200078e00ff */
[----:B------:R-:W-:-:S03]  /*8070*/  ISETP.GT.U32.AND P5, PT, R0, R57, PT ;  /* 0x000000390000720c */ /* 0x000fc60003fa4070 */
[----:B------:R-:W-:Y:S02]  /*8080*/  IMAD R8, R0, R2, R8 ;  /* 0x0000000200087224 */ /* 0x000fe400078e0208 */
[----:B------:R-:W-:Y:S01]  /*8090*/  IMAD.HI.U32 R2, R4, R7, RZ ;  /* 0x0000000704027227 */ /* 0x000fe200078e00ff */
[C---:B------:R-:W-:Y:S02]  /*80a0*/  ISETP.GT.U32.AND P6, PT, R0.reuse, R52, PT ;  /* 0x000000340000720c */ /* 0x040fe40003fc4070 */
[----:B------:R-:W-:Y:S01]  /*80b0*/  IABS R5, R9 ;  /* 0x0000000900057213 */ /* 0x000fe20000000000 */
[----:B------:R-:W-:Y:S02]  /*80c0*/  IMAD.MOV R19, RZ, RZ, -R16 ;  /* 0x000000ffff137224 */ /* 0x000fe400078e0a10 */
[----:B------:R-:W-:Y:S02]  /*80d0*/  IMAD.MOV R2, RZ, RZ, -R2 ;  /* 0x000000ffff027224 */ /* 0x000fe400078e0a02 */
[----:B------:R-:W-:-:S02]  /*80e0*/  IMAD R6, R0, R19, R6 ;  /* 0x0000001300067224 */ /* 0x000fc400078e0206 */
[----:B------:R-:W-:Y:S01]  /*80f0*/  @!P1 IMAD.IADD R54, R54, 0x1, -R0 ;  /* 0x0000000136369824 */ /* 0x000fe200078e0a00 */
[C---:B------:R-:W-:Y:S01]  /*8100*/  ISETP.GT.U32.AND P1, PT, R0.reuse, R59, PT ;  /* 0x0000003b0000720c */ /* 0x040fe20003f24070 */
[----:B------:R-:W-:Y:S02]  /*8110*/  IMAD R7, R0, R2, R7 ;  /* 0x0000000200077224 */ /* 0x000fe400078e0207 */
[----:B------:R-:W-:-:S04]  /*8120*/  IMAD.HI.U32 R2, R4, R5, RZ ;  /* 0x0000000504027227 */ /* 0x000fc800078e00ff */
[----:B------:R-:W-:Y:S01]  /*8130*/  @!P5 IMAD.IADD R57, R57, 0x1, -R0 ;  /* 0x000000013939d824 */ /* 0x000fe200078e0a00 */
[----:B------:R-:W-:Y:S01]  /*8140*/  ISETP.GT.U32.AND P5, PT, R0, R6, PT ;  /* 0x000000060000720c */ /* 0x000fe20003fa4070 */
[----:B------:R-:W-:Y:S02]  /*8150*/  IMAD.MOV R16, RZ, RZ, -R2 ;  /* 0x000000ffff107224 */ /* 0x000fe400078e0a02 */
[--C-:B------:R-:W-:Y:S01]  /*8160*/  @!P6 IMAD.IADD R52, R52, 0x1, -R0.reuse ;  /* 0x000000013434e824 */ /* 0x100fe200078e0a00 */
[C---:B------:R-:W-:Y:S01]  /*8170*/  ISETP.GT.U32.AND P6, PT, R0.reuse, R56, PT ;  /* 0x000000380000720c */ /* 0x040fe20003fc4070 */
[C---:B------:R-:W-:Y:S02]  /*8180*/  IMAD R5, R0.reuse, R16, R5 ;  /* 0x0000001000057224 */ /* 0x040fe400078e0205 */
[----:B------:R-:W-:Y:S01]  /*8190*/  @!P1 IMAD.IADD R59, R59, 0x1, -R0 ;  /* 0x000000013b3b9824 */ /* 0x000fe200078e0a00 */
[C---:B------:R-:W-:Y:S02]  /*81a0*/  ISETP.GT.U32.AND P0, PT, R0.reuse, R53, PT ;  /* 0x000000350000720c */ /* 0x040fe40003f04070 */
[----:B------:R-:W-:-:S03]  /*81b0*/  ISETP.GT.U32.AND P1, PT, R0, R5, PT ;  /* 0x000000050000720c */ /* 0x000fc60003f24070 */
[----:B------:R-:W-:Y:S01]  /*81c0*/  @!P5 IMAD.IADD R6, R6, 0x1, -R0 ;  /* 0x000000010606d824 */ /* 0x000fe200078e0a00 */
[----:B------:R-:W-:-:S03]  /*81d0*/  ISETP.GE.AND P5, PT, R17, RZ, PT ;  /* 0x000000ff1100720c */ /* 0x000fc60003fa6270 */
[----:B------:R-:W-:Y:S01]  /*81e0*/  @!P6 IMAD.IADD R56, R56, 0x1, -R0 ;  /* 0x000000013838e824 */ /* 0x000fe200078e0a00 */
[----:B------:R-:W-:Y:S01]  /*81f0*/  ISETP.GT.U32.AND P6, PT, R0, R55, PT ;  /* 0x000000370000720c */ /* 0x000fe20003fc4070 */
[----:B------:R-:W-:-:S03]  /*8200*/  @!P3 IMAD.MOV R51, RZ, RZ, -R51 ;  /* 0x000000ffff33b224 */ /* 0x000fc600078e0a33 */
[C---:B------:R-:W-:Y:S01]  /*8210*/  ISETP.GT.U32.AND P3, PT, R0.reuse, R56, PT ;  /* 0x000000380000720c */ /* 0x040fe20003f64070 */
[--C-:B------:R-:W-:Y:S02]  /*8220*/  @!P1 IMAD.IADD R5, R5, 0x1, -R0.reuse ;  /* 0x0000000105059824 */ /* 0x100fe400078e0a00 */
[----:B------:R-:W-:Y:S01]  /*8230*/  @!P0 IMAD.IADD R53, R53, 0x1, -R0 ;  /* 0x0000000135358824 */ /* 0x000fe200078e0a00 */
[C---:B------:R-:W-:Y:S01]  /*8240*/  ISETP.GT.U32.AND P0, PT, R0.reuse, R58, PT ;  /* 0x0000003a0000720c */ /* 0x040fe20003f04070 */
[----:B------:R-:W-:Y:S01]  /*8250*/  @!P5 IMAD.MOV R57, RZ, RZ, -R57 ;  /* 0x000000ffff39d224 */ /* 0x000fe200078e0a39 */
[----:B------:R-:W-:-:S03]  /*8260*/  ISETP.GT.U32.AND P5, PT, R0, R5, PT ;  /* 0x000000050000720c */ /* 0x000fc60003fa4070 */
[----:B------:R-:W-:Y:S01]  /*8270*/  @!P6 IMAD.IADD R55, R55, 0x1, -R0 ;  /* 0x000000013737e824 */ /* 0x000fe200078e0a00 */
[----:B------:R-:W-:-:S03]  /*8280*/  ISETP.GT.U32.AND P6, PT, R0, R8, PT ;  /* 0x000000080000720c */ /* 0x000fc60003fc4070 */
[----:B------:R-:W-:Y:S01]  /*8290*/  @!P3 IMAD.IADD R56, R56, 0x1, -R0 ;  /* 0x000000013838b824 */ /* 0x000fe200078e0a00 */
[----:B------:R-:W-:-:S03]  /*82a0*/  ISETP.GT.U32.AND P3, PT, R0, R7, PT ;  /* 0x000000070000720c */ /* 0x000fc60003f64070 */
[--C-:B------:R-:W-:Y:S01]  /*82b0*/  @!P0 IMAD.IADD R58, R58, 0x1, -R0.reuse ;  /* 0x000000013a3a8824 */ /* 0x100fe200078e0a00 */
[----:B------:R-:W-:Y:S01]  /*82c0*/  ISETP.GE.AND P0, PT, R13, RZ, PT ;  /* 0x000000ff0d00720c */ /* 0x000fe20003f06270 */
[--C-:B------:R-:W-:Y:S01]  /*82d0*/  @!P5 IMAD.IADD R5, R5, 0x1, -R0.reuse ;  /* 0x000000010505d824 */ /* 0x100fe200078e0a00 */
[----:B------:R-:W-:Y:S02]  /*82e0*/  ISETP.GE.AND P5, PT, R61, RZ, PT ;  /* 0x000000ff3d00720c */ /* 0x000fe40003fa6270 */
[----:B------:R-:W-:Y:S01]  /*82f0*/  IABS R2, R60 ;  /* 0x0000003c00027213 */ /* 0x000fe20000000000 */
[----:B------:R-:W0:Y:S01]  /*8300*/  S2R R61, SR_TID.X ;  /* 0x00000000003d7919 */ /* 0x000e220000002100 */
[----:B------:R-:W-:Y:S01]  /*8310*/  @!P6 IMAD.IADD R8, R8, 0x1, -R0 ;  /* 0x000000010808e824 */ /* 0x000fe200078e0a00 */
[----:B------:R-:W-:Y:S02]  /*8320*/  ISETP.GE.AND P6, PT, R18, RZ, PT ;  /* 0x000000ff1200720c */ /* 0x000fe40003fc6270 */
[----:B------:R-:W-:Y:S01]  /*8330*/  IMAD.HI.U32 R16, R4, R2, RZ ;  /* 0x0000000204107227 */ /* 0x000fe200078e00ff */
[----:B------:R-:W-:-:S03]  /*8340*/  IABS R13, R22 ;  /* 0x00000016000d7213 */ /* 0x000fc60000000000 */
[----:B------:R-:W-:Y:S01]  /*8350*/  @!P3 IMAD.IADD R7, R7, 0x1, -R0 ;  /* 0x000000010707b824 */ /* 0x000fe200078e0a00 */
[----:B------:R-:W-:Y:S01]  /*8360*/  ISETP.GE.AND P3, PT, R15, RZ, PT ;  /* 0x000000ff0f00720c */ /* 0x000fe20003f66270 */
[----:B------:R-:W-:Y:S01]  /*8370*/  @!P0 IMAD.MOV R54, RZ, RZ, -R54 ;  /* 0x000000ffff368224 */ /* 0x000fe200078e0a36 */
[----:B------:R-:W-:Y:S01]  /*8380*/  IADD3 R16, -R16, RZ, RZ ;  /* 0x000000ff10107210 */ /* 0x000fe20007ffe1ff */
[----:B------:R-:W-:Y:S01]  /*8390*/  IMAD.HI.U32 R15, R4, R13, RZ ;  /* 0x0000000d040f7227 */ /* 0x000fe200078e00ff */
[C---:B------:R-:W-:Y:S02]  /*83a0*/  ISETP.GT.U32.AND P0, PT, R0.reuse, R8, PT ;  /* 0x000000080000720c */ /* 0x040fe40003f04070 */
[C---:B------:R-:W-:Y:S01]  /*83b0*/  ISETP.GT.U32.AND P1, PT, R0.reuse, R58, PT ;  /* 0x0000003a0000720c */ /* 0x040fe20003f24070 */
[----:B------:R-:W-:Y:S02]  /*83c0*/  IMAD R4, R0, R16, R2 ;  /* 0x0000001000047224 */ /* 0x000fe400078e0202 */
[----:B------:R-:W-:-:S02]  /*83d0*/  IMAD.MOV R2, RZ, RZ, -R15 ;  /* 0x000000ffff027224 */ /* 0x000fc400078e0a0f */
[----:B------:R-:W-:Y:S01]  /*83e0*/  @!P6 IMAD.MOV R55, RZ, RZ, -R55 ;  /* 0x000000ffff37e224 */ /* 0x000fe200078e0a37 */
[----:B------:R-:W-:Y:S01]  /*83f0*/  ISETP.GE.AND P6, PT, R14, RZ, PT ;  /* 0x000000ff0e00720c */ /* 0x000fe20003fc6270 */
[----:B------:R-:W-:Y:S01]  /*8400*/  @!P2 IMAD.MOV R53, RZ, RZ, -R53 ;  /* 0x000000ffff35a224 */ /* 0x000fe200078e0a35 */
[C---:B------:R-:W-:Y:S01]  /*8410*/  ISETP.GT.U32.AND P2, PT, R0.reuse, R59, PT ;  /* 0x0000003b0000720c */ /* 0x040fe20003f44070 */
[----:B------:R-:W-:Y:S01]  /*8420*/  @!P4 IMAD.MOV R52, RZ, RZ, -R52 ;  /* 0x000000ffff34c224 */ /* 0x000fe200078e0a34 */
[C---:B------:R-:W-:Y:S01]  /*8430*/  ISETP.GT.U32.AND P4, PT, R0.reuse, R7, PT ;  /* 0x000000070000720c */ /* 0x040fe20003f84070 */
[----:B------:R-:W-:Y:S01]  /*8440*/  @!P3 IMAD.MOV R56, RZ, RZ, -R56 ;  /* 0x000000ffff38b224 */ /* 0x000fe200078e0a38 */
[C---:B------:R-:W-:Y:S01]  /*8450*/  ISETP.GT.U32.AND P3, PT, R0.reuse, R6, PT ;  /* 0x000000060000720c */ /* 0x040fe20003f64070 */
[----:B------:R-:W-:Y:S01]  /*8460*/  IMAD R2, R0, R2, R13 ;  /* 0x0000000200027224 */ /* 0x000fe200078e020d */
[----:B------:R-:W1:Y:S01]  /*8470*/  LDC R14, c[0x0][0x23c] ;  /* 0x00008f00ff0e7b82 */ /* 0x000e620000000800 */
[--C-:B------:R-:W-:Y:S01]  /*8480*/  @!P0 IMAD.IADD R8, R8, 0x1, -R0.reuse ;  /* 0x0000000108088824 */ /* 0x100fe200078e0a00 */
[----:B------:R-:W2:Y:S01]  /*8490*/  LDL.LU R13, [R1+0xa0] ;  /* 0x0000a000010d7983 */ /* 0x000ea20000300800 */
[----:B------:R-:W-:Y:S01]  /*84a0*/  @!P1 IMAD.IADD R58, R58, 0x1, -R0 ;  /* 0x000000013a3a9824 */ /* 0x000fe200078e0a00 */
[----:B------:R-:W-:-:S03]  /*84b0*/  ISETP.GT.U32.AND P0, PT, R0, R2, PT ;  /* 0x000000020000720c */ /* 0x000fc60003f04070 */
[----:B------:R-:W-:Y:S01]  /*84c0*/  @!P6 IMAD.MOV R58, RZ, RZ, -R58 ;  /* 0x000000ffff3ae224 */ /* 0x000fe200078e0a3a */
[----:B------:R-:W-:Y:S01]  /*84d0*/  ISETP.GE.AND P6, PT, R9, RZ, PT ;  /* 0x000000ff0900720c */ /* 0x000fe20003fc6270 */
[--C-:B------:R-:W-:Y:S01]  /*84e0*/  @!P2 IMAD.IADD R59, R59, 0x1, -R0.reuse ;  /* 0x000000013b3ba824 */ /* 0x100fe200078e0a00 */
[----:B0-----:R-:W-:Y:S01]  /*84f0*/  LOP3.LUT R9, R61, 0x7, RZ, 0xc0, !PT ;  /* 0x000000073d097812 */ /* 0x001fe200078ec0ff */
[--C-:B------:R-:W-:Y:S01]  /*8500*/  @!P4 IMAD.IADD R7, R7, 0x1, -R0.reuse ;  /* 0x000000010707c824 */ /* 0x100fe200078e0a00 */
[----:B------:R-:W-:Y:S01]  /*8510*/  ISETP.GE.AND P2, PT, R12, RZ, PT ;  /* 0x000000ff0c00720c */ /* 0x000fe20003f46270 */
[----:B------:R-:W-:Y:S01]  /*8520*/  @!P3 IMAD.IADD R6, R6, 0x1, -R0 ;  /* 0x000000010606b824 */ /* 0x000fe200078e0a00 */
[----:B------:R-:W-:Y:S01]  /*8530*/  ISETP.GE.AND P4, PT, R11, RZ, PT ;  /* 0x000000ff0b00720c */ /* 0x000fe20003f86270 */
[----:B------:R-:W3:Y:S01]  /*8540*/  LDL.LU R12, [R1+0xa4] ;  /* 0x0000a400010c7983 */ /* 0x000ee20000300800 */
[----:B------:R-:W-:Y:S01]  /*8550*/  ISETP.GE.AND P3, PT, R10, RZ, PT ;  /* 0x000000ff0a00720c */ /* 0x000fe20003f66270 */
[----:B------:R-:W-:-:S02]  /*8560*/  IMAD R16, R9, 0x90, RZ ;  /* 0x0000009009107824 */ /* 0x000fc400078e02ff */
[----:B------:R-:W4:Y:S01]  /*8570*/  LDL.LU R11, [R1+0xac] ;  /* 0x0000ac00010b7983 */ /* 0x000f220000300800 */
[----:B------:R-:W-:-:S03]  /*8580*/  IMAD R18, R9, 0x110, RZ ;  /* 0x0000011009127824 */ /* 0x000fc600078e02ff */
[----:B------:R-:W4:Y:S01]  /*8590*/  LDL.LU R10, [R1+0xb0] ;  /* 0x0000b000010a7983 */ /* 0x000f220000300800 */
[----:B------:R-:W-:Y:S01]  /*85a0*/  @!P0 IMAD.IADD R2, R2, 0x1, -R0 ;  /* 0x0000000102028824 */ /* 0x000fe200078e0a00 */
[----:B------:R-:W-:Y:S02]  /*85b0*/  ISETP.GE.AND P0, PT, R60, RZ, PT ;  /* 0x000000ff3c00720c */ /* 0x000fe40003f06270 */
[----:B------:R-:W4:Y:S01]  /*85c0*/  LDL.LU R9, [R1+0xb4] ;  /* 0x0000b40001097983 */ /* 0x000f220000300800 */
[C---:B------:R-:W-:Y:S01]  /*85d0*/  IMAD.SHL.U32 R19, R61.reuse, 0x2, RZ ;  /* 0x000000023d137824 */ /* 0x040fe200078e00ff */
[C---:B------:R-:W-:Y:S01]  /*85e0*/  LOP3.LUT R15, R61.reuse, 0x1f, RZ, 0xc0, !PT ;  /* 0x0000001f3d0f7812 */ /* 0x040fe200078ec0ff */
[----:B------:R-:W-:Y:S01]  /*85f0*/  IMAD.SHL.U32 R17, R61, 0x40, RZ ;  /* 0x000000403d117824 */ /* 0x000fe200078e00ff */
[----:B------:R-:W4:Y:S04]  /*8600*/  LDL.LU R60, [R1+0xb8] ;  /* 0x0000b800013c7983 */ /* 0x000f280000300800 */
[----:B------:R-:W4:Y:S01]  /*8610*/  LDL.LU R61, [R1+0xbc] ;  /* 0x0000bc00013d7983 */ /* 0x000f220000300800 */
[----:B------:R-:W-:-:S02]  /*8620*/  ISETP.GT.U32.AND P1, PT, R0, R4, PT ;  /* 0x000000040000720c */ /* 0x000fc40003f24070 */
[----:B------:R-:W-:Y:S02]  /*8630*/  @!P2 IADD3 R59, -R59, RZ, RZ ;  /* 0x000000ff3b3ba210 */ /* 0x000fe40007ffe1ff */
[----:B------:R-:W-:-:S09]  /*8640*/  ISETP.GT.U32.AND P2, PT, R0, R2, PT ;  /* 0x000000020000720c */ /* 0x000fd20003f44070 */
[----:B------:R-:W-:-:S05]  /*8650*/  @!P1 IMAD.IADD R4, R4, 0x1, -R0 ;  /* 0x0000000104049824 */ /* 0x000fca00078e0a00 */
[----:B------:R-:W-:Y:S01]  /*8660*/  ISETP.GT.U32.AND P1, PT, R0, R4, PT ;  /* 0x000000040000720c */ /* 0x000fe20003f24070 */
[----:B-1----:R-:W-:Y:S02]  /*8670*/  IMAD R15, R15, R14, RZ ;  /* 0x0000000e0f0f7224 */ /* 0x002fe400078e02ff */
[----:B------:R-:W-:Y:S01]  /*8680*/  @!P2 IMAD.IADD R2, R2, 0x1, -R0 ;  /* 0x000000010202a824 */ /* 0x000fe200078e0a00 */
[----:B------:R-:W-:Y:S01]  /*8690*/  ISETP.NE.AND P2, PT, R3, RZ, PT ;  /* 0x000000ff0300720c */ /* 0x000fe20003f45270 */
[----:B------:R-:W-:Y:S01]  /*86a0*/  IMAD R15, R14, 0x20, R15 ;  /* 0x000000200e0f7824 */ /* 0x000fe200078e020f */
[----:B------:R-:W-:-:S07]  /*86b0*/  LOP3.LUT R3, RZ, R3, RZ, 0x33, !PT ;  /* 0x00000003ff037212 */ /* 0x000fce00078e33ff */
[----:B------:R-:W-:Y:S02]  /*86c0*/  @!P1 IMAD.IADD R4, R4, 0x1, -R0 ;  /* 0x0000000104049824 */ /* 0x000fe400078e0a00 */
[----:B------:R-:W-:Y:S02]  /*86d0*/  IMAD R0, R14, 0x20, R15 ;  /* 0x000000200e007824 */ /* 0x000fe400078e020f */
[----:B------:R-:W-:-:S05]  /*86e0*/  VIADD R21, R21, 0x7f ;  /* 0x0000007f15157836 */ /* 0x000fca0000000000 */
[----:B------:R-:W-:Y:S02]  /*86f0*/  SHF.R.S32.HI R20, RZ, 0x1f, R21 ;  /* 0x0000001fff147819 */ /* 0x000fe40000011415 */
[----:B------:R-:W-:Y:S02]  /*8700*/  ISETP.GE.AND P1, PT, R22, RZ, PT ;  /* 0x000000ff1600720c */ /* 0x000fe40003f26270 */
[----:B------:R-:W-:Y:S02]  /*8710*/  LEA.HI R20, R20, R21, RZ, 0x7 ;  /* 0x0000001514147211 */ /* 0x000fe400078f38ff */
[--C-:B------:R-:W-:Y:S02]  /*8720*/  LOP3.LUT R16, R16, 0x10, R19.reuse, 0x78, !PT ;  /* 0x0000001010107812 */ /* 0x100fe400078e7813 */
[----:B------:R-:W-:Y:S02]  /*8730*/  LOP3.LUT R18, R18, 0x30, R19, 0x78, !PT ;  /* 0x0000003012127812 */ /* 0x000fe400078e7813 */
[----:B------:R-:W-:-:S02]  /*8740*/  LOP3.LUT R16, R16, 0x400, R17, 0xf8, !PT ;  /* 0x0000040010107812 */ /* 0x000fc400078ef811 */
[----:B--2---:R-:W-:-:S05]  /*8750*/  SEL R0, R3, R13, !P2 ;  /* 0x0000000d03007207 */ /* 0x004fca0005000000 */
[----:B------:R0:W-:Y:S01]  /*8760*/  STL [R1+0xa0], R0 ;  /* 0x0000a00001007387 */ /* 0x0001e20000100800 */
[C---:B---3--:R-:W-:Y:S02]  /*8770*/  SEL R12, R3.reuse, R12, !P2 ;  /* 0x0000000c030c7207 */ /* 0x048fe40005000000 */
[----:B----4-:R-:W-:-:S03]  /*8780*/  SEL R11, R3, R11, !P2 ;  /* 0x0000000b030b7207 */ /* 0x010fc60005000000 */
[----:B------:R-:W-:Y:S01]  /*8790*/  STL [R1+0xa4], R12 ;  /* 0x0000a40c01007387 */ /* 0x000fe20000100800 */
[----:B0-----:R-:W-:-:S03]  /*87a0*/  SEL R0, R3, R10, !P2 ;  /* 0x0000000a03007207 */ /* 0x001fc60005000000 */
[----:B------:R-:W-:Y:S01]  /*87b0*/  STL [R1+0xac], R11 ;  /* 0x0000ac0b01007387 */ /* 0x000fe20000100800 */
[----:B------:R-:W-:-:S03]  /*87c0*/  SEL R10, R3, R9, !P2 ;  /* 0x00000009030a7207 */ /* 0x000fc60005000000 */
[----:B------:R0:W-:Y:S01]  /*87d0*/  STL [R1+0xb0], R0 ;  /* 0x0000b00001007387 */ /* 0x0001e20000100800 */
[----:B------:R-:W-:-:S03]  /*87e0*/  SEL R9, R3, R60, !P2 ;  /* 0x0000003c03097207 */ /* 0x000fc60005000000 */
[----:B------:R1:W-:Y:S04]  /*87f0*/  STL [R1+0xb4], R10 ;  /* 0x0000b40a01007387 */ /* 0x0003e80000100800 */
[----:B------:R-:W2:Y:S01]  /*8800*/  LDL.LU R36, [R1+0xc0] ;  /* 0x0000c00001247983 */ /* 0x000ea20000300800 */
[----:B0-----:R-:W-:-:S03]  /*8810*/  SEL R0, R3, R61, !P2 ;  /* 0x0000003d03007207 */ /* 0x001fc60005000000 */
[----:B------:R0:W-:Y:S04]  /*8820*/  STL [R1+0xb8], R9 ;  /* 0x0000b80901007387 */ /* 0x0001e80000100800 */
[----:B------:R-:W3:Y:S04]  /*8830*/  LDL.LU R35, [R1+0xd0] ;  /* 0x0000d00001237983 */ /* 0x000ee80000300800 */
[----:B------:R4:W-:Y:S04]  /*8840*/  STL [R1+0xbc], R0 ;  /* 0x0000bc0001007387 */ /* 0x0009e80000100800 */
[----:B------:R-:W3:Y:S04]  /*8850*/  LDL.LU R34, [R1+0xd4] ;  /* 0x0000d40001227983 */ /* 0x000ee80000300800 */
        /* <DEDUP_REMOVED lines=23> */
[----:B-1----:R-:W3:Y:S04]  /*89d0*/  LDL.LU R10, [R1+0x9c] ;  /* 0x00009c00010a7983 */ /* 0x002ee80000300800 */
[----:B0-----:R-:W3:Y:S04]  /*89e0*/  LDL.LU R9, [R1+0x98] ;  /* 0x0000980001097983 */ /* 0x001ee80000300800 */
[----:B------:R-:W3:Y:S04]  /*89f0*/  LDL.LU R60, [R1+0x8] ;  /* 0x00000800013c7983 */ /* 0x000ee80000300800 */
[----:B------:R-:W3:Y:S04]  /*8a00*/  LDL.LU R61, [R1+0x4] ;  /* 0x00000400013d7983 */ /* 0x000ee80000300800 */
[----:B----4-:R-:W4:Y:S01]  /*8a10*/  LDL.LU R0, [R1] ;  /* 0x0000000001007983 */ /* 0x010f220000300800 */
[----:B--2---:R-:W-:-:S05]  /*8a20*/  SEL R36, R3, R36, !P2 ;  /* 0x0000002403247207 */ /* 0x004fca0005000000 */
[----:B------:R0:W-:Y:S01]  /*8a30*/  STL [R1+0xc0], R36 ;  /* 0x0000c02401007387 */ /* 0x0001e20000100800 */
[----:B---3--:R-:W-:-:S03]  /*8a40*/  SEL R35, R3, R35, !P2 ;  /* 0x0000002303237207 */ /* 0x008fc60005000000 */
[----:B0-----:R-:W2:Y:S01]  /*8a50*/  LDL.LU R36, [R1+0x23f4] ;  /* 0x0023f40001247983 */ /* 0x001ea20000300800 */
[----:B------:R-:W-:-:S03]  /*8a60*/  SEL R34, R3, R34, !P2 ;  /* 0x0000002203227207 */ /* 0x000fc60005000000 */
[----:B------:R0:W-:Y:S01]  /*8a70*/  STL [R1+0xd0], R35 ;  /* 0x0000d02301007387 */ /* 0x0001e20000100800 */
[C---:B------:R-:W-:Y:S02]  /*8a80*/  SEL R33, R3.reuse, R33, !P2 ;  /* 0x0000002103217207 */ /* 0x040fe40005000000 */
[C---:B------:R-:W-:Y:S01]  /*8a90*/  SEL R32, R3.reuse, R32, !P2 ;  /* 0x0000002003207207 */ /* 0x040fe20005000000 */
[----:B0-----:R-:W3:Y:S01]  /*8aa0*/  LDL.LU R35, [R1+0x23f0] ;  /* 0x0023f00001237983 */ /* 0x001ee20000300800 */
[----:B------:R-:W-:-:S03]  /*8ab0*/  SEL R31, R3, R31, !P2 ;  /* 0x0000001f031f7207 */ /* 0x000fc60005000000 */
[----:B------:R0:W-:Y:S01]  /*8ac0*/  STL [R1+0xd4], R34 ;  /* 0x0000d42201007387 */ /* 0x0001e20000100800 */
[C---:B------:R-:W-:Y:S02]  /*8ad0*/  SEL R30, R3.reuse, R30, !P2 ;  /* 0x0000001e031e7207 */ /* 0x040fe40005000000 */
[C---:B------:R-:W-:Y:S01]  /*8ae0*/  SEL R29, R3.reuse, R29, !P2 ;  /* 0x0000001d031d7207 */ /* 0x040fe20005000000 */
[----:B0-----:R-:W2:Y:S04]  /*8af0*/  LDL.LU R34, [R1+0x23ec] ;  /* 0x0023ec0001227983 */ /* 0x001ea80000300800 */
[----:B------:R0:W-:Y:S01]  /*8b00*/  STL [R1+0x188], R33 ;  /* 0x0001882101007387 */ /* 0x0001e20000100800 */
[C---:B------:R-:W-:Y:S02]  /*8b10*/  SEL R28, R3.reuse, R28, !P2 ;  /* 0x0000001c031c7207 */ /* 0x040fe40005000000 */
[C---:B------:R-:W-:Y:S01]  /*8b20*/  SEL R27, R3.reuse, R27, !P2 ;  /* 0x0000001b031b7207 */ /* 0x040fe20005000000 */
[----:B0-----:R-:W3:Y:S04]  /*8b30*/  LDL.LU R33, [R1+0x23e8] ;  /* 0x0023e80001217983 */ /* 0x001ee80000300800 */
[----:B------:R0:W-:Y:S01]  /*8b40*/  STL [R1+0x194], R32 ;  /* 0x0001942001007387 */ /* 0x0001e20000100800 */
[----:B------:R-:W-:-:S03]  /*8b50*/  SEL R26, R3, R26, !P2 ;  /* 0x0000001a031a7207 */ /* 0x000fc60005000000 */
[----:B0-----:R-:W2:Y:S04]  /*8b60*/  LDL.LU R32, [R1+0x23e4] ;  /* 0x0023e40001207983 */ /* 0x001ea80000300800 */
[----:B------:R0:W-:Y:S01]  /*8b70*/  STL [R1+0x1a0], R31 ;  /* 0x0001a01f01007387 */ /* 0x0001e20000100800 */
[----:B------:R-:W-:-:S03]  /*8b80*/  SEL R25, R3, R25, !P2 ;  /* 0x0000001903197207 */ /* 0x000fc60005000000 */
        /* <DEDUP_REMOVED lines=55> */
[----:B------:R0:W-:Y:S04]  /*8f00*/  STL [R1+0x168], R12 ;  /* 0x0001680c01007387 */ /* 0x0001e80000100800 */
[----:B0-----:R-:W2:Y:S04]  /*8f10*/  LDL.LU R12, [R1+0x2394] ;  /* 0x00239400010c7983 */ /* 0x001ea80000300800 */
[----:B------:R0:W-:Y:S04]  /*8f20*/  STL [R1+0x160], R11 ;  /* 0x0001600b01007387 */ /* 0x0001e80000100800 */
[----:B0-----:R-:W3:Y:S04]  /*8f30*/  LDL.LU R11, [R1+0x2390] ;  /* 0x00239000010b7983 */ /* 0x001ee80000300800 */
[----:B------:R0:W-:Y:S04]  /*8f40*/  STL [R1+0x15c], R10 ;  /* 0x00015c0a01007387 */ /* 0x0001e80000100800 */
[----:B0-----:R-:W2:Y:S04]  /*8f50*/  LDL.LU R10, [R1+0x238c] ;  /* 0x00238c00010a7983 */ /* 0x001ea80000300800 */
[----:B------:R0:W-:Y:S04]  /*8f60*/  STL [R1+0x154], R9 ;  /* 0x0001540901007387 */ /* 0x0001e80000100800 */
[----:B0-----:R-:W3:Y:S04]  /*8f70*/  LDL.LU R9, [R1+0x2388] ;  /* 0x0023880001097983 */ /* 0x001ee80000300800 */
[----:B------:R0:W-:Y:S04]  /*8f80*/  STL [R1+0x150], R60 ;  /* 0x0001503c01007387 */ /* 0x0001e80000100800 */
[----:B0-----:R-:W3:Y:S04]  /*8f90*/  LDL.LU R60, [R1+0x2384] ;  /* 0x00238400013c7983 */ /* 0x001ee80000300800 */
[----:B------:R0:W-:Y:S04]  /*8fa0*/  STL [R1+0x148], R61 ;  /* 0x0001483d01007387 */ /* 0x0001e80000100800 */
[----:B0-----:R-:W3:Y:S01]  /*8fb0*/  LDL.LU R61, [R1+0x2380] ;  /* 0x00238000013d7983 */ /* 0x001ee20000300800 */
[----:B----4-:R-:W-:-:S05]  /*8fc0*/  SEL R0, R3, R0, !P2 ;  /* 0x0000000003007207 */ /* 0x010fca0005000000 */
[----:B------:R0:W-:Y:S01]  /*8fd0*/  STL [R1+0x144], R0 ;  /* 0x0001440001007387 */ /* 0x0001e20000100800 */
[C---:B--2---:R-:W-:Y:S02]  /*8fe0*/  SEL R10, R3.reuse, R10, !P2 ;  /* 0x0000000a030a7207 */ /* 0x044fe40005000000 */
[C---:B---3--:R-:W-:Y:S02]  /*8ff0*/  SEL R9, R3.reuse, R9, !P2 ;  /* 0x0000000903097207 */ /* 0x048fe40005000000 */
[C---:B0-----:R-:W-:Y:S02]  /*9000*/  SEL R0, R3.reuse, R60, !P2 ;  /* 0x0000003c03007207 */ /* 0x041fe40005000000 */
[----:B------:R-:W-:-:S05]  /*9010*/  SEL R61, R3, R61, !P2 ;  /* 0x0000003d033d7207 */ /* 0x000fca0005000000 */
[----:B------:R-:W-:Y:S04]  /*9020*/  STL [R1+0x140], R61 ;  /* 0x0001403d01007387 */ /* 0x000fe80000100800 */
[----:B------:R0:W-:Y:S04]  /*9030*/  STL [R1+0x13c], R0 ;  /* 0x00013c0001007387 */ /* 0x0001e80000100800 */
[----:B------:R1:W-:Y:S01]  /*9040*/  STL [R1+0x138], R9 ;  /* 0x0001380901007387 */ /* 0x0003e20000100800 */
[----:B0-----:R-:W-:-:S03]  /*9050*/  SEL R0, R3, R11, !P2 ;  /* 0x0000000b03007207 */ /* 0x001fc60005000000 */
[----:B------:R0:W-:Y:S01]  /*9060*/  STL [R1+0x134], R10 ;  /* 0x0001340a01007387 */ /* 0x0001e20000100800 */
[----:B-1----:R-:W-:-:S03]  /*9070*/  SEL R9, R3, R12, !P2 ;  /* 0x0000000c03097207 */ /* 0x002fc60005000000 */
[----:B------:R1:W-:Y:S01]  /*9080*/  STL [R1+0x130], R0 ;  /* 0x0001300001007387 */ /* 0x0003e20000100800 */
[----:B0-----:R-:W-:-:S03]  /*9090*/  SEL R10, R3, R13, !P2 ;  /* 0x0000000d030a7207 */ /* 0x001fc60005000000 */
[----:B------:R0:W-:Y:S01]  /*90a0*/  STL [R1+0x12c], R9 ;  /* 0x00012c0901007387 */ /* 0x0001e20000100800 */
[----:B-1----:R-:W-:-:S03]  /*90b0*/  SEL R0, R3, R14, !P2 ;  /* 0x0000000e03007207 */ /* 0x002fc60005000000 */
[----:B------:R1:W-:Y:S04]  /*90c0*/  STL [R1+0x128], R10 ;  /* 0x0001280a01007387 */ /* 0x0003e80000100800 */
[----:B------:R2:W-:Y:S01]  /*90d0*/  STL [R1+0x124], R0 ;  /* 0x0001240001007387 */ /* 0x0005e20000100800 */
[C---:B0-----:R-:W-:Y:S02]  /*90e0*/  SEL R9, R3.reuse, R15, !P2 ;  /* 0x0000000f03097207 */ /* 0x041fe40005000000 */
[----:B-1----:R-:W-:-:S03]  /*90f0*/  SEL R10, R3, R16, !P2 ;  /* 0x00000010030a7207 */ /* 0x002fc60005000000 */
[----:B------:R0:W-:Y:S01]  /*9100*/  STL [R1+0x120], R9 ;  /* 0x0001200901007387 */ /* 0x0001e20000100800 */
[----:B--2---:R-:W-:-:S03]  /*9110*/  SEL R0, R3, R17, !P2 ;  /* 0x0000001103007207 */ /* 0x004fc60005000000 */
        /* <DEDUP_REMOVED lines=18> */
[----:B------:R-:W-:Y:S04]  /*9240*/  STL [R1+0xf8], R10 ;  /* 0x0000f80a01007387 */ /* 0x000fe80000100800 */
[----:B------:R-:W2:Y:S01]  /*9250*/  LDL.LU R17, [R1+0x70] ;  /* 0x0000700001117983 */ /* 0x000ea20000300800 */
[----:B0-----:R-:W-:-:S03]  /*9260*/  SEL R9, R3, R27, !P2 ;  /* 0x0000001b03097207 */ /* 0x001fc60005000000 */
[----:B------:R0:W-:Y:S04]  /*9270*/  STL [R1+0xf4], R0 ;  /* 0x0000f40001007387 */ /* 0x0001e80000100800 */
[----:B------:R1:W-:Y:S04]  /*9280*/  STL [R1+0xf0], R9 ;  /* 0x0000f00901007387 */ /* 0x0003e80000100800 */
[----:B------:R-:W3:Y:S01]  /*9290*/  LDL.LU R11, [R1+0x7c] ;  /* 0x00007c00010b7983 */ /* 0x000ee20000300800 */
[C---:B0-----:R-:W-:Y:S02]  /*92a0*/  SEL R0, R3.reuse, R28, !P2 ;  /* 0x0000001c03007207 */ /* 0x041fe40005000000 */
[----:B-1----:R-:W-:-:S03]  /*92b0*/  SEL R9, R3, R29, !P2 ;  /* 0x0000001d03097207 */ /* 0x002fc60005000000 */
[----:B------:R0:W-:Y:S04]  /*92c0*/  STL [R1+0xec], R0 ;  /* 0x0000ec0001007387 */ /* 0x0001e80000100800 */
[----:B------:R1:W-:Y:S04]  /*92d0*/  STL [R1+0xe8], R9 ;  /* 0x0000e80901007387 */ /* 0x0003e80000100800 */
[----:B------:R-:W4:Y:S01]  /*92e0*/  LDL.LU R14, [R1+0x80] ;  /* 0x00008000010e7983 */ /* 0x000f220000300800 */
[C---:B0-----:R-:W-:Y:S02]  /*92f0*/  SEL R0, R3.reuse, R30, !P2 ;  /* 0x0000001e03007207 */ /* 0x041fe40005000000 */
[----:B-1----:R-:W-:-:S03]  /*9300*/  SEL R9, R3, R31, !P2 ;  /* 0x0000001f03097207 */ /* 0x002fc60005000000 */
[----:B------:R0:W-:Y:S01]  /*9310*/  STL [R1+0xe4], R0 ;  /* 0x0000e40001007387 */ /* 0x0001e20000100800 */
[----:B------:R-:W-:-:S03]  /*9320*/  SEL R10, R3, R33, !P2 ;  /* 0x00000021030a7207 */ /* 0x000fc60005000000 */
[----:B------:R-:W4:Y:S01]  /*9330*/  LDL.LU R16, [R1+0x84] ;  /* 0x0000840001107983 */ /* 0x000f220000300800 */
[C---:B------:R-:W-:Y:S02]  /*9340*/  SEL R12, R3.reuse, R35, !P2 ;  /* 0x00000023030c7207 */ /* 0x040fe40005000000 */
[C---:B0-----:R-:W-:Y:S01]  /*9350*/  SEL R0, R3.reuse, R32, !P2 ;  /* 0x0000002003007207 */ /* 0x041fe20005000000 */
[----:B------:R0:W-:Y:S01]  /*9360*/  STL [R1+0xe0], R9 ;  /* 0x0000e00901007387 */ /* 0x0001e20000100800 */
[----:B------:R-:W-:-:S03]  /*9370*/  SEL R13, R3, R36, !P2 ;  /* 0x00000024030d7207 */ /* 0x000fc60005000000 */
[----:B------:R-:W4:Y:S04]  /*9380*/  LDL.LU R15, [R1+0x94] ;  /* 0x00009400010f7983 */ /* 0x000f280000300800 */
[----:B------:R1:W-:Y:S01]  /*9390*/  STL [R1+0xdc], R0 ;  /* 0x0000dc0001007387 */ /* 0x0003e20000100800 */
[----:B0-----:R-:W-:-:S03]  /*93a0*/  SEL R9, R3, R34, !P2 ;  /* 0x0000002203097207 */ /* 0x001fc60005000000 */
[----:B-1----:R-:W4:Y:S04]  /*93b0*/  LDL.LU R0, [R1+0x88] ;  /* 0x0000880001007983 */ /* 0x002f280000300800 */
[----:B------:R0:W-:Y:S04]  /*93c0*/  STL [R1+0xd8], R10 ;  /* 0x0000d80a01007387 */ /* 0x0001e80000100800 */
[----:B0-----:R-:W4:Y:S04]  /*93d0*/  LDL.LU R10, [R1+0x90] ;  /* 0x00009000010a7983 */ /* 0x001f280000300800 */
[----:B------:R0:W-:Y:S04]  /*93e0*/  STL [R1+0xcc], R9 ;  /* 0x0000cc0901007387 */ /* 0x0001e80000100800 */
[----:B------:R1:W-:Y:S01]  /*93f0*/  STL [R1+0xc8], R12 ;  /* 0x0000c80c01007387 */ /* 0x0003e20000100800 */
[----:B0-----:R-:W-:-:S03]  /*9400*/  SEL R9, R3, R37, !P2 ;  /* 0x0000002503097207 */ /* 0x001fc60005000000 */
[----:B-1----:R-:W4:Y:S04]  /*9410*/  LDL.LU R12, [R1+0x8c] ;  /* 0x00008c00010c7983 */ /* 0x002f280000300800 */
[----:B------:R0:W-:Y:S04]  /*9420*/  STL [R1+0xc4], R13 ;  /* 0x0000c40d01007387 */ /* 0x0001e80000100800 */
[----:B------:R-:W-:Y:S01]  /*9430*/  STL [R1+0xa8], R9 ;  /* 0x0000a80901007387 */ /* 0x000fe20000100800 */
[----:B0-----:R-:W-:-:S05]  /*9440*/  SEL R13, R3, R38, !P2 ;  /* 0x00000026030d7207 */ /* 0x001fca0005000000 */
[----:B------:R0:W-:Y:S04]  /*9450*/  STL [R1+0x9c], R13 ;  /* 0x00009c0d01007387 */ /* 0x0001e80000100800 */
[----:B0-----:R-:W4:Y:S01]  /*9460*/  LDL.LU R13, [R1+0x74] ;  /* 0x00007400010d7983 */ /* 0x001f220000300800 */
[C---:B------:R-:W-:Y:S02]  /*9470*/  SEL R9, R3.reuse, R39, !P2 ;  /* 0x0000002703097207 */ /* 0x040fe40005000000 */
[----:B------:R-:W-:-:S03]  /*9480*/  SEL R18, R3, R40, !P2 ;  /* 0x0000002803127207 */ /* 0x000fc60005000000 */
[----:B------:R0:W-:Y:S04]  /*9490*/  STL [R1+0x98], R9 ;  /* 0x0000980901007387 */ /* 0x0001e80000100800 */
[----:B------:R1:W-:Y:S01]  /*94a0*/  STL [R1+0x10], R18 ;  /* 0x0000101201007387 */ /* 0x0003e20000100800 */
[C---:B0-----:R-:W-:Y:S02]  /*94b0*/  SEL R9, R3.reuse, R41, !P2 ;  /* 0x0000002903097207 */ /* 0x041fe40005000000 */
[----:B-1----:R-:W-:-:S03]  /*94c0*/  SEL R18, R3, R42, !P2 ;  /* 0x0000002a03127207 */ /* 0x002fc60005000000 */
[----:B------:R0:W-:Y:S01]  /*94d0*/  STL [R1+0xc], R9 ;  /* 0x00000c0901007387 */ /* 0x0001e20000100800 */
[C---:B------:R-:W-:Y:S01]  /*94e0*/  SEL R19, R3.reuse, R43, !P2 ;  /* 0x0000002b03137207 */ /* 0x040fe20005000000 */
[----:B------:R-:W1:Y:S01]  /*94f0*/  LDC R42, c[0x0][0x23c] ;  /* 0x00008f00ff2a7b82 */ /* 0x000e620000000800 */
[C---:B------:R-:W-:Y:S02]  /*9500*/  SEL R61, R3.reuse, R45, !P2 ;  /* 0x0000002d033d7207 */ /* 0x040fe40005000000 */
[C---:B------:R-:W-:Y:S01]  /*9510*/  SEL R60, R3.reuse, R46, !P2 ;  /* 0x0000002e033c7207 */ /* 0x040fe20005000000 */
[----:B0-----:R-:W4:Y:S04]  /*9520*/  LDL.LU R9, [R1+0x78] ;  /* 0x0000780001097983 */ /* 0x001f280000300800 */
[----:B------:R0:W-:Y:S04]  /*9530*/  STL [R1+0x8], R18 ;  /* 0x0000081201007387 */ /* 0x0001e80000100800 */
[----:B------:R-:W-:Y:S01]  /*9540*/  STL [R1+0x4], R19 ;  /* 0x0000041301007387 */ /* 0x000fe20000100800 */
[----:B0-----:R-:W-:-:S03]  /*9550*/  SEL R18, R3, R44, !P2 ;  /* 0x0000002c03127207 */ /* 0x001fc60005000000 */
[----:B------:R-:W-:Y:S04]  /*9560*/  STL [R1+0x2320], R61 ;  /* 0x0023203d01007387 */ /* 0x000fe80000100800 */
[----:B------:R0:W-:Y:S04]  /*9570*/  STL [R1], R18 ;  /* 0x0000001201007387 */ /* 0x0001e80000100800 */
[----:B------:R-:W-:Y:S04]  /*9580*/  STL [R1+0x2324], R60 ;  /* 0x0023243c01007387 */ /* 0x000fe80000100800 */
[----:B0-----:R-:W4:Y:S01]  /*9590*/  LDL.LU R18, [R1+0x6c] ;  /* 0x00006c0001127983 */ /* 0x001f220000300800 */
[----:B--2---:R-:W-:-:S05]  /*95a0*/  SEL R46, R3, R17, !P2 ;  /* 0x00000011032e7207 */ /* 0x004fca0005000000 */
[----:B------:R-:W-:Y:S01]  /*95b0*/  STL [R1+0x2328], R46 ;  /* 0x0023282e01007387 */ /* 0x000fe20000100800 */
[----:B---3--:R-:W-:-:S05]  /*95c0*/  SEL R11, R3, R11, !P2 ;  /* 0x0000000b030b7207 */ /* 0x008fca0005000000 */
[----:B------:R-:W-:Y:S01]  /*95d0*/  STL [R1+0x232c], R11 ;  /* 0x00232c0b01007387 */ /* 0x000fe20000100800 */
[----:B----4-:R-:W-:-:S05]  /*95e0*/  SEL R14, R3, R14, !P2 ;  /* 0x0000000e030e7207 */ /* 0x010fca0005000000 */
[----:B------:R-:W-:Y:S01]  /*95f0*/  STL [R1+0x2330], R14 ;  /* 0x0023300e01007387 */ /* 0x000fe20000100800 */
[----:B------:R-:W-:-:S05]  /*9600*/  SEL R16, R3, R16, !P2 ;  /* 0x0000001003107207 */ /* 0x000fca0005000000 */
[----:B------:R-:W-:Y:S01]  /*9610*/  STL [R1+0x2334], R16 ;  /* 0x0023341001007387 */ /* 0x000fe20000100800 */
[----:B------:R-:W-:-:S05]  /*9620*/  SEL R15, R3, R15, !P2 ;  /* 0x0000000f030f7207 */ /* 0x000fca0005000000 */
[----:B------:R-:W-:Y:S01]  /*9630*/  STL [R1+0x2338], R15 ;  /* 0x0023380f01007387 */ /* 0x000fe20000100800 */
[----:B------:R-:W-:-:S05]  /*9640*/  SEL R0, R3, R0, !P2 ;  /* 0x0000000003007207 */ /* 0x000fca0005000000 */
[----:B------:R-:W-:Y:S04]  /*9650*/  STL [R1+0x233c], R0 ;  /* 0x00233c0001007387 */ /* 0x000fe80000100800 */
[----:B------:R-:W2:Y:S04]  /*9660*/  LDL.LU R26, [R1+0x44] ;  /* 0x00004400011a7983 */ /* 0x000ea80000300800 */
[----:B------:R-:W3:Y:S01]  /*9670*/  LDL.LU R19, [R1+0x48] ;  /* 0x0000480001137983 */ /* 0x000ee20000300800 */
[----:B------:R-:W-:-:S05]  /*9680*/  SEL R10, R3, R10, !P2 ;  /* 0x0000000a030a7207 */ /* 0x000fca0005000000 */
[----:B------:R-:W-:Y:S04]  /*9690*/  STL [R1+0x2340], R10 ;  /* 0x0023400a01007387 */ /* 0x000fe80000100800 */
[----:B------:R-:W4:Y:S04]  /*96a0*/  LDL.LU R33, [R1+0x60] ;  /* 0x0000600001217983 */ /* 0x000f280000300800 */
[----:B------:R-:W4:Y:S01]  /*96b0*/  LDL.LU R35, [R1+0x64] ;  /* 0x0000640001237983 */ /* 0x000f220000300800 */
[----:B------:R-:W-:-:S05]  /*96c0*/  SEL R12, R3, R12, !P2 ;  /* 0x0000000c030c7207 */ /* 0x000fca0005000000 */
[----:B------:R-:W-:Y:S04]  /*96d0*/  STL [R1+0x2344], R12 ;  /* 0x0023440c01007387 */ /* 0x000fe80000100800 */
[----:B------:R-:W4:Y:S04]  /*96e0*/  LDL.LU R36, [R1+0x4c] ;  /* 0x00004c0001247983 */ /* 0x000f280000300800 */
[----:B------:R-:W4:Y:S01]  /*96f0*/  LDL.LU R23, [R1+0x5c] ;  /* 0x00005c0001177983 */ /* 0x000f220000300800 */
[----:B------:R-:W-:-:S05]  /*9700*/  SEL R13, R3, R13, !P2 ;  /* 0x0000000d030d7207 */ /* 0x000fca0005000000 */
[----:B------:R-:W-:Y:S04]  /*9710*/  STL [R1+0x2348], R13 ;  /* 0x0023480d01007387 */ /* 0x000fe80000100800 */
[----:B------:R-:W4:Y:S04]  /*9720*/  LDL.LU R31, [R1+0x50] ;  /* 0x00005000011f7983 */ /* 0x000f280000300800 */
[----:B------:R-:W4:Y:S04]  /*9730*/  LDL.LU R29, [R1+0x58] ;  /* 0x00005800011d7983 */ /* 0x000f280000300800 */
[----:B------:R-:W4:Y:S04]  /*9740*/  LDL.LU R37, [R1+0x54] ;  /* 0x0000540001257983 */ /* 0x000f280000300800 */
[----:B------:R-:W4:Y:S01]  /*9750*/  LDL.LU R17, [R1+0x3c] ;  /* 0x00003c0001117983 */ /* 0x000f220000300800 */
[----:B------:R-:W-:-:S02]  /*9760*/  SEL R47, R3, R47, !P2 ;  /* 0x0000002f032f7207 */ /* 0x000fc40005000000 */
[----:B------:R-:W-:-:S05]  /*9770*/  SEL R9, R3, R9, !P2 ;  /* 0x0000000903097207 */ /* 0x000fca0005000000 */
[----:B------:R-:W-:Y:S04]  /*9780*/  STL [R1+0x234c], R9 ;  /* 0x00234c0901007387 */ /* 0x000fe80000100800 */
[----:B------:R-:W-:Y:S04]  /*9790*/  STL [R1+0x2350], R47 ;  /* 0x0023502f01007387 */ /* 0x000fe80000100800 */
[----:B------:R-:W4:Y:S04]  /*97a0*/  LDL.LU R24, [R1+0x40] ;  /* 0x0000400001187983 */ /* 0x000f280000300800 */
[----:B------:R-:W4:Y:S04]  /*97b0*/  LDL.LU R30, [R1+0x38] ;  /* 0x00003800011e7983 */ /* 0x000f280000300800 */
[----:B------:R-:W4:Y:S01]  /*97c0*/  LDL.LU R34, [R1+0x34] ;  /* 0x0000340001227983 */ /* 0x000f220000300800 */
[----:B------:R-:W-:-:S03]  /*97d0*/  SEL R20, R3, R18, !P2 ;  /* 0x0000001203147207 */ /* 0x000fc60005000000 */
[----:B------:R-:W4:Y:S04]  /*97e0*/  LDL.LU R18, [R1+0x30] ;  /* 0x0000300001127983 */ /* 0x000f280000300800 */
[----:B------:R-:W4:Y:S04]  /*97f0*/  LDL.LU R32, [R1+0x2c] ;  /* 0x00002c0001207983 */ /* 0x000f280000300800 */
[----:B------:R-:W4:Y:S04]  /*9800*/  LDL.LU R22, [R1+0x28] ;  /* 0x0000280001167983 */ /* 0x000f280000300800 */
[----:B------:R-:W4:Y:S04]  /*9810*/  LDL.LU R28, [R1+0x24] ;  /* 0x00002400011c7983 */ /* 0x000f280000300800 */
[----:B------:R-:W4:Y:S04]  /*9820*/  LDL.LU R21, [R1+0x20] ;  /* 0x0000200001157983 */ /* 0x000f280000300800 */
[----:B------:R-:W4:Y:S04]  /*9830*/  LDL.LU R25, [R1+0x1c] ;  /* 0x00001c0001197983 */ /* 0x000f280000300800 */
[----:B------:R-:W4:Y:S04]  /*9840*/  LDL.LU R27, [R1+0x18] ;  /* 0x00001800011b7983 */ /* 0x000f280000300800 */
[----:B------:R0:W-:Y:S01]  /*9850*/  STL [R1+0x2354], R20 ;  /* 0x0023541401007387 */ /* 0x0001e20000100800 */
[----:B--2---:R-:W-:-:S02]  /*9860*/  SEL R26, R3, R26, !P2 ;  /* 0x0000001a031a7207 */ /* 0x004fc40005000000 */
[----:B---3--:R-:W-:-:S03]  /*9870*/  SEL R19, R3, R19, !P2 ;  /* 0x0000001303137207 */ /* 0x008fc60005000000 */
[----:B------:R1:W-:Y:S04]  /*9880*/  STL [R1+0x2358], R26 ;  /* 0x0023581a01007387 */ /* 0x0003e80000100800 */
[----:B------:R2:W-:Y:S01]  /*9890*/  STL [R1+0x235c], R19 ;  /* 0x00235c1301007387 */ /* 0x0005e20000100800 */
[C---:B----4-:R-:W-:Y:S02]  /*98a0*/  SEL R33, R3.reuse, R33, !P2 ;  /* 0x0000002103217207 */ /* 0x050fe40005000000 */
[----:B------:R-:W-:-:S03]  /*98b0*/  SEL R35, R3, R35, !P2 ;  /* 0x0000002303237207 */ /* 0x000fc60005000000 */
[----:B------:R3:W-:Y:S04]  /*98c0*/  STL [R1+0x2360], R33 ;  /* 0x0023602101007387 */ /* 0x0007e80000100800 */
[----:B------:R-:W-:Y:S01]  /*98d0*/  STL [R1+0x2364], R35 ;  /* 0x0023642301007387 */ /* 0x000fe20000100800 */
[C---:B------:R-:W-:Y:S02]  /*98e0*/  SEL R36, R3.reuse, R36, !P2 ;  /* 0x0000002403247207 */ /* 0x040fe40005000000 */
[----:B------:R-:W-:-:S03]  /*98f0*/  SEL R23, R3, R23, !P2 ;  /* 0x0000001703177207 */ /* 0x000fc60005000000 */
[----:B------:R-:W-:Y:S04]  /*9900*/  STL [R1+0x2368], R36 ;  /* 0x0023682401007387 */ /* 0x000fe80000100800 */
[----:B------:R-:W-:Y:S01]  /*9910*/  STL [R1+0x236c], R23 ;  /* 0x00236c1701007387 */ /* 0x000fe20000100800 */
[C---:B------:R-:W-:Y:S02]  /*9920*/  SEL R31, R3.reuse, R31, !P2 ;  /* 0x0000001f031f7207 */ /* 0x040fe40005000000 */
[----:B------:R-:W-:-:S03]  /*9930*/  SEL R29, R3, R29, !P2 ;  /* 0x0000001d031d7207 */ /* 0x000fc60005000000 */
[----:B------:R-:W-:Y:S01]  /*9940*/  STL [R1+0x2370], R31 ;  /* 0x0023701f01007387 */ /* 0x000fe20000100800 */
[----:B------:R-:W-:-:S03]  /*9950*/  SEL R37, R3, R37, !P2 ;  /* 0x0000002503257207 */ /* 0x000fc60005000000 */
[----:B------:R-:W-:Y:S01]  /*9960*/  STL [R1+0x2374], R29 ;  /* 0x0023741d01007387 */ /* 0x000fe20000100800 */
[----:B------:R-:W-:-:S03]  /*9970*/  SEL R17, R3, R17, !P2 ;  /* 0x0000001103117207 */ /* 0x000fc60005000000 */
[----:B------:R-:W-:Y:S04]  /*9980*/  STL [R1+0x2378], R37 ;  /* 0x0023782501007387 */ /* 0x000fe80000100800 */
[----:B------:R-:W-:Y:S04]  /*9990*/  STL [R1+0x237c], R17 ;  /* 0x00237c1101007387 */ /* 0x000fe80000100800 */
[----:B0-----:R-:W4:Y:S04]  /*99a0*/  LDL.LU R20, [R1+0xa0] ;  /* 0x0000a00001147983 */ /* 0x001f280000300800 */
        /* <DEDUP_REMOVED lines=13> */
[----:B------:R-:W0:Y:S01]  /*9a80*/  S2R R38, SR_TID.X ;  /* 0x0000000000267919 */ /* 0x000e220000002100 */
[----:B------:R-:W-:-:S02]  /*9a90*/  @!P4 IMAD.MOV R8, RZ, RZ, -R8 ;  /* 0x000000ffff08c224 */ /* 0x000fc400078e0a08 */
[----:B------:R-:W-:Y:S02]  /*9aa0*/  @!P3 IMAD.MOV R7, RZ, RZ, -R7 ;  /* 0x000000ffff07b224 */ /* 0x000fe400078e0a07 */
[----:B------:R-:W-:Y:S02]  /*9ab0*/  @!P5 IMAD.MOV R6, RZ, RZ, -R6 ;  /* 0x000000ffff06d224 */ /* 0x000fe400078e0a06 */
[----:B------:R-:W-:Y:S02]  /*9ac0*/  @!P6 IMAD.MOV R5, RZ, RZ, -R5 ;  /* 0x000000ffff05e224 */ /* 0x000fe400078e0a05 */
[----:B------:R-:W-:Y:S02]  /*9ad0*/  @!P0 IMAD.MOV R4, RZ, RZ, -R4 ;  /* 0x000000ffff048224 */ /* 0x000fe400078e0a04 */
[----:B------:R-:W-:Y:S01]  /*9ae0*/  @!P1 IMAD.MOV R2, RZ, RZ, -R2 ;  /* 0x000000ffff029224 */ /* 0x000fe200078e0a02 */
[C---:B------:R-:W-:Y:S02]  /*9af0*/  SEL R24, R3.reuse, R24, !P2 ;  /* 0x0000001803187207 */ /* 0x040fe40005000000 */
[----:B------:R-:W-:-:S02]  /*9b00*/  SEL R30, R3, R30, !P2 ;  /* 0x0000001e031e7207 */ /* 0x000fc40005000000 */
[----:B------:R-:W-:Y:S02]  /*9b10*/  SEL R34, R3, R34, !P2 ;  /* 0x0000002203227207 */ /* 0x000fe40005000000 */
[----:B0-----:R-:W-:-:S05]  /*9b20*/  LOP3.LUT R43, R38, 0x1f, RZ, 0xc0, !PT ;  /* 0x0000001f262b7812 */ /* 0x001fca00078ec0ff */
[CC--:B-1----:R-:W-:Y:S02]  /*9b30*/  IMAD R26, R43.reuse, R42.reuse, RZ ;  /* 0x0000002a2b1a7224 */ /* 0x0c2fe400078e02ff */
[CC--:B--2---:R-:W-:Y:S02]  /*9b40*/  IMAD R19, R43.reuse, R42.reuse, RZ ;  /* 0x0000002a2b137224 */ /* 0x0c4fe400078e02ff */
[C---:B------:R-:W-:Y:S02]  /*9b50*/  IMAD R26, R42.reuse, 0x20, R26 ;  /* 0x000000202a1a7824 */ /* 0x040fe400078e021a */
[----:B---3--:R-:W-:Y:S02]  /*9b60*/  IMAD R33, R43, R42, RZ ;  /* 0x0000002a2b217224 */ /* 0x008fe400078e02ff */
[C---:B------:R-:W-:Y:S01]  /*9b70*/  IMAD R26, R42.reuse, 0x20, R26 ;  /* 0x000000202a1a7824 */ /* 0x040fe200078e021a */
[C---:B------:R-:W-:Y:S01]  /*9b80*/  SEL R18, R3.reuse, R18, !P2 ;  /* 0x0000001203127207 */ /* 0x040fe20005000000 */
[----:B------:R-:W-:Y:S01]  /*9b90*/  IMAD R19, R42, 0x20, R19 ;  /* 0x000000202a137824 */ /* 0x000fe200078e0213 */
[----:B------:R-:W-:-:S02]  /*9ba0*/  SEL R32, R3, R32, !P2 ;  /* 0x0000002003207207 */ /* 0x000fc40005000000 */
[C---:B------:R-:W-:Y:S02]  /*9bb0*/  SEL R22, R3.reuse, R22, !P2 ;  /* 0x0000001603167207 */ /* 0x040fe40005000000 */
[C---:B------:R-:W-:Y:S02]  /*9bc0*/  SEL R28, R3.reuse, R28, !P2 ;  /* 0x0000001c031c7207 */ /* 0x040fe40005000000 */
[C---:B------:R-:W-:Y:S02]  /*9bd0*/  SEL R21, R3.reuse, R21, !P2 ;  /* 0x0000001503157207 */ /* 0x040fe40005000000 */
[C---:B------:R-:W-:Y:S02]  /*9be0*/  SEL R25, R3.reuse, R25, !P2 ;  /* 0x0000001903197207 */ /* 0x040fe40005000000 */
[C---:B------:R-:W-:Y:S02]  /*9bf0*/  SEL R27, R3.reuse, R27, !P2 ;  /* 0x0000001b031b7207 */ /* 0x040fe40005000000 */
        /* <DEDUP_REMOVED lines=17> */
[----:B------:R-:W-:Y:S01]  /*9d10*/  SEL R2, R3, R2, !P2 ;  /* 0x0000000203027207 */ /* 0x000fe20005000000 */
[----:B------:R-:W-:Y:S01]  /*9d20*/  IMAD R3, R42, 0x20, R26 ;  /* 0x000000202a037824 */ /* 0x000fe200078e021a */
[----:B------:R-:W-:-:S02]  /*9d30*/  LEA R42, P0, R33, UR8, 0x1 ;  /* 0x00000008212a7c11 */ /* 0x000fc4000f8008ff */
[----:B------:R-:W-:Y:S02]  /*9d40*/  LEA R44, P1, R19, UR8, 0x1 ;  /* 0x00000008132c7c11 */ /* 0x000fe4000f8208ff */
[----:B------:R-:W-:Y:S02]  /*9d50*/  LEA.HI.X.SX32 R43, R33, UR9, 0x1, P0 ;  /* 0x00000009212b7c11 */ /* 0x000fe400080f0eff */
[C---:B------:R-:W-:Y:S02]  /*9d60*/  LEA R6, P2, R26.reuse, UR8, 0x1 ;  /* 0x000000081a067c11 */ /* 0x040fe4000f8408ff */
[----:B------:R-:W-:Y:S01]  /*9d70*/  LEA.HI.X.SX32 R45, R19, UR9, 0x1, P1 ;  /* 0x00000009132d7c11 */ /* 0x000fe200088f0eff */
[----:B------:R-:W-:Y:S01]  /*9d80*/  STL [R1+0x2274], R42 ;  /* 0x0022742a01007387 */ /* 0x000fe20000100800 */
[----:B------:R-:W-:-:S03]  /*9d90*/  LEA.HI.X.SX32 R7, R26, UR9, 0x1, P2 ;  /* 0x000000091a077c11 */ /* 0x000fc600090f0eff */
[----:B------:R-:W-:Y:S01]  /*9da0*/  STL [R1+0x2270], R43 ;  /* 0x0022702b01007387 */ /* 0x000fe20000100800 */
[----:B------:R-:W-:-:S03]  /*9db0*/  LEA R4, P3, R3, UR8, 0x1 ;  /* 0x0000000803047c11 */ /* 0x000fc6000f8608ff */
[----:B------:R-:W-:Y:S04]  /*9dc0*/  STL [R1+0x22b4], R44 ;  /* 0x0022b42c01007387 */ /* 0x000fe80000100800 */
[----:B------:R-:W-:Y:S01]  /*9dd0*/  STL [R1+0x22b0], R45 ;  /* 0x0022b02d01007387 */ /* 0x000fe20000100800 */
[----:B------:R-:W-:Y:S01]  /*9de0*/  LEA.HI.X.SX32 R5, R3, UR9, 0x1, P3 ;  /* 0x0000000903057c11 */ /* 0x000fe200098f0eff */
[----:B------:R-:W-:Y:S02]  /*9df0*/  ULDC.64 UR8, c[0x0][0x210] ;  /* 0x0000840000087ab9 */ /* 0x000fe40000000a00 */
[----:B------:R4:W-:Y:S04]  /*9e00*/  STL [R1+0x22fc], R6 ;  /* 0x0022fc0601007387 */ /* 0x0009e80000100800 */
[----:B------:R0:W-:Y:S01]  /*9e10*/  STL [R1+0x22f8], R7 ;  /* 0x0022f80701007387 */ /* 0x0001e20000100800 */
[----:B----4-:R-:W-:-:S02]  /*9e20*/  IMAD R6, R20, UR5, RZ ;  /* 0x0000000514067c24 */ /* 0x010fc4000f8e02ff */
[----:B0-----:R-:W-:-:S03]  /*9e30*/  IMAD R7, R47, UR5, RZ ;  /* 0x000000052f077c24 */ /* 0x001fc6000f8e02ff */
[----:B------:R0:W-:Y:S01]  /*9e40*/  STL [R1+0x2a0], R6 ;  /* 0x0002a00601007387 */ /* 0x0001e20000100800 */
[----:B------:R-:W-:-:S03]  /*9e50*/  IMAD R3, R9, UR5, RZ ;  /* 0x0000000509037c24 */ /* 0x000fc6000f8e02ff */
[----:B------:R1:W-:Y:S04]  /*9e60*/  STL [R1+0x18], R7 ;  /* 0x0000180701007387 */ /* 0x0003e80000100800 */
[----:B------:R2:W-:Y:S01]  /*9e70*/  STL [R1+0x1c], R3 ;  /* 0x00001c0301007387 */ /* 0x0005e20000100800 */
[----:B0-----:R-:W-:Y:S02]  /*9e80*/  IMAD R6, R13, UR5, RZ ;  /* 0x000000050d067c24 */ /* 0x001fe4000f8e02ff */
[----:B-1----:R-:W-:-:S03]  /*9e90*/  IMAD R7, R12, UR5, RZ ;  /* 0x000000050c077c24 */ /* 0x002fc6000f8e02ff */
[----:B------:R0:W-:Y:S01]  /*9ea0*/  STL [R1+0x30], R6 ;  /* 0x0000300601007387 */ /* 0x0001e20000100800 */
[----:B--2---:R-:W-:-:S03]  /*9eb0*/  IMAD R3, R10, UR5, RZ ;  /* 0x000000050a037c24 */ /* 0x004fc6000f8e02ff */
[----:B------:R-:W-:Y:S04]  /*9ec0*/  STL [R1+0x34], R7 ;  /* 0x0000340701007387 */ /* 0x000fe80000100800 */
[----:B------:R1:W-:Y:S01]  /*9ed0*/  STL [R1+0x14c], R3 ;  /* 0x00014c0301007387 */ /* 0x0003e20000100800 */
[----:B0-----:R-:W-:Y:S02]  /*9ee0*/  IMAD R6, R0, UR5, RZ ;  /* 0x0000000500067c24 */ /* 0x001fe4000f8e02ff */
[----:B------:R-:W-:-:S03]  /*9ef0*/  IMAD R0, R15, UR5, RZ ;  /* 0x000000050f007c24 */ /* 0x000fc6000f8e02ff */
[----:B------:R0:W-:Y:S01]  /*9f00*/  STL [R1+0x158], R6 ;  /* 0x0001580601007387 */ /* 0x0001e20000100800 */
[----:B-1----:R-:W-:-:S03]  /*9f10*/  IMAD R3, R16, UR5, RZ ;  /* 0x0000000510037c24 */ /* 0x002fc6000f8e02ff */
[----:B------:R1:W-:Y:S04]  /*9f20*/  STL [R1+0x164], R0 ;  /* 0x0001640001007387 */ /* 0x0003e80000100800 */
[----:B------:R2:W-:Y:S01]  /*9f30*/  STL [R1+0x170], R3 ;  /* 0x0001700301007387 */ /* 0x0005e20000100800 */
[----:B0-----:R-:W-:Y:S02]  /*9f40*/  IMAD R6, R14, UR5, RZ ;  /* 0x000000050e067c24 */ /* 0x001fe4000f8e02ff */
[----:B-1----:R-:W-:-:S03]  /*9f50*/  IMAD R0, R11, UR5, RZ ;  /* 0x000000050b007c24 */ /* 0x002fc6000f8e02ff */
[----:B------:R0:W-:Y:S01]  /*9f60*/  STL [R1+0x17c], R6 ;  /* 0x00017c0601007387 */ /* 0x0001e20000100800 */
[----:B--2---:R-:W-:-:S03]  /*9f70*/  IMAD R3, R46, UR5, RZ ;  /* 0x000000052e037c24 */ /* 0x004fc6000f8e02ff */
[----:B------:R1:W-:Y:S04]  /*9f80*/  STL [R1+0x188], R0 ;  /* 0x0001880001007387 */ /* 0x0003e80000100800 */
[----:B------:R2:W-:Y:S01]  /*9f90*/  STL [R1+0x194], R3 ;  /* 0x0001940301007387 */ /* 0x0005e20000100800 */
[----:B0-----:R-:W-:Y:S02]  /*9fa0*/  IMAD R6, R60, UR5, RZ ;  /* 0x000000053c067c24 */ /* 0x001fe4000f8e02ff */
[----:B-1----:R-:W-:Y:S01]  /*9fb0*/  IMAD R0, R61, UR5, RZ ;  /* 0x000000053d007c24 */ /* 0x002fe2000f8e02ff */
[----:B--2---:R-:W2:Y:S04]  /*9fc0*/  LDL.LU R3, [R1+0x1b8] ;  /* 0x0001b80001037983 */ /* 0x004ea80000300800 */
[----:B------:R0:W-:Y:S04]  /*9fd0*/  STL [R1+0x1a0], R6 ;  /* 0x0001a00601007387 */ /* 0x0001e80000100800 */
[----:B------:R-:W3:Y:S04]  /*9fe0*/  LDL.LU R7, [R1+0x1c4] ;  /* 0x0001c40001077983 */ /* 0x000ee80000300800 */
[----:B------:R1:W-:Y:S04]  /*9ff0*/  STL [R1+0x1ac], R0 ;  /* 0x0001ac0001007387 */ /* 0x0003e80000100800 */
        /* <DEDUP_REMOVED lines=21> */
[----:B-1----:R-:W4:Y:S04]  /*a150*/  LDL.LU R0, [R1+0x144] ;  /* 0x0001440001007983 */ /* 0x002f280000300800 */
[----:B------:R-:W4:Y:S04]  /*a160*/  LDL.LU R15, [R1+0x140] ;  /* 0x00014000010f7983 */ /* 0x000f280000300800 */
[----:B------:R-:W4:Y:S04]  /*a170*/  LDL.LU R16, [R1+0x13c] ;  /* 0x00013c0001107983 */ /* 0x000f280000300800 */
[----:B------:R-:W4:Y:S04]  /*a180*/  LDL.LU R14, [R1+0x138] ;  /* 0x00013800010e7983 */ /* 0x000f280000300800 */
[----:B------:R-:W4:Y:S04]  /*a190*/  LDL.LU R11, [R1+0x134] ;  /* 0x00013400010b7983 */ /* 0x000f280000300800 */
[----:B------:R-:W4:Y:S04]  /*a1a0*/  LDL.LU R46, [R1+0x130] ;  /* 0x00013000012e7983 */ /* 0x000f280000300800 */
[----:B------:R-:W4:Y:S04]  /*a1b0*/  LDL.LU R60, [R1+0x12c] ;  /* 0x00012c00013c7983 */ /* 0x000f280000300800 */
[----:B------:R-:W4:Y:S01]  /*a1c0*/  LDL.LU R61, [R1+0x128] ;  /* 0x00012800013d7983 */ /* 0x000f220000300800 */
[----:B--2---:R-:W-:-:S05]  /*a1d0*/  IMAD R3, R3, UR5, RZ ;  /* 0x0000000503037c24 */ /* 0x004fca000f8e02ff */
[----:B------:R4:W-:Y:S01]  /*a1e0*/  STL [R1+0x1b8], R3 ;  /* 0x0001b80301007387 */ /* 0x0009e20000100800 */
[----:B---3--:R-:W-:-:S05]  /*a1f0*/  IMAD R7, R7, UR5, RZ ;  /* 0x0000000507077c24 */ /* 0x008fca000f8e02ff */
[----:B------:R0:W-:Y:S01]  /*a200*/  STL [R1+0x29c], R7 ;  /* 0x00029c0701007387 */ /* 0x0001e20000100800 */
[----:B----4-:R-:W-:-:S05]  /*a210*/  IMAD R3, R6, UR5, RZ ;  /* 0x0000000506037c24 */ /* 0x010fca000f8e02ff */
        /* <DEDUP_REMOVED lines=39> */
[----:B------:R-:W-:Y:S01]  /*a490*/  STL [R1+0x24c], R7 ;  /* 0x00024c0701007387 */ /* 0x000fe20000100800 */
[----:B--2---:R-:W-:-:S03]  /*a4a0*/  IMAD R3, R0, UR5, RZ ;  /* 0x0000000500037c24 */ /* 0x004fc6000f8e02ff */
[----:B------:R0:W-:Y:S01]  /*a4b0*/  STL [R1+0x248], R6 ;  /* 0x0002480601007387 */ /* 0x0001e20000100800 */
[----:B------:R-:W-:-:S03]  /*a4c0*/  IMAD R0, R15, UR5, RZ ;  /* 0x000000050f007c24 */ /* 0x000fc6000f8e02ff */
[----:B------:R1:W-:Y:S01]  /*a4d0*/  STL [R1+0x244], R3 ;  /* 0x0002440301007387 */ /* 0x0003e20000100800 */
[----:B0-----:R-:W-:-:S03]  /*a4e0*/  IMAD R6, R16, UR5, RZ ;  /* 0x0000000510067c24 */ /* 0x001fc6000f8e02ff */
[----:B------:R0:W-:Y:S01]  /*a4f0*/  STL [R1+0x240], R0 ;  /* 0x0002400001007387 */ /* 0x0001e20000100800 */
[----:B-1----:R-:W-:-:S03]  /*a500*/  IMAD R3, R14, UR5, RZ ;  /* 0x000000050e037c24 */ /* 0x002fc6000f8e02ff */
[----:B------:R1:W-:Y:S01]  /*a510*/  STL [R1+0x23c], R6 ;  /* 0x00023c0601007387 */ /* 0x0003e20000100800 */
[----:B0-----:R-:W-:-:S03]  /*a520*/  IMAD R0, R11, UR5, RZ ;  /* 0x000000050b007c24 */ /* 0x001fc6000f8e02ff */
[----:B------:R0:W-:Y:S01]  /*a530*/  STL [R1+0x238], R3 ;  /* 0x0002380301007387 */ /* 0x0001e20000100800 */
[----:B-1----:R-:W-:-:S03]  /*a540*/  IMAD R6, R46, UR5, RZ ;  /* 0x000000052e067c24 */ /* 0x002fc6000f8e02ff */
[----:B------:R1:W-:Y:S01]  /*a550*/  STL [R1+0x234], R0 ;  /* 0x0002340001007387 */ /* 0x0003e20000100800 */
[----:B0-----:R-:W-:-:S03]  /*a560*/  IMAD R3, R60, UR5, RZ ;  /* 0x000000053c037c24 */ /* 0x001fc6000f8e02ff */
[----:B------:R-:W-:Y:S01]  /*a570*/  STL [R1+0x230], R6 ;  /* 0x0002300601007387 */ /* 0x000fe20000100800 */
[----:B-1----:R-:W-:-:S03]  /*a580*/  IMAD R0, R61, UR5, RZ ;  /* 0x000000053d007c24 */ /* 0x002fc6000f8e02ff */
[----:B------:R-:W2:Y:S04]  /*a590*/  LDL.LU R17, [R1+0x124] ;  /* 0x0001240001117983 */ /* 0x000ea80000300800 */
[----:B------:R-:W-:Y:S04]  /*a5a0*/  STL [R1+0x22c], R3 ;  /* 0x00022c0301007387 */ /* 0x000fe80000100800 */
[----:B------:R-:W3:Y:S04]  /*a5b0*/  LDL.LU R37, [R1+0x120] ;  /* 0x0001200001257983 */ /* 0x000ee80000300800 */
[----:B------:R0:W-:Y:S04]  /*a5c0*/  STL [R1+0x228], R0 ;  /* 0x0002280001007387 */ /* 0x0001e80000100800 */
        /* <DEDUP_REMOVED lines=28> */
[----:B------:R-:W4:Y:S01]  /*a790*/  LDL.LU R42, [R1] ;  /* 0x00000000012a7983 */ /* 0x000f220000300800 */
[----:B--2---:R-:W-:-:S05]  /*a7a0*/  IMAD R17, R17, UR5, RZ ;  /* 0x0000000511117c24 */ /* 0x004fca000f8e02ff */
[----:B------:R0:W-:Y:S01]  /*a7b0*/  STL [R1+0x224], R17 ;  /* 0x0002241101007387 */ /* 0x0001e20000100800 */
[----:B---3--:R-:W-:-:S03]  /*a7c0*/  IMAD R37, R37, UR5, RZ ;  /* 0x0000000525257c24 */ /* 0x008fc6000f8e02ff */
[----:B0-----:R-:W2:Y:S01]  /*a7d0*/  LDL.LU R17, [R1+0x237c] ;  /* 0x00237c0001117983 */ /* 0x001ea20000300800 */
[----:B----4-:R-:W-:-:S03]  /*a7e0*/  IMAD R29, R29, UR5, RZ ;  /* 0x000000051d1d7c24 */ /* 0x010fc6000f8e02ff */
[----:B------:R0:W-:Y:S01]  /*a7f0*/  STL [R1+0x220], R37 ;  /* 0x0002202501007387 */ /* 0x0001e20000100800 */
[----:B------:R-:W-:Y:S02]  /*a800*/  IMAD R31, R31, UR5, RZ ;  /* 0x000000051f1f7c24 */ /* 0x000fe4000f8e02ff */
[----:B------:R-:W-:Y:S01]  /*a810*/  IMAD R23, R23, UR5, RZ ;  /* 0x0000000517177c24 */ /* 0x000fe2000f8e02ff */
[----:B0-----:R-:W3:Y:S01]  /*a820*/  LDL.LU R37, [R1+0x2378] ;  /* 0x0023780001257983 */ /* 0x001ee20000300800 */
[----:B------:R-:W-:-:S03]  /*a830*/  IMAD R36, R36, UR5, RZ ;  /* 0x0000000524247c24 */ /* 0x000fc6000f8e02ff */
[----:B------:R0:W-:Y:S01]  /*a840*/  STL [R1+0x21c], R29 ;  /* 0x00021c1d01007387 */ /* 0x0001e20000100800 */
[----:B------:R-:W-:Y:S02]  /*a850*/  IMAD R35, R35, UR5, RZ ;  /* 0x0000000523237c24 */ /* 0x000fe4000f8e02ff */
[----:B------:R-:W-:Y:S01]  /*a860*/  IMAD R33, R33, UR5, RZ ;  /* 0x0000000521217c24 */ /* 0x000fe2000f8e02ff */
[----:B0-----:R-:W4:Y:S04]  /*a870*/  LDL.LU R29, [R1+0x2374] ;  /* 0x00237400011d7983 */ /* 0x001f280000300800 */
[----:B------:R0:W-:Y:S01]  /*a880*/  STL [R1+0x218], R31 ;  /* 0x0002181f01007387 */ /* 0x0001e20000100800 */
[----:B------:R-:W-:Y:S02]  /*a890*/  IMAD R19, R19, UR5, RZ ;  /* 0x0000000513137c24 */ /* 0x000fe4000f8e02ff */
[----:B------:R-:W-:Y:S01]  /*a8a0*/  IMAD R26, R26, UR5, RZ ;  /* 0x000000051a1a7c24 */ /* 0x000fe2000f8e02ff */
[----:B0-----:R-:W2:Y:S04]  /*a8b0*/  LDL.LU R31, [R1+0x2370] ;  /* 0x00237000011f7983 */ /* 0x001ea80000300800 */
[----:B------:R0:W-:Y:S01]  /*a8c0*/  STL [R1+0x214], R23 ;  /* 0x0002141701007387 */ /* 0x0001e20000100800 */
[----:B------:R-:W-:-:S03]  /*a8d0*/  IMAD R20, R20, UR5, RZ ;  /* 0x0000000514147c24 */ /* 0x000fc6000f8e02ff */
[----:B0-----:R-:W3:Y:S04]  /*a8e0*/  LDL.LU R23, [R1+0x236c] ;  /* 0x00236c0001177983 */ /* 0x001ee80000300800 */
        /* <DEDUP_REMOVED lines=39> */
[----:B------:R0:W-:Y:S04]  /*ab60*/  STL [R1+0x1dc], R16 ;  /* 0x0001dc1001007387 */ /* 0x0001e80000100800 */
        /* <DEDUP_REMOVED lines=10> */
[----:B0-----:R-:W3:Y:S01]  /*ac10*/  LDL.LU R61, [R1+0x2320] ;  /* 0x00232000013d7983 */ /* 0x001ee20000300800 */
[----:B------:R-:W-:-:S05]  /*ac20*/  IMAD R3, R3, UR5, RZ ;  /* 0x0000000503037c24 */ /* 0x000fca000f8e02ff */
[----:B------:R0:W-:Y:S02]  /*ac30*/  STL [R1+0x1c4], R3 ;  /* 0x0001c40301007387 */ /* 0x0001e40000100800 */
[----:B0-----:R-:W-:Y:S02]  /*ac40*/  IMAD R3, R7, UR5, RZ ;  /* 0x0000000507037c24 */ /* 0x001fe4000f8e02ff */
[----:B------:R-:W-:Y:S02]  /*ac50*/  IMAD R7, R6, UR5, RZ ;  /* 0x0000000506077c24 */ /* 0x000fe4000f8e02ff */
[----:B------:R-:W-:Y:S01]  /*ac60*/  IMAD R6, R45, UR5, RZ ;  /* 0x000000052d067c24 */ /* 0x000fe2000f8e02ff */
[----:B------:R0:W-:Y:S04]  /*ac70*/  STL [R1+0x1c0], R3 ;  /* 0x0001c00301007387 */ /* 0x0001e80000100800 */
[----:B------:R1:W-:Y:S01]  /*ac80*/  STL [R1+0x1bc], R7 ;  /* 0x0001bc0701007387 */ /* 0x0003e20000100800 */
[----:B0-----:R-:W-:-:S03]  /*ac90*/  IMAD R3, R44, UR5, RZ ;  /* 0x000000052c037c24 */ /* 0x001fc6000f8e02ff */
[----:B------:R0:W-:Y:S01]  /*aca0*/  STL [R1+0x1b4], R6 ;  /* 0x0001b40601007387 */ /* 0x0001e20000100800 */
[----:B-1----:R-:W-:-:S03]  /*acb0*/  IMAD R7, R43, UR5, RZ ;  /* 0x000000052b077c24 */ /* 0x002fc6000f8e02ff */
[----:B------:R-:W-:Y:S01]  /*acc0*/  STL [R1+0x1b0], R3 ;  /* 0x0001b00301007387 */ /* 0x000fe20000100800 */
[----:B0-----:R-:W-:-:S03]  /*acd0*/  IMAD R6, R42, UR5, RZ ;  /* 0x000000052a067c24 */ /* 0x001fc6000f8e02ff */
[----:B------:R-:W-:Y:S04]  /*ace0*/  STL [R1+0x1a8], R7 ;  /* 0x0001a80701007387 */ /* 0x000fe80000100800 */
[----:B------:R0:W-:Y:S01]  /*acf0*/  STL [R1+0x1a4], R6 ;  /* 0x0001a40601007387 */ /* 0x0001e20000100800 */
[----:B--2---:R-:W-:Y:S02]  /*ad00*/  IMAD R42, R31, UR5, RZ ;  /* 0x000000051f2a7c24 */ /* 0x004fe4000f8e02ff */
[----:B----4-:R-:W-:Y:S02]  /*ad10*/  IMAD R43, R29, UR5, RZ ;  /* 0x000000051d2b7c24 */ /* 0x010fe4000f8e02ff */
[----:B------:R-:W-:Y:S02]  /*ad20*/  IMAD R44, R32, UR5, RZ ;  /* 0x00000005202c7c24 */ /* 0x000fe4000f8e02ff */
[----:B------:R-:W-:-:S02]  /*ad30*/  IMAD R45, R22, UR5, RZ ;  /* 0x00000005162d7c24 */ /* 0x000fc4000f8e02ff */
[----:B------:R-:W-:Y:S02]  /*ad40*/  IMAD R31, R48, UR5, RZ ;  /* 0x00000005301f7c24 */ /* 0x000fe4000f8e02ff */
[----:B------:R-:W-:Y:S02]  /*ad50*/  IMAD R29, R55, UR5, RZ ;  /* 0x00000005371d7c24 */ /* 0x000fe4000f8e02ff */
[----:B---3--:R-:W-:Y:S02]  /*ad60*/  IMAD R0, R0, UR5, RZ ;  /* 0x0000000500007c24 */ /* 0x008fe4000f8e02ff */
[----:B0-----:R-:W-:Y:S02]  /*ad70*/  IMAD R6, R46, UR5, RZ ;  /* 0x000000052e067c24 */ /* 0x001fe4000f8e02ff */
[----:B------:R-:W-:Y:S02]  /*ad80*/  IMAD R7, R60, UR5, RZ ;  /* 0x000000053c077c24 */ /* 0x000fe4000f8e02ff */
[----:B------:R-:W-:-:S05]  /*ad90*/  IMAD R3, R61, UR5, RZ ;  /* 0x000000053d037c24 */ /* 0x000fca000f8e02ff */
[----:B------:R0:W-:Y:S04]  /*ada0*/  STL [R1+0x19c], R3 ;  /* 0x00019c0301007387 */ /* 0x0001e80000100800 */
        /* <DEDUP_REMOVED lines=8> */
[----:B------:R0:W-:Y:S04]  /*ae30*/  STL [R1+0x180], R6 ;  /* 0x0001800601007387 */ /* 0x0001e80000100800 */
        /* <DEDUP_REMOVED lines=21> */
[----:B------:R-:W-:Y:S02]  /*af90*/  IMAD R7, R37, UR5, RZ ;  /* 0x0000000525077c24 */ /* 0x000fe4000f8e02ff */
[----:B0-----:R-:W-:Y:S01]  /*afa0*/  IMAD R3, R36, UR5, RZ ;  /* 0x0000000524037c24 */ /* 0x001fe2000f8e02ff */
[----:B------:R-:W-:Y:S01]  /*afb0*/  STL [R1+0x144], R12 ;  /* 0x0001440c01007387 */ /* 0x000fe20000100800 */
[----:B-1----:R-:W-:-:S03]  /*afc0*/  IMAD R0, R23, UR5, RZ ;  /* 0x0000000517007c24 */ /* 0x002fc6000f8e02ff */
[----:B------:R-:W-:Y:S04]  /*afd0*/  STL [R1+0x138], R3 ;  /* 0x0001380301007387 */ /* 0x000fe80000100800 */
[----:B------:R0:W-:Y:S01]  /*afe0*/  STL [R1+0x134], R0 ;  /* 0x0001340001007387 */ /* 0x0001e20000100800 */
[----:B------:R-:W-:-:S03]  /*aff0*/  IMAD R35, R17, UR5, RZ ;  /* 0x0000000511237c24 */ /* 0x000fc6000f8e02ff */
[----:B------:R-:W-:Y:S04]  /*b000*/  STL [R1+0x130], R42 ;  /* 0x0001302a01007387 */ /* 0x000fe80000100800 */
[----:B------:R-:W-:Y:S01]  /*b010*/  STL [R1+0x128], R7 ;  /* 0x0001280701007387 */ /* 0x000fe20000100800 */
[----:B0-----:R-:W-:-:S03]  /*b020*/  IMAD R0, R24, UR5, RZ ;  /* 0x0000000518007c24 */ /* 0x001fc6000f8e02ff */
[----:B------:R0:W-:Y:S01]  /*b030*/  STL.64 [R1+0x2300], R6 ;  /* 0x0023000601007387 */ /* 0x0001e20000100a00 */
[----:B------:R-:W-:-:S03]  /*b040*/  IMAD R3, R34, UR5, RZ ;  /* 0x0000000522037c24 */ /* 0x000fc6000f8e02ff */
[----:B------:R1:W-:Y:S04]  /*b050*/  STL [R1+0x120], R0 ;  /* 0x0001200001007387 */ /* 0x0003e80000100800 */
[----:B------:R-:W-:Y:S01]  /*b060*/  STL [R1+0x12c], R43 ;  /* 0x00012c2b01007387 */ /* 0x000fe20000100800 */
[----:B0-----:R-:W-:-:S03]  /*b070*/  IMAD R6, R30, UR5, RZ ;  /* 0x000000051e067c24 */ /* 0x001fc6000f8e02ff */
[----:B------:R-:W-:Y:S01]  /*b080*/  STL.64 [R1+0x2308], R42 ;  /* 0x0023082a01007387 */ /* 0x000fe20000100a00 */
[----:B-1----:R-:W-:-:S03]  /*b090*/  IMAD R0, R18, UR5, RZ ;  /* 0x0000000512007c24 */ /* 0x002fc6000f8e02ff */
[----:B------:R-:W-:Y:S04]  /*b0a0*/  STL [R1+0x124], R35 ;  /* 0x0001242301007387 */ /* 0x000fe80000100800 */
[----:B------:R-:W-:Y:S04]  /*b0b0*/  STL [R1+0x11c], R6 ;  /* 0x00011c0601007387 */ /* 0x000fe80000100800 */
[----:B------:R0:W-:Y:S04]  /*b0c0*/  STL [R1+0x118], R3 ;  /* 0x0001180301007387 */ /* 0x0001e80000100800 */
[----:B------:R1:W-:Y:S01]  /*b0d0*/  STL [R1+0x114], R0 ;  /* 0x0001140001007387 */ /* 0x0003e20000100800 */
[----:B0-----:R-:W-:-:S03]  /*b0e0*/  IMAD R3, R28, UR5, RZ ;  /* 0x000000051c037c24 */ /* 0x001fc6000f8e02ff */
[----:B------:R-:W-:Y:S01]  /*b0f0*/  STL [R1+0x110], R44 ;  /* 0x0001102c01007387 */ /* 0x000fe20000100800 */
[----:B-1----:R-:W-:-:S03]  /*b100*/  IMAD R0, R21, UR5, RZ ;  /* 0x0000000515007c24 */ /* 0x002fc6000f8e02ff */
[----:B------:R-:W-:Y:S01]  /*b110*/  STL [R1+0x108], R3 ;  /* 0x0001080301007387 */ /* 0x000fe20000100800 */
[----:B------:R-:W-:-:S03]  /*b120*/  IMAD R37, R25, UR5, RZ ;  /* 0x0000000519257c24 */ /* 0x000fc6000f8e02ff */
[----:B------:R-:W2:Y:S01]  /*b130*/  LDL.LU R60, [R1+0x14c] ;  /* 0x00014c00013c7983 */ /* 0x000ea20000300800 */
[----:B------:R-:W-:-:S03]  /*b140*/  IMAD R36, R27, UR5, RZ ;  /* 0x000000051b247c24 */ /* 0x000fc6000f8e02ff */
[----:B------:R0:W-:Y:S04]  /*b150*/  STL [R1+0x104], R0 ;  /* 0x0001040001007387 */ /* 0x0001e80000100800 */
[----:B------:R-:W-:Y:S04]  /*b160*/  STL [R1+0x10c], R45 ;  /* 0x00010c2d01007387 */ /* 0x000fe80000100800 */
[----:B------:R-:W-:Y:S01]  /*b170*/  STL.64 [R1+0x2310], R44 ;  /* 0x0023102c01007387 */ /* 0x000fe20000100a00 */
[----:B------:R-:W-:-:S03]  /*b180*/  IMAD R30, R49, UR5, RZ ;  /* 0x00000005311e7c24 */ /* 0x000fc6000f8e02ff */
[----:B------:R-:W3:Y:S01]  /*b190*/  LDL.LU R61, [R1+0x158] ;  /* 0x00015800013d7983 */ /* 0x000ee20000300800 */
[----:B0-----:R-:W-:-:S03]  /*b1a0*/  IMAD R0, R50, UR5, RZ ;  /* 0x0000000532007c24 */ /* 0x001fc6000f8e02ff */
[----:B------:R-:W4:Y:S04]  /*b1b0*/  LDL.LU R47, [R1+0x164] ;  /* 0x00016400012f7983 */ /* 0x000f280000300800 */
[----:B------:R-:W4:Y:S04]  /*b1c0*/  LDL.LU R46, [R1+0x170] ;  /* 0x00017000012e7983 */ /* 0x000f280000300800 */
[----:B------:R-:W-:Y:S04]  /*b1d0*/  STL [R1+0x100], R37 ;  /* 0x0001002501007387 */ /* 0x000fe80000100800 */
[----:B------:R-:W2:Y:S04]  /*b1e0*/  LDL.LU R49, [R1+0x34] ;  /* 0x0000340001317983 */ /* 0x000ea80000300800 */
[----:B------:R-:W-:Y:S04]  /*b1f0*/  STL [R1+0xfc], R36 ;  /* 0x0000fc2401007387 */ /* 0x000fe80000100800 */
[----:B------:R-:W-:Y:S04]  /*b200*/  STL.64 [R1+0x2318], R36 ;  /* 0x0023182401007387 */ /* 0x000fe80000100a00 */
[----:B------:R-:W-:Y:S04]  /*b210*/  STL [R1+0xf8], R31 ;  /* 0x0000f81f01007387 */ /* 0x000fe80000100800 */
[----:B------:R-:W4:Y:S04]  /*b220*/  LDL.LU R48, [R1+0x17c] ;  /* 0x00017c0001307983 */ /* 0x000f280000300800 */
[----:B------:R0:W-:Y:S01]  /*b230*/  STL [R1+0xf0], R0 ;  /* 0x0000f00001007387 */ /* 0x0001e20000100800 */
[----:B------:R-:W-:-:S03]  /*b240*/  IMAD R25, R52, UR5, RZ ;  /* 0x0000000534197c24 */ /* 0x000fc6000f8e02ff */
[----:B------:R-:W-:Y:S01]  /*b250*/  STL [R1+0xf4], R30 ;  /* 0x0000f41e01007387 */ /* 0x000fe20000100800 */
[----:B------:R-:W-:Y:S02]  /*b260*/  IMAD R24, R53, UR5, RZ ;  /* 0x0000000535187c24 */ /* 0x000fe4000f8e02ff */
[----:B0-----:R-:W-:Y:S02]  /*b270*/  IMAD R0, R51, UR5, RZ ;  /* 0x0000000533007c24 */ /* 0x001fe4000f8e02ff */
[----:B------:R-:W3:Y:S04]  /*b280*/  LDL.LU R51, [R1+0x30] ;  /* 0x0000300001337983 */ /* 0x000ee80000300800 */
[----:B------:R-:W4:Y:S01]  /*b290*/  LDL.LU R50, [R1+0x188] ;  /* 0x0001880001327983 */ /* 0x000f220000300800 */
[----:B------:R-:W-:-:S03]  /*b2a0*/  IMAD R19, R54, UR5, RZ ;  /* 0x0000000536137c24 */ /* 0x000fc6000f8e02ff */
[----:B------:R0:W-:Y:S04]  /*b2b0*/  STL [R1+0xec], R0 ;  /* 0x0000ec0001007387 */ /* 0x0001e80000100800 */
[----:B------:R-:W4:Y:S04]  /*b2c0*/  LDL.LU R52, [R1+0x194] ;  /* 0x0001940001347983 */ /* 0x000f280000300800 */
[----:B------:R-:W2:Y:S04]  /*b2d0*/  LDL.LU R53, [R1+0x1c] ;  /* 0x00001c0001357983 */ /* 0x000ea80000300800 */
[----:B------:R-:W-:Y:S04]  /*b2e0*/  STL [R1+0xe8], R25 ;  /* 0x0000e81901007387 */ /* 0x000fe80000100800 */
[----:B------:R-:W4:Y:S04]  /*b2f0*/  LDL.LU R54, [R1+0x1a0] ;  /* 0x0001a00001367983 */ /* 0x000f280000300800 */
[----:B------:R-:W-:Y:S04]  /*b300*/  STL [R1+0xe4], R24 ;  /* 0x0000e41801007387 */ /* 0x000fe80000100800 */
[----:B------:R-:W3:Y:S01]  /*b310*/  LDL.LU R55, [R1+0x18] ;  /* 0x0000180001377983 */ /* 0x000ee20000300800 */
[----:B------:R-:W-:-:S02]  /*b320*/  IMAD R28, R56, UR5, RZ ;  /* 0x00000005381c7c24 */ /* 0x000fc4000f8e02ff */
[----:B------:R-:W-:Y:S01]  /*b330*/  IMAD R23, R57, UR5, RZ ;  /* 0x0000000539177c24 */ /* 0x000fe2000f8e02ff */
[----:B------:R-:W-:Y:S01]  /*b340*/  STL [R1+0xe0], R19 ;  /* 0x0000e01301007387 */ /* 0x000fe20000100800 */
[----:B------:R-:W-:Y:S02]  /*b350*/  IMAD R22, R58, UR5, RZ ;  /* 0x000000053a167c24 */ /* 0x000fe4000f8e02ff */
[----:B------:R-:W-:Y:S01]  /*b360*/  IMAD R18, R59, UR5, RZ ;  /* 0x000000053b127c24 */ /* 0x000fe2000f8e02ff */
[----:B------:R-:W-:Y:S01]  /*b370*/  STL [R1+0xdc], R29 ;  /* 0x0000dc1d01007387 */ /* 0x000fe20000100800 */
[----:B------:R-:W-:-:S03]  /*b380*/  IMAD R17, R38, UR5, RZ ;  /* 0x0000000526117c24 */ /* 0x000fc6000f8e02ff */
[----:B------:R-:W4:Y:S01]  /*b390*/  LDL.LU R56, [R1+0x1ac] ;  /* 0x0001ac0001387983 */ /* 0x000f220000300800 */
[----:B------:R-:W-:-:S03]  /*b3a0*/  IMAD R13, R8, UR5, RZ ;  /* 0x00000005080d7c24 */ /* 0x000fc6000f8e02ff */
[----:B------:R-:W-:Y:S01]  /*b3b0*/  STL [R1+0xd8], R28 ;  /* 0x0000d81c01007387 */ /* 0x000fe20000100800 */
[----:B------:R-:W-:-:S03]  /*b3c0*/  IMAD R16, R39, UR5, RZ ;  /* 0x0000000527107c24 */ /* 0x000fc6000f8e02ff */
[----:B------:R-:W4:Y:S01]  /*b3d0*/  LDL.LU R58, [R1+0x1b8] ;  /* 0x0001b800013a7983 */ /* 0x000f220000300800 */
[----:B------:R-:W-:-:S03]  /*b3e0*/  IMAD R11, R40, UR5, RZ ;  /* 0x00000005280b7c24 */ /* 0x000fc6000f8e02ff */
[----:B------:R-:W-:Y:S01]  /*b3f0*/  STL [R1+0xd4], R23 ;  /* 0x0000d41701007387 */ /* 0x000fe20000100800 */
[----:B------:R-:W-:Y:S02]  /*b400*/  IMAD R10, R41, UR5, RZ ;  /* 0x00000005290a7c24 */ /* 0x000fe4000f8e02ff */
[----:B0-----:R-:W-:Y:S01]  /*b410*/  IMAD R0, R2, UR5, RZ ;  /* 0x0000000502007c24 */ /* 0x001fe2000f8e02ff */
[----:B------:R-:W-:Y:S01]  /*b420*/  STL [R1+0xd0], R22 ;  /* 0x0000d01601007387 */ /* 0x000fe20000100800 */
[----:B------:R-:W-:-:S03]  /*b430*/  ULDC UR5, c[0x0][0x234] ;  /* 0x00008d0000057ab9 */ /* 0x000fc60000000800 */
[----:B------:R-:W-:Y:S04]  /*b440*/  STL [R1+0xcc], R18 ;  /* 0x0000cc1201007387 */ /* 0x000fe80000100800 */
[----:B------:R-:W-:Y:S04]  /*b450*/  STL [R1+0xc4], R17 ;  /* 0x0000c41101007387 */ /* 0x000fe80000100800 */
[----:B------:R-:W-:Y:S04]  /*b460*/  STL [R1+0xc8], R13 ;  /* 0x0000c80d01007387 */ /* 0x000fe80000100800 */
[----:B------:R-:W-:Y:S04]  /*b470*/  STL [R1+0xc0], R16 ;  /* 0x0000c01001007387 */ /* 0x000fe80000100800 */
[----:B------:R-:W-:Y:S04]  /*b480*/  STL [R1+0xbc], R11 ;  /* 0x0000bc0b01007387 */ /* 0x000fe80000100800 */
[----:B------:R-:W-:Y:S01]  /*b490*/  STL [R1+0xb8], R10 ;  /* 0x0000b80a01007387 */ /* 0x000fe20000100800 */
[----:B--2---:R-:W-:-:S04]  /*b4a0*/  IMAD.WIDE R6, R53, 0x2, R4 ;  /* 0x0000000235067825 */ /* 0x004fc800078e0204 */
[----:B---3--:R-:W-:-:S05]  /*b4b0*/  IMAD.WIDE R2, R55, 0x2, R4 ;  /* 0x0000000237027825 */ /* 0x008fca00078e0204 */
[----:B------:R0:W-:Y:S04]  /*b4c0*/  STL.64 [R1+0xb0], R2 ;  /* 0x0000b00201007387 */ /* 0x0001e80000100a00 */
[----:B------:R1:W-:Y:S01]  /*b4d0*/  STL.64 [R1+0x98], R6 ;  /* 0x0000980601007387 */ /* 0x0003e20000100a00 */
[----:B0-----:R-:W-:-:S04]  /*b4e0*/  IMAD.WIDE R2, R51, 0x2, R4 ;  /* 0x0000000233027825 */ /* 0x001fc800078e0204 */
[--C-:B-1----:R-:W-:Y:S01]  /*b4f0*/  IMAD.WIDE R6, R49, 0x2, R4.reuse ;  /* 0x0000000231067825 */ /* 0x102fe200078e0204 */
[----:B------:R-:W-:Y:S04]  /*b500*/  STL.64 [R1+0x80], R2 ;  /* 0x0000800201007387 */ /* 0x000fe80000100a00 */
[----:B------:R0:W-:Y:S04]  /*b510*/  STL.64 [R1+0x68], R6 ;  /* 0x0000680601007387 */ /* 0x0001e80000100a00 */
[----:B0-----:R-:W2:Y:S01]  /*b520*/  LDL R7, [R1+0x29c] ;  /* 0x00029c0001077983 */ /* 0x001ea20000100800 */
[----:B------:R-:W-:-:S04]  /*b530*/  IMAD.WIDE R8, R60, 0x2, R4 ;  /* 0x000000023c087825 */ /* 0x000fc800078e0204 */
[--C-:B------:R-:W-:Y:S01]  /*b540*/  IMAD.WIDE R2, R61, 0x2, R4.reuse ;  /* 0x000000023d027825 */ /* 0x100fe200078e0204 */
[----:B------:R0:W-:Y:S04]  /*b550*/  STL.64 [R1+0x50], R8 ;  /* 0x0000500801007387 */ /* 0x0001e80000100a00 */
[----:B------:R-:W3:Y:S04]  /*b560*/  LDL R44, [R1+0x298] ;  /* 0x00029800012c7983 */ /* 0x000ee80000100800 */
[----:B------:R1:W-:Y:S01]  /*b570*/  STL.64 [R1+0x10], R2 ;  /* 0x0000100201007387 */ /* 0x0003e20000100a00 */
[----:B----4-:R-:W-:-:S03]  /*b580*/  IMAD.WIDE R14, R48, 0x2, R4 ;  /* 0x00000002300e7825 */ /* 0x010fc600078e0204 */
[----:B------:R-:W4:Y:S01]  /*b590*/  LDL R41, [R1+0x274] ;  /* 0x0002740001297983 */ /* 0x000f220000100800 */
[----:B0-----:R-:W-:-:S03]  /*b5a0*/  IMAD.WIDE R8, R46, 0x2, R4 ;  /* 0x000000022e087825 */ /* 0x001fc600078e0204 */
[----:B------:R-:W4:Y:S01]  /*b5b0*/  LDL R40, [R1+0x270] ;  /* 0x0002700001287983 */ /* 0x000f220000100800 */
[----:B-1----:R-:W-:-:S03]  /*b5c0*/  IMAD.WIDE R2, R47, 0x2, R4 ;  /* 0x000000022f027825 */ /* 0x002fc600078e0204 */
[----:B------:R-:W4:Y:S04]  /*b5d0*/  LDL R45, [R1+0x26c] ;  /* 0x00026c00012d7983 */ /* 0x000f280000100800 */
[----:B------:R-:W4:Y:S01]  /*b5e0*/  LDL R34, [R1+0x268] ;  /* 0x0002680001227983 */ /* 0x000f220000100800 */
[----:B------:R-:W-:-:S03]  /*b5f0*/  IMAD.WIDE R20, R50, 0x2, R4 ;  /* 0x0000000232147825 */ /* 0x000fc600078e0204 */
[----:B------:R-:W4:Y:S04]  /*b600*/  LDL R42, [R1+0x264] ;  /* 0x00026400012a7983 */ /* 0x000f280000100800 */
[----:B------:R-:W4:Y:S04]  /*b610*/  LDL R43, [R1+0x260] ;  /* 0x00026000012b7983 */ /* 0x000f280000100800 */
[----:B------:R-:W4:Y:S04]  /*b620*/  LDL R6, [R1+0x25c] ;  /* 0x00025c0001067983 */ /* 0x000f280000100800 */
[----:B------:R0:W-:Y:S04]  /*b630*/  STL.64 [R1+0x2120], R2 ;  /* 0x0021200201007387 */ /* 0x0001e80000100a00 */
[----:B0-----:R-:W4:Y:S04]  /*b640*/  LDL R2, [R1+0x27c] ;  /* 0x00027c0001027983 */ /* 0x001f280000100800 */
        /* <DEDUP_REMOVED lines=9> */
[----:B------:R-:W4:Y:S01]  /*b6e0*/  LDL R21, [R1+0x290] ;  /* 0x0002900001157983 */ /* 0x000f220000100800 */
[----:B------:R-:W-:-:S04]  /*b6f0*/  IMAD.WIDE R26, R52, 0x2, R4 ;  /* 0x00000002341a7825 */ /* 0x000fc800078e0204 */
[--C-:B------:R-:W-:Y:S01]  /*b700*/  IMAD.WIDE R32, R54, 0x2, R4.reuse ;  /* 0x0000000236207825 */ /* 0x100fe200078e0204 */
[----:B------:R-:W-:Y:S03]  /*b710*/  STL.64 [R1+0x2140], R26 ;  /* 0x0021401a01007387 */ /* 0x000fe60000100a00 */
[--C-:B------:R-:W-:Y:S01]  /*b720*/  IMAD.WIDE R38, R56, 0x2, R4.reuse ;  /* 0x0000000238267825 */ /* 0x100fe200078e0204 */
[----:B------:R0:W-:Y:S04]  /*b730*/  STL.64 [R1+0x2148], R32 ;  /* 0x0021482001007387 */ /* 0x0001e80000100a00 */
[----:B------:R-:W-:Y:S04]  /*b740*/  STL.64 [R1+0x2150], R38 ;  /* 0x0021502601007387 */ /* 0x000fe80000100a00 */
[----:B------:R-:W4:Y:S01]  /*b750*/  LDL R59, [R1+0x258] ;  /* 0x00025800013b7983 */ /* 0x000f220000100800 */
[----:B0-----:R-:W-:-:S05]  /*b760*/  IMAD.WIDE R32, R58, 0x2, R4 ;  /* 0x000000023a207825 */ /* 0x001fca00078e0204 */
[----:B------:R-:W-:Y:S04]  /*b770*/  STL.64 [R1+0x2b8], R32 ;  /* 0x0002b82001007387 */ /* 0x000fe80000100a00 */
[----:B------:R-:W4:Y:S01]  /*b780*/  LDL R57, [R1+0x254] ;  /* 0x0002540001397983 */ /* 0x000f220000100800 */
[----:B--2---:R-:W-:-:S05]  /*b790*/  IMAD.WIDE R26, R7, 0x2, R4 ;  /* 0x00000002071a7825 */ /* 0x004fca00078e0204 */
[----:B------:R3:W-:Y:S04]  /*b7a0*/  STL.64 [R1+0x2d0], R26 ;  /* 0x0002d01a01007387 */ /* 0x0007e80000100a00 */
[----:B------:R-:W2:Y:S04]  /*b7b0*/  LDL R7, [R1+0x24c] ;  /* 0x00024c0001077983 */ /* 0x000ea80000100800 */
[----:B------:R-:W2:Y:S04]  /*b7c0*/  LDL R36, [R1+0x250] ;  /* 0x0002500001247983 */ /* 0x000ea80000100800 */
[----:B------:R-:W2:Y:S01]  /*b7d0*/  LDL R37, [R1+0x248] ;  /* 0x0002480001257983 */ /* 0x000ea20000100800 */
[----:B---3--:R-:W-:-:S03]  /*b7e0*/  IMAD.WIDE R26, R44, 0x2, R4 ;  /* 0x000000022c1a7825 */ /* 0x008fc600078e0204 */
[----:B------:R-:W3:Y:S04]  /*b7f0*/  LDL R44, [R1+0x244] ;  /* 0x00024400012c7983 */ /* 0x000ee80000100800 */
[----:B------:R0:W-:Y:S01]  /*b800*/  STL.64 [R1+0x2f0], R26 ;  /* 0x0002f01a01007387 */ /* 0x0001e20000100a00 */
[----:B----4-:R-:W-:-:S04]  /*b810*/  IMAD.WIDE R32, R20, 0x2, R4 ;  /* 0x0000000214207825 */ /* 0x010fc800078e0204 */
[--C-:B0-----:R-:W-:Y:S01]  /*b820*/  IMAD.WIDE R26, R21, 0x2, R4.reuse ;  /* 0x00000002151a7825 */ /* 0x101fe200078e0204 */
[----:B------:R-:W-:Y:S03]  /*b830*/  STL.64 [R1+0x310], R32 ;  /* 0x0003102001007387 */ /* 0x000fe60000100a00 */
[--C-:B------:R-:W-:Y:S01]  /*b840*/  IMAD.WIDE R20, R14, 0x2, R4.reuse ;  /* 0x000000020e147825 */ /* 0x100fe200078e0204 */
[----:B------:R0:W-:Y:S03]  /*b850*/  STL.64 [R1+0x328], R26 ;  /* 0x0003281a01007387 */ /* 0x0001e60000100a00 */
[--C-:B------:R-:W-:Y:S01]  /*b860*/  IMAD.WIDE R14, R15, 0x2, R4.reuse ;  /* 0x000000020f0e7825 */ /* 0x100fe200078e0204 */
[----:B------:R1:W-:Y:S04]  /*b870*/  STL.64 [R1+0x348], R20 ;  /* 0x0003481401007387 */ /* 0x0003e80000100a00 */
[----:B------:R4:W-:Y:S01]  /*b880*/  STL.64 [R1+0x360], R14 ;  /* 0x0003600e01007387 */ /* 0x0009e20000100a00 */
[----:B0-----:R-:W-:-:S04]  /*b890*/  IMAD.WIDE R26, R8, 0x2, R4 ;  /* 0x00000002081a7825 */ /* 0x001fc800078e0204 */
[--C-:B-1----:R-:W-:Y:S01]  /*b8a0*/  IMAD.WIDE R20, R9, 0x2, R4.reuse ;  /* 0x0000000209147825 */ /* 0x102fe200078e0204 */
[----:B------:R-:W-:Y:S03]  /*b8b0*/  STL.64 [R1+0x380], R26 ;  /* 0x0003801a01007387 */ /* 0x000fe60000100a00 */
[--C-:B----4-:R-:W-:Y:S01]  /*b8c0*/  IMAD.WIDE R14, R2, 0x2, R4.reuse ;  /* 0x00000002020e7825 */ /* 0x110fe200078e0204 */
        /* <DEDUP_REMOVED lines=8> */
[----:B------:R0:W-:Y:S03]  /*b950*/  STL.64 [R1+0x410], R14 ;  /* 0x0004100e01007387 */ /* 0x0001e60000100a00 */
[--C-:B----4-:R-:W-:Y:S01]  /*b960*/  IMAD.WIDE R2, R34, 0x2, R4.reuse ;  /* 0x0000000222027825 */ /* 0x110fe200078e0204 */
[----:B------:R1:W-:Y:S04]  /*b970*/  STL.64 [R1+0x428], R8 ;  /* 0x0004280801007387 */ /* 0x0003e80000100a00 */
[----:B------:R4:W-:Y:S01]  /*b980*/  STL.64 [R1+0x448], R2 ;  /* 0x0004480201007387 */ /* 0x0009e20000100a00 */
[----:B0-----:R-:W-:-:S04]  /*b990*/  IMAD.WIDE R14, R42, 0x2, R4 ;  /* 0x000000022a0e7825 */ /* 0x001fc800078e0204 */
[--C-:B-1----:R-:W-:Y:S01]  /*b9a0*/  IMAD.WIDE R8, R43, 0x2, R4.reuse ;  /* 0x000000022b087825 */ /* 0x102fe200078e0204 */
[----:B------:R-:W-:Y:S04]  /*b9b0*/  STL.64 [R1+0x460], R14 ;  /* 0x0004600e01007387 */ /* 0x000fe80000100a00 */
[----:B------:R-:W3:Y:S01]  /*b9c0*/  LDL R32, [R1+0x240] ;  /* 0x0002400001207983 */ /* 0x000ee20000100800 */
[----:B----4-:R-:W-:-:S03]  /*b9d0*/  IMAD.WIDE R2, R6, 0x2, R4 ;  /* 0x0000000206027825 */ /* 0x010fc600078e0204 */
[----:B------:R-:W-:Y:S04]  /*b9e0*/  STL.64 [R1+0x480], R8 ;  /* 0x0004800801007387 */ /* 0x000fe80000100a00 */
[----:B------:R-:W4:Y:S04]  /*b9f0*/  LDL R33, [R1+0x23c] ;  /* 0x00023c0001217983 */ /* 0x000f280000100800 */
[----:B------:R0:W-:Y:S04]  /*ba00*/  STL.64 [R1+0x4a0], R2 ;  /* 0x0004a00201007387 */ /* 0x0001e80000100a00 */
[----:B------:R-:W4:Y:S04]  /*ba10*/  LDL R26, [R1+0x238] ;  /* 0x00023800011a7983 */ /* 0x000f280000100800 */
[----:B------:R-:W4:Y:S04]  /*ba20*/  LDL R27, [R1+0x234] ;  /* 0x00023400011b7983 */ /* 0x000f280000100800 */
[----:B------:R-:W4:Y:S04]  /*ba30*/  LDL R45, [R1+0x230] ;  /* 0x00023000012d7983 */ /* 0x000f280000100800 */
[----:B------:R-:W4:Y:S04]  /*ba40*/  LDL R34, [R1+0x22c] ;  /* 0x00022c0001227983 */ /* 0x000f280000100800 */
[----:B------:R-:W4:Y:S04]  /*ba50*/  LDL R42, [R1+0x228] ;  /* 0x00022800012a7983 */ /* 0x000f280000100800 */
[----:B------:R-:W4:Y:S04]  /*ba60*/  LDL R43, [R1+0x224] ;  /* 0x00022400012b7983 */ /* 0x000f280000100800 */
[----:B------:R-:W4:Y:S01]  /*ba70*/  LDL R6, [R1+0x220] ;  /* 0x0002200001067983 */ /* 0x000f220000100800 */
[----:B0-----:R-:W-:-:S04]  /*ba80*/  IMAD.WIDE R2, R59, 0x2, R4 ;  /* 0x000000023b027825 */ /* 0x001fc800078e0204 */
[--C-:B------:R-:W-:Y:S01]  /*ba90*/  IMAD.WIDE R14, R57, 0x2, R4.reuse ;  /* 0x00000002390e7825 */ /* 0x100fe200078e0204 */
[----:B------:R2:W-:Y:S04]  /*baa0*/  STL.64 [R1+0x4b8], R2 ;  /* 0x0004b80201007387 */ /* 0x0005e80000100a00 */
[----:B------:R-:W-:Y:S01]  /*bab0*/  STL.64 [R1+0x4d8], R14 ;  /* 0x0004d80e01007387 */ /* 0x000fe20000100a00 */
[----:B--2---:R-:W-:-:S03]  /*bac0*/  IMAD.WIDE R2, R7, 0x2, R4 ;  /* 0x0000000207027825 */ /* 0x004fc600078e0204 */
[----:B------:R-:W2:Y:S01]  /*bad0*/  LDL R7, [R1+0x21c] ;  /* 0x00021c0001077983 */ /* 0x000ea20000100800 */
[----:B------:R-:W-:-:S05]  /*bae0*/  IMAD.WIDE R8, R36, 0x2, R4 ;  /* 0x0000000224087825 */ /* 0x000fca00078e0204 */
[----:B------:R0:W-:Y:S04]  /*baf0*/  STL.64 [R1+0x4f0], R8 ;  /* 0x0004f00801007387 */ /* 0x0001e80000100a00 */
[----:B------:R3:W-:Y:S04]  /*bb00*/  STL.64 [R1+0x510], R2 ;  /* 0x0005100201007387 */ /* 0x0007e80000100a00 */
[----:B------:R-:W2:Y:S01]  /*bb10*/  LDL R20, [R1+0x218] ;  /* 0x0002180001147983 */ /* 0x000ea20000100800 */
[----:B0-----:R-:W-:-:S04]  /*bb20*/  IMAD.WIDE R8, R37, 0x2, R4 ;  /* 0x0000000225087825 */ /* 0x001fc800078e0204 */
[--C-:B---3--:R-:W-:Y:S01]  /*bb30*/  IMAD.WIDE R2, R44, 0x2, R4.reuse ;  /* 0x000000022c027825 */ /* 0x108fe200078e0204 */
[----:B------:R0:W-:Y:S04]  /*bb40*/  STL.64 [R1+0x528], R8 ;  /* 0x0005280801007387 */ /* 0x0001e80000100a00 */
[----:B------:R-:W3:Y:S04]  /*bb50*/  LDL R21, [R1+0x214] ;  /* 0x0002140001157983 */ /* 0x000ee80000100800 */
[----:B------:R1:W-:Y:S04]  /*bb60*/  STL.64 [R1+0x548], R2 ;  /* 0x0005480201007387 */ /* 0x0003e80000100a00 */
[----:B------:R-:W3:Y:S04]  /*bb70*/  LDL R14, [R1+0x210] ;  /* 0x00021000010e7983 */ /* 0x000ee80000100800 */
[----:B------:R-:W3:Y:S04]  /*bb80*/  LDL R15, [R1+0x20c] ;  /* 0x00020c00010f7983 */ /* 0x000ee80000100800 */
[----:B0-----:R-:W3:Y:S04]  /*bb90*/  LDL R8, [R1+0x208] ;  /* 0x0002080001087983 */ /* 0x001ee80000100800 */
[----:B------:R-:W3:Y:S04]  /*bba0*/  LDL R9, [R1+0x204] ;  /* 0x0002040001097983 */ /* 0x000ee80000100800 */
[----:B-1----:R-:W3:Y:S04]  /*bbb0*/  LDL R2, [R1+0x200] ;  /* 0x0002000001027983 */ /* 0x002ee80000100800 */
[----:B------:R-:W3:Y:S04]  /*bbc0*/  LDL R3, [R1+0x1fc] ;  /* 0x0001fc0001037983 */ /* 0x000ee80000100800 */
[----:B------:R-:W3:Y:S04]  /*bbd0*/  LDL R41, [R1+0x1f8] ;  /* 0x0001f80001297983 */ /* 0x000ee80000100800 */
[----:B------:R-:W3:Y:S04]  /*bbe0*/  LDL R40, [R1+0x1f4] ;  /* 0x0001f40001287983 */ /* 0x000ee80000100800 */
[----:B------:R-:W3:Y:S04]  /*bbf0*/  LDL R59, [R1+0x1f0] ;  /* 0x0001f000013b7983 */ /* 0x000ee80000100800 */
[----:B------:R-:W3:Y:S04]  /*bc00*/  LDL R57, [R1+0x1ec] ;  /* 0x0001ec0001397983 */ /* 0x000ee80000100800 */
[----:B------:R-:W3:Y:S04]  /*bc10*/  LDL R36, [R1+0x1e8] ;  /* 0x0001e80001247983 */ /* 0x000ee80000100800 */
[----:B------:R-:W3:Y:S04]  /*bc20*/  LDL R37, [R1+0x1e4] ;  /* 0x0001e40001257983 */ /* 0x000ee80000100800 */
[----:B------:R-:W3:Y:S01]  /*bc30*/  LDL R44, [R1+0x1e0] ;  /* 0x0001e000012c7983 */ /* 0x000ee20000100800 */
[----:B------:R-:W-:-:S05]  /*bc40*/  IMAD.WIDE R38, R32, 0x2, R4 ;  /* 0x0000000220267825 */ /* 0x000fca00078e0204 */
[----:B------:R4:W-:Y:S02]  /*bc50*/  STL.64 [R1+0x568], R38 ;  /* 0x0005682601007387 */ /* 0x0009e40000100a00 */
[----:B----4-:R-:W-:-:S04]  /*bc60*/  IMAD.WIDE R38, R33, 0x2, R4 ;  /* 0x0000000221267825 */ /* 0x010fc800078e0204 */
[--C-:B------:R-:W-:Y:S01]  /*bc70*/  IMAD.WIDE R32, R26, 0x2, R4.reuse ;  /* 0x000000021a207825 */ /* 0x100fe200078e0204 */
[----:B------:R0:W-:Y:S04]  /*bc80*/  STL.64 [R1+0x580], R38 ;  /* 0x0005802601007387 */ /* 0x0001e80000100a00 */
[----:B------:R1:W-:Y:S01]  /*bc90*/  STL.64 [R1+0x5a0], R32 ;  /* 0x0005a02001007387 */ /* 0x0003e20000100a00 */
[----:B0-----:R-:W-:-:S04]  /*bca0*/  IMAD.WIDE R38, R27, 0x2, R4 ;  /* 0x000000021b267825 */ /* 0x001fc800078e0204 */
[--C-:B-1----:R-:W-:Y:S01]  /*bcb0*/  IMAD.WIDE R32, R45, 0x2, R4.reuse ;  /* 0x000000022d207825 */ /* 0x102fe200078e0204 */
        /* <DEDUP_REMOVED lines=8> */
[----:B------:R-:W4:Y:S04]  /*bd40*/  LDL R45, [R1+0x1dc] ;  /* 0x0001dc00012d7983 */ /* 0x000f280000100800 */
[----:B------:R-:W-:Y:S04]  /*bd50*/  STL.64 [R1+0x648], R32 ;  /* 0x0006482001007387 */ /* 0x000fe80000100a00 */
[----:B------:R-:W4:Y:S04]  /*bd60*/  LDL R34, [R1+0x1d8] ;  /* 0x0001d80001227983 */ /* 0x000f280000100800 */
[----:B------:R2:W-:Y:S04]  /*bd70*/  STL.64 [R1+0x660], R26 ;  /* 0x0006601a01007387 */ /* 0x0005e80000100a00 */
[----:B------:R-:W4:Y:S04]  /*bd80*/  LDL R42, [R1+0x1d4] ;  /* 0x0001d400012a7983 */ /* 0x000f280000100800 */
[----:B------:R-:W4:Y:S04]  /*bd90*/  LDL R43, [R1+0x1d0] ;  /* 0x0001d000012b7983 */ /* 0x000f280000100800 */
[----:B------:R-:W4:Y:S01]  /*bda0*/  LDL R6, [R1+0x1cc] ;  /* 0x0001cc0001067983 */ /* 0x000f220000100800 */
[----:B--2---:R-:W-:-:S03]  /*bdb0*/  IMAD.WIDE R26, R7, 0x2, R4 ;  /* 0x00000002071a7825 */ /* 0x004fc600078e0204 */
[----:B------:R-:W2:Y:S04]  /*bdc0*/  LDL R7, [R1+0x1c8] ;  /* 0x0001c80001077983 */ /* 0x000ea80000100800 */
[----:B------:R3:W-:Y:S01]  /*bdd0*/  STL.64 [R1+0x680], R26 ;  /* 0x0006801a01007387 */ /* 0x0007e20000100a00 */
[----:B------:R-:W-:-:S05]  /*bde0*/  IMAD.WIDE R32, R20, 0x2, R4 ;  /* 0x0000000214207825 */ /* 0x000fca00078e0204 */
[----:B------:R-:W-:Y:S01]  /*bdf0*/  STL.64 [R1+0x698], R32 ;  /* 0x0006982001007387 */ /* 0x000fe20000100a00 */
[----:B---3--:R-:W-:-:S04]  /*be00*/  IMAD.WIDE R26, R21, 0x2, R4 ;  /* 0x00000002151a7825 */ /* 0x008fc800078e0204 */
        /* <DEDUP_REMOVED lines=8> */
[--C-:B---3--:R-:W-:Y:S01]  /*be90*/  IMAD.WIDE R14, R2, 0x2, R4.reuse ;  /* 0x00000002020e7825 */ /* 0x108fe200078e0204 */
        /* <DEDUP_REMOVED lines=9> */
[--C-:B---3--:R-:W-:Y:S01]  /*bf30*/  IMAD.WIDE R2, R57, 0x2, R4.reuse ;  /* 0x0000000239027825 */ /* 0x108fe200078e0204 */
[----:B------:R1:W-:Y:S04]  /*bf40*/  STL.64 [R1+0x7b8], R8 ;  /* 0x0007b80801007387 */ /* 0x0003e80000100a00 */
[----:B------:R3:W-:Y:S01]  /*bf50*/  STL.64 [R1+0x7d8], R2 ;  /* 0x0007d80201007387 */ /* 0x0007e20000100a00 */
[----:B0-----:R-:W-:-:S04]  /*bf60*/  IMAD.WIDE R14, R36, 0x2, R4 ;  /* 0x00000002240e7825 */ /* 0x001fc800078e0204 */
[--C-:B-1----:R-:W-:Y:S01]  /*bf70*/  IMAD.WIDE R8, R37, 0x2, R4.reuse ;  /* 0x0000000225087825 */ /* 0x102fe200078e0204 */
[----:B------:R0:W-:Y:S04]  /*bf80*/  STL.64 [R1+0x7f0], R14 ;  /* 0x0007f00e01007387 */ /* 0x0001e80000100a00 */
[----:B------:R-:W2:Y:S01]  /*bf90*/  LDL R37, [R1+0x1c4] ;  /* 0x0001c40001257983 */ /* 0x000ea20000100800 */
[----:B---3--:R-:W-:-:S03]  /*bfa0*/  IMAD.WIDE R2, R44, 0x2, R4 ;  /* 0x000000022c027825 */ /* 0x008fc600078e0204 */
[----:B------:R-:W-:Y:S04]  /*bfb0*/  STL.64 [R1+0x810], R8 ;  /* 0x0008100801007387 */ /* 0x000fe80000100a00 */
[----:B------:R-:W3:Y:S04]  /*bfc0*/  LDL R39, [R1+0x1c0] ;  /* 0x0001c00001277983 */ /* 0x000ee80000100800 */
[----:B------:R1:W-:Y:S04]  /*bfd0*/  STL.64 [R1+0x828], R2 ;  /* 0x0008280201007387 */ /* 0x0003e80000100a00 */
[----:B------:R-:W3:Y:S04]  /*bfe0*/  LDL R32, [R1+0x1bc] ;  /* 0x0001bc0001207983 */ /* 0x000ee80000100800 */
[----:B------:R-:W3:Y:S04]  /*bff0*/  LDL R26, [R1+0x1b4] ;  /* 0x0001b400011a7983 */ /* 0x000ee80000100800 */
[----:B------:R-:W3:Y:S04]  /*c000*/  LDL R27, [R1+0x1b0] ;  /* 0x0001b000011b7983 */ /* 0x000ee80000100800 */
[----:B0-----:R-:W3:Y:S04]  /*c010*/  LDL R14, [R1+0x1a8] ;  /* 0x0001a800010e7983 */ /* 0x001ee80000100800 */
[----:B-1----:R-:W3:Y:S04]  /*c020*/  LDL R2, [R1+0x1a4] ;  /* 0x0001a40001027983 */ /* 0x002ee80000100800 */
[----:B------:R-:W3:Y:S04]  /*c030*/  LDL R3, [R1+0x19c] ;  /* 0x00019c0001037983 */ /* 0x000ee80000100800 */
[----:B------:R-:W3:Y:S01]  /*c040*/  LDL R44, [R1+0x198] ;  /* 0x00019800012c7983 */ /* 0x000ee20000100800 */
[----:B----4-:R-:W-:-:S04]  /*c050*/  IMAD.WIDE R20, R45, 0x2, R4 ;  /* 0x000000022d147825 */ /* 0x010fc800078e0204 */
[--C-:B------:R-:W-:Y:S01]  /*c060*/  IMAD.WIDE R40, R34, 0x2, R4.reuse ;  /* 0x0000000222287825 */ /* 0x100fe200078e0204 */
[----:B------:R0:W-:Y:S04]  /*c070*/  STL.64 [R1+0x840], R20 ;  /* 0x0008401401007387 */ /* 0x0001e80000100a00 */
[----:B------:R-:W-:Y:S01]  /*c080*/  STL.64 [R1+0x860], R40 ;  /* 0x0008602801007387 */ /* 0x000fe20000100a00 */
[----:B------:R-:W-:-:S03]  /*c090*/  IMAD.WIDE R8, R42, 0x2, R4 ;  /* 0x000000022a087825 */ /* 0x000fc600078e0204 */
[----:B------:R-:W4:Y:S01]  /*c0a0*/  LDL R45, [R1+0x190] ;  /* 0x00019000012d7983 */ /* 0x000f220000100800 */
[----:B0-----:R-:W-:-:S03]  /*c0b0*/  IMAD.WIDE R20, R43, 0x2, R4 ;  /* 0x000000022b147825 */ /* 0x001fc600078e0204 */
        /* <DEDUP_REMOVED lines=10> */
[----:B0-----:R-:W2:Y:S04]  /*c160*/  LDL R6, [R1+0x178] ;  /* 0x0001780001067983 */ /* 0x001ea80000100800 */
[----:B------:R-:W2:Y:S04]  /*c170*/  LDL R7, [R1+0x174] ;  /* 0x0001740001077983 */ /* 0x000ea80000100800 */
        /* <DEDUP_REMOVED lines=8> */
[----:B------:R-:W2:Y:S01]  /*c200*/  LDL R57, [R1+0x134] ;  /* 0x0001340001397983 */ /* 0x000ea20000100800 */
[----:B------:R-:W-:-:S05]  /*c210*/  IMAD.WIDE R36, R37, 0x2, R4 ;  /* 0x0000000225247825 */ /* 0x000fca00078e0204 */
[----:B------:R0:W-:Y:S01]  /*c220*/  STL.64 [R1+0x8e0], R36 ;  /* 0x0008e02401007387 */ /* 0x0001e20000100a00 */
[----:B---3--:R-:W-:-:S03]  /*c230*/  IMAD.WIDE R38, R39, 0x2, R4 ;  /* 0x0000000227267825 */ /* 0x008fc600078e0204 */
[----:B0-----:R-:W3:Y:S04]  /*c240*/  LDL.LU.64 R36, [R1+0x2318] ;  /* 0x0023180001247983 */ /* 0x001ee80000300a00 */
[----:B------:R0:W-:Y:S02]  /*c250*/  STL.64 [R1+0x8f8], R38 ;  /* 0x0008f82601007387 */ /* 0x0001e40000100a00 */
[----:B0-----:R-:W-:-:S05]  /*c260*/  IMAD.WIDE R38, R32, 0x2, R4 ;  /* 0x0000000220267825 */ /* 0x001fca00078e0204 */
[----:B------:R0:W-:Y:S02]  /*c270*/  STL.64 [R1+0x1028], R38 ;  /* 0x0010282601007387 */ /* 0x0001e40000100a00 */
[----:B0-----:R-:W-:-:S04]  /*c280*/  IMAD.WIDE R38, R26, 0x2, R4 ;  /* 0x000000021a267825 */ /* 0x001fc800078e0204 */
[--C-:B------:R-:W-:Y:S01]  /*c290*/  IMAD.WIDE R26, R27, 0x2, R4.reuse ;  /* 0x000000021b1a7825 */ /* 0x100fe200078e0204 */
[----:B------:R0:W-:Y:S04]  /*c2a0*/  STL.64 [R1+0x1048], R38 ;  /* 0x0010482601007387 */ /* 0x0001e80000100a00 */
[----:B------:R1:W-:Y:S01]  /*c2b0*/  STL.64 [R1+0x1068], R26 ;  /* 0x0010681a01007387 */ /* 0x0003e20000100a00 */
[----:B0-----:R-:W-:-:S04]  /*c2c0*/  IMAD.WIDE R38, R14, 0x2, R4 ;  /* 0x000000020e267825 */ /* 0x001fc800078e0204 */
[--C-:B-1----:R-:W-:Y:S01]  /*c2d0*/  IMAD.WIDE R26, R2, 0x2, R4.reuse ;  /* 0x00000002021a7825 */ /* 0x102fe200078e0204 */
[----:B------:R0:W-:Y:S04]  /*c2e0*/  STL.64 [R1+0x1088], R38 ;  /* 0x0010882601007387 */ /* 0x0001e80000100a00 */
[----:B------:R1:W-:Y:S01]  /*c2f0*/  STL.64 [R1+0x10a8], R26 ;  /* 0x0010a81a01007387 */ /* 0x0003e20000100a00 */
[----:B0-----:R-:W-:-:S04]  /*c300*/  IMAD.WIDE R38, R3, 0x2, R4 ;  /* 0x0000000203267825 */ /* 0x001fc800078e0204 */
[--C-:B------:R-:W-:Y:S01]  /*c310*/  IMAD.WIDE R2, R44, 0x2, R4.reuse ;  /* 0x000000022c027825 */ /* 0x100fe200078e0204 */
[----:B-1----:R-:W3:Y:S04]  /*c320*/  LDL R26, [R1+0x120] ;  /* 0x00012000011a7983 */ /* 0x002ee80000100800 */
[----:B------:R-:W-:Y:S04]  /*c330*/  STL.64 [R1+0x10c8], R38 ;  /* 0x0010c82601007387 */ /* 0x000fe80000100a00 */
[----:B------:R-:W3:Y:S04]  /*c340*/  LDL R27, [R1+0x11c] ;  /* 0x00011c00011b7983 */ /* 0x000ee80000100800 */
[----:B------:R0:W-:Y:S04]  /*c350*/  STL.64 [R1+0x10e8], R2 ;  /* 0x0010e80201007387 */ /* 0x0001e80000100a00 */
[----:B0-----:R-:W3:Y:S04]  /*c360*/  LDL R2, [R1+0x118] ;  /* 0x0001180001027983 */ /* 0x001ee80000100800 */
[----:B------:R-:W3:Y:S04]  /*c370*/  LDL R3, [R1+0x114] ;  /* 0x0001140001037983 */ /* 0x000ee80000100800 */
[----:B------:R-:W3:Y:S04]  /*c380*/  LDL.LU R38, [R1+0x108] ;  /* 0x0001080001267983 */ /* 0x000ee80000300800 */
[----:B------:R-:W3:Y:S01]  /*c390*/  LDL.LU R39, [R1+0x104] ;  /* 0x0001040001277983 */ /* 0x000ee20000300800 */
[----:B----4-:R-:W-:-:S05]  /*c3a0*/  IMAD.WIDE R44, R45, 0x2, R4 ;  /* 0x000000022d2c7825 */ /* 0x010fca00078e0204 */
[----:B------:R0:W-:Y:S02]  /*c3b0*/  STL.64 [R1+0x1108], R44 ;  /* 0x0011082c01007387 */ /* 0x0001e40000100a00 */
[----:B0-----:R-:W-:-:S05]  /*c3c0*/  IMAD.WIDE R44, R42, 0x2, R4 ;  /* 0x000000022a2c7825 */ /* 0x001fca00078e0204 */
[----:B------:R0:W-:Y:S01]  /*c3d0*/  STL.64 [R1+0x1128], R44 ;  /* 0x0011282c01007387 */ /* 0x0001e20000100a00 */
[----:B------:R-:W-:-:S03]  /*c3e0*/  IMAD.WIDE R42, R43, 0x2, R4 ;  /* 0x000000022b2a7825 */ /* 0x000fc600078e0204 */
[----:B0-----:R-:W4:Y:S04]  /*c3f0*/  LDL.LU.64 R44, [R1+0x2310] ;  /* 0x00231000012c7983 */ /* 0x001f280000300a00 */
[----:B------:R0:W-:Y:S04]  /*c400*/  STL.64 [R1+0x1148], R42 ;  /* 0x0011482a01007387 */ /* 0x0001e80000100a00 */
[----:B0-----:R-:W3:Y:S01]  /*c410*/  LDL.LU.64 R42, [R1+0x2308] ;  /* 0x00230800012a7983 */ /* 0x001ee20000300a00 */
[----:B--2---:R-:W-:-:S05]  /*c420*/  IMAD.WIDE R14, R15, 0x2, R4 ;  /* 0x000000020f0e7825 */ /* 0x004fca00078e0204 */
[----:B------:R0:W-:Y:S02]  /*c430*/  STL.64 [R1+0x1168], R14 ;  /* 0x0011680e01007387 */ /* 0x0001e40000100a00 */
[----:B0-----:R-:W-:-:S04]  /*c440*/  IMAD.WIDE R14, R6, 0x2, R4 ;  /* 0x00000002060e7825 */ /* 0x001fc800078e0204 */
[--C-:B------:R-:W-:Y:S01]  /*c450*/  IMAD.WIDE R6, R7, 0x2, R4.reuse ;  /* 0x0000000207067825 */ /* 0x100fe200078e0204 */
[----:B------:R0:W-:Y:S04]  /*c460*/  STL.64 [R1+0x1188], R14 ;  /* 0x0011880e01007387 */ /* 0x0001e80000100a00 */
[----:B0-----:R-:W2:Y:S04]  /*c470*/  LDL.LU R14, [R1+0xf0] ;  /* 0x0000f000010e7983 */ /* 0x001ea80000300800 */
[----:B------:R-:W2:Y:S04]  /*c480*/  LDL.LU R15, [R1+0xec] ;  /* 0x0000ec00010f7983 */ /* 0x000ea80000300800 */
[----:B------:R0:W-:Y:S04]  /*c490*/  STL.64 [R1+0x11a8], R6 ;  /* 0x0011a80601007387 */ /* 0x0001e80000100a00 */
[----:B0-----:R-:W4:Y:S01]  /*c4a0*/  LDL.LU.64 R6, [R1+0x2300] ;  /* 0x0023000001067983 */ /* 0x001f220000300a00 */
[----:B------:R-:W-:-:S05]  /*c4b0*/  IMAD.WIDE R32, R33, 0x2, R4 ;  /* 0x0000000221207825 */ /* 0x000fca00078e0204 */
[----:B------:R0:W-:Y:S02]  /*c4c0*/  STL.64 [R1+0x11c8], R32 ;  /* 0x0011c82001007387 */ /* 0x0001e40000100a00 */
[----:B0-----:R-:W-:-:S05]  /*c4d0*/  IMAD.WIDE R32, R8, 0x2, R4 ;  /* 0x0000000208207825 */ /* 0x001fca00078e0204 */
[----:B------:R0:W-:Y:S02]  /*c4e0*/  STL.64 [R1+0x11e8], R32 ;  /* 0x0011e82001007387 */ /* 0x0001e40000100a00 */
[----:B0-----:R-:W-:-:S04]  /*c4f0*/  IMAD.WIDE R32, R9, 0x2, R4 ;  /* 0x0000000209207825 */ /* 0x001fc800078e0204 */
[--C-:B------:R-:W-:Y:S01]  /*c500*/  IMAD.WIDE R8, R41, 0x2, R4.reuse ;  /* 0x0000000229087825 */ /* 0x100fe200078e0204 */
[----:B------:R0:W-:Y:S03]  /*c510*/  STL.64 [R1+0x1208], R32 ;  /* 0x0012082001007387 */ /* 0x0001e60000100a00 */
[--C-:B------:R-:W-:Y:S01]  /*c520*/  IMAD.WIDE R40, R40, 0x2, R4.reuse ;  /* 0x0000000228287825 */ /* 0x100fe200078e0204 */
[----:B------:R-:W-:Y:S04]  /*c530*/  STL.64 [R1+0x1228], R8 ;  /* 0x0012280801007387 */ /* 0x000fe80000100a00 */
[----:B------:R1:W-:Y:S01]  /*c540*/  STL.64 [R1+0x1248], R40 ;  /* 0x0012482801007387 */ /* 0x0003e20000100a00 */
[----:B0-----:R-:W-:-:S04]  /*c550*/  IMAD.WIDE R32, R34, 0x2, R4 ;  /* 0x0000000222207825 */ /* 0x001fc800078e0204 */
[----:B-1----:R-:W-:-:S04]  /*c560*/  IMAD.WIDE R40, R12, 0x2, R4 ;  /* 0x000000020c287825 */ /* 0x002fc800078e0204 */
[--C-:B----4-:R-:W-:Y:S02]  /*c570*/  IMAD.WIDE R8, R6, 0x2, R4.reuse ;  /* 0x0000000206087825 */ /* 0x110fe400078e0204 */
[----:B------:R-:W4:Y:S04]  /*c580*/  LDL.LU R6, [R1+0x22fc] ;  /* 0x0022fc0001067983 */ /* 0x000f280000300800 */
[----:B------:R0:W-:Y:S04]  /*c590*/  STL.64 [R1+0x1268], R32 ;  /* 0x0012682001007387 */ /* 0x0001e80000100a00 */
[----:B------:R1:W-:Y:S04]  /*c5a0*/  STL.64 [R1+0x1288], R8 ;  /* 0x0012880801007387 */ /* 0x0003e80000100a00 */
[----:B------:R-:W-:Y:S01]  /*c5b0*/  STL.64 [R1+0x12a8], R40 ;  /* 0x0012a82801007387 */ /* 0x000fe20000100a00 */
[----:B0-----:R-:W-:-:S03]  /*c5c0*/  IMAD.WIDE R32, R20, 0x2, R4 ;  /* 0x0000000214207825 */ /* 0x001fc600078e0204 */
[----:B------:R-:W-:Y:S01]  /*c5d0*/  STL.64 [R1+0x22b8], R20 ;  /* 0x0022b81401007387 */ /* 0x000fe20000100a00 */
[----:B-1----:R-:W-:-:S03]  /*c5e0*/  IMAD.WIDE R8, R21, 0x2, R4 ;  /* 0x0000000215087825 */ /* 0x002fc600078e0204 */
[----:B------:R0:W-:Y:S04]  /*c5f0*/  STL.64 [R1+0x12c8], R32 ;  /* 0x0012c82001007387 */ /* 0x0001e80000100a00 */
[----:B------:R1:W-:Y:S01]  /*c600*/  STL.64 [R1+0x12e8], R8 ;  /* 0x0012e80801007387 */ /* 0x0003e20000100a00 */
[----:B0-----:R-:W-:-:S04]  /*c610*/  IMAD.WIDE R32, R59, 0x2, R4 ;  /* 0x000000023b207825 */ /* 0x001fc800078e0204 */
[--C-:B-1----:R-:W-:Y:S01]  /*c620*/  IMAD.WIDE R8, R57, 0x2, R4.reuse ;  /* 0x0000000239087825 */ /* 0x102fe200078e0204 */
[----:B------:R-:W-:Y:S03]  /*c630*/  STL.64 [R1+0x1308], R32 ;  /* 0x0013082001007387 */ /* 0x000fe60000100a00 */
[--C-:B---3--:R-:W-:Y:S01]  /*c640*/  IMAD.WIDE R20, R42, 0x2, R4.reuse ;  /* 0x000000022a147825 */ /* 0x108fe200078e0204 */
[----:B------:R-:W3:Y:S04]  /*c650*/  LDL R12, [R1+0x2a0] ;  /* 0x0002a000010c7983 */ /* 0x000ee80000100800 */
[----:B------:R0:W-:Y:S04]  /*c660*/  STL.64 [R1+0x1328], R8 ;  /* 0x0013280801007387 */ /* 0x0001e80000100a00 */
[----:B------:R1:W-:Y:S04]  /*c670*/  STL.64 [R1+0x1348], R20 ;  /* 0x0013481401007387 */ /* 0x0003e80000100a00 */
[----:B------:R-:W-:Y:S01]  /*c680*/  STL.64 [R1+0x22c0], R42 ;  /* 0x0022c02a01007387 */ /* 0x000fe20000100a00 */
[----:B0-----:R-:W-:-:S04]  /*c690*/  IMAD.WIDE R8, R43, 0x2, R4 ;  /* 0x000000022b087825 */ /* 0x001fc800078e0204 */
[--C-:B-1----:R-:W-:Y:S01]  /*c6a0*/  IMAD.WIDE R20, R7, 0x2, R4.reuse ;  /* 0x0000000207147825 */ /* 0x102fe200078e0204 */
[----:B------:R0:W-:Y:S04]  /*c6b0*/  STL.64 [R1+0x1368], R8 ;  /* 0x0013680801007387 */ /* 0x0001e80000100a00 */
[----:B------:R-:W4:Y:S01]  /*c6c0*/  LDL.LU R7, [R1+0x22f8] ;  /* 0x0022f80001077983 */ /* 0x000f220000300800 */
[----:B------:R-:W-:-:S03]  /*c6d0*/  IMAD.WIDE R32, R35, 0x2, R4 ;  /* 0x0000000223207825 */ /* 0x000fc600078e0204 */
[----:B------:R1:W-:Y:S01]  /*c6e0*/  STL.64 [R1+0x1388], R20 ;  /* 0x0013881401007387 */ /* 0x0003e20000100a00 */
[----:B0-----:R-:W-:-:S03]  /*c6f0*/  IMAD.WIDE R8, R26, 0x2, R4 ;  /* 0x000000021a087825 */ /* 0x001fc600078e0204 */
[----:B------:R-:W-:Y:S04]  /*c700*/  STL.64 [R1+0x13a8], R32 ;  /* 0x0013a82001007387 */ /* 0x000fe80000100a00 */
[----:B------:R-:W-:Y:S01]  /*c710*/  STL.64 [R1+0x22c8], R26 ;  /* 0x0022c81a01007387 */ /* 0x000fe20000100a00 */
[----:B-1----:R-:W-:-:S03]  /*c720*/  IMAD.WIDE R20, R27, 0x2, R4 ;  /* 0x000000021b147825 */ /* 0x002fc600078e0204 */
[----:B------:R0:W-:Y:S04]  /*c730*/  STL.64 [R1+0x13c8], R8 ;  /* 0x0013c80801007387 */ /* 0x0001e80000100a00 */
[----:B------:R1:W-:Y:S04]  /*c740*/  STL.64 [R1+0x13e8], R20 ;  /* 0x0013e81401007387 */ /* 0x0003e80000100a00 */
[----:B------:R2:W-:Y:S01]  /*c750*/  STL.64 [R1+0x22d0], R2 ;  /* 0x0022d00201007387 */ /* 0x0005e20000100a00 */
[----:B0-----:R-:W-:-:S04]  /*c760*/  IMAD.WIDE R8, R2, 0x2, R4 ;  /* 0x0000000202087825 */ /* 0x001fc800078e0204 */
[--C-:B-1----:R-:W-:Y:S01]  /*c770*/  IMAD.WIDE R20, R3, 0x2, R4.reuse ;  /* 0x0000000203147825 */ /* 0x102fe200078e0204 */
[----:B------:R0:W-:Y:S03]  /*c780*/  STL.64 [R1+0x1408], R8 ;  /* 0x0014080801007387 */ /* 0x0001e60000100a00 */
[--C-:B--2---:R-:W-:Y:S01]  /*c790*/  IMAD.WIDE R2, R45, 0x2, R4.reuse ;  /* 0x000000022d027825 */ /* 0x104fe200078e0204 */
[----:B------:R-:W-:Y:S04]  /*c7a0*/  STL.64 [R1+0x1428], R20 ;  /* 0x0014281401007387 */ /* 0x000fe80000100a00 */
[----:B------:R-:W-:Y:S01]  /*c7b0*/  STL.64 [R1+0x22d8], R44 ;  /* 0x0022d82c01007387 */ /* 0x000fe20000100a00 */
[----:B0-----:R-:W-:-:S05]  /*c7c0*/  IMAD.WIDE R8, R44, 0x2, R4 ;  /* 0x000000022c087825 */ /* 0x001fca00078e0204 */
[----:B------:R0:W-:Y:S04]  /*c7d0*/  STL.64 [R1+0x1448], R8 ;  /* 0x0014480801007387 */ /* 0x0001e80000100a00 */
[----:B------:R1:W-:Y:S04]  /*c7e0*/  STL.64 [R1+0x1468], R2 ;  /* 0x0014680201007387 */ /* 0x0003e80000100a00 */
[----:B------:R-:W-:Y:S01]  /*c7f0*/  STL.64 [R1+0x22e0], R38 ;  /* 0x0022e02601007387 */ /* 0x000fe20000100a00 */
[----:B0-----:R-:W-:-:S04]  /*c800*/  IMAD.WIDE R8, R38, 0x2, R4 ;  /* 0x0000000226087825 */ /* 0x001fc800078e0204 */
[--C-:B-1----:R-:W-:Y:S01]  /*c810*/  IMAD.WIDE R2, R39, 0x2, R4.reuse ;  /* 0x0000000227027825 */ /* 0x102fe200078e0204 */
        /* <DEDUP_REMOVED lines=10> */
[----:B------:R0:W-:Y:S03]  /*c8c0*/  STL.64 [R1+0x1508], R8 ;  /* 0x0015080801007387 */ /* 0x0001e60000100a00 */
[--C-:B------:R-:W-:Y:S01]  /*c8d0*/  IMAD.WIDE R20, R15, 0x2, R4.reuse ;  /* 0x000000020f147825 */ /* 0x100fe200078e0204 */
[----:B------:R1:W-:Y:S03]  /*c8e0*/  STL.64 [R1+0x1528], R2 ;  /* 0x0015280201007387 */ /* 0x0003e60000100a00 */
[----:B0-----:R-:W-:-:S04]  /*c8f0*/  IMAD.WIDE R8, R14, 0x2, R4 ;  /* 0x000000020e087825 */ /* 0x001fc800078e0204 */
[--C-:B-1----:R-:W-:Y:S01]  /*c900*/  IMAD.WIDE R2, R25, 0x2, R4.reuse ;  /* 0x0000000219027825 */ /* 0x102fe200078e0204 */
[----:B------:R0:W-:Y:S04]  /*c910*/  STL.64 [R1+0x1548], R8 ;  /* 0x0015480801007387 */ /* 0x0001e80000100a00 */
[----:B------:R1:W-:Y:S04]  /*c920*/  STL.64 [R1+0x1568], R20 ;  /* 0x0015681401007387 */ /* 0x0003e80000100a00 */
[----:B------:R2:W-:Y:S01]  /*c930*/  STL.64 [R1+0x1588], R2 ;  /* 0x0015880201007387 */ /* 0x0005e20000100a00 */
[----:B0-----:R-:W-:-:S04]  /*c940*/  IMAD.WIDE R8, R24, 0x2, R4 ;  /* 0x0000000218087825 */ /* 0x001fc800078e0204 */
[--C-:B-1----:R-:W-:Y:S01]  /*c950*/  IMAD.WIDE R20, R19, 0x2, R4.reuse ;  /* 0x0000000213147825 */ /* 0x102fe200078e0204 */
[----:B------:R0:W-:Y:S03]  /*c960*/  STL.64 [R1+0x15a8], R8 ;  /* 0x0015a80801007387 */ /* 0x0001e60000100a00 */
[--C-:B--2---:R-:W-:Y:S01]  /*c970*/  IMAD.WIDE R2, R29, 0x2, R4.reuse ;  /* 0x000000021d027825 */ /* 0x104fe200078e0204 */
        /* <DEDUP_REMOVED lines=12> */
[----:B------:R-:W-:Y:S04]  /*ca40*/  STL.64 [R1+0x1688], R20 ;  /* 0x0016881401007387 */ /* 0x000fe80000100a00 */
[----:B------:R1:W-:Y:S01]  /*ca50*/  STL.64 [R1+0x16a8], R2 ;  /* 0x0016a80201007387 */ /* 0x0003e20000100a00 */
[----:B0-----:R-:W-:-:S04]  /*ca60*/  IMAD.WIDE R8, R16, 0x2, R4 ;  /* 0x0000000210087825 */ /* 0x001fc800078e0204 */
[--C-:B------:R-:W-:Y:S01]  /*ca70*/  IMAD.WIDE R16, R11, 0x2, R4.reuse ;  /* 0x000000020b107825 */ /* 0x100fe200078e0204 */
[----:B------:R3:W-:Y:S03]  /*ca80*/  STL.64 [R1+0x16c8], R8 ;  /* 0x0016c80801007387 */ /* 0x0007e60000100a00 */
[--C-:B-1----:R-:W-:Y:S01]  /*ca90*/  IMAD.WIDE R2, R10, 0x2, R4.reuse ;  /* 0x000000020a027825 */ /* 0x102fe200078e0204 */
[----:B------:R-:W-:Y:S04]  /*caa0*/  STL.64 [R1+0x16e8], R16 ;  /* 0x0016e81001007387 */ /* 0x000fe80000100a00 */
[----:B------:R4:W-:Y:S01]  /*cab0*/  STL.64 [R1+0x1708], R2 ;  /* 0x0017080201007387 */ /* 0x0009e20000100a00 */
[----:B---3--:R-:W-:-:S04]  /*cac0*/  IMAD.WIDE R8, R12, 0x2, R4 ;  /* 0x000000020c087825 */ /* 0x008fc800078e0204 */
[----:B------:R-:W-:Y:S01]  /*cad0*/  IMAD.WIDE R4, R0, 0x2, R4 ;  /* 0x0000000200047825 */ /* 0x000fe200078e0204 */
[----:B------:R0:W-:Y:S04]  /*cae0*/  STL.64 [R1+0x1748], R8 ;  /* 0x0017480801007387 */ /* 0x0001e80000100a00 */
[----:B------:R1:W-:Y:S01]  /*caf0*/  STL.64 [R1+0x1728], R4 ;  /* 0x0017280401007387 */ /* 0x0003e20000100a00 */
[----:B----4-:R-:W-:-:S04]  /*cb00*/  IMAD.WIDE R2, R55, 0x2, R6 ;  /* 0x0000000237027825 */ /* 0x010fc800078e0206 */
[--C-:B0-----:R-:W-:Y:S01]  /*cb10*/  IMAD.WIDE R8, R53, 0x2, R6.reuse ;  /* 0x0000000235087825 */ /* 0x101fe200078e0206 */
[----:B------:R0:W-:Y:S03]  /*cb20*/  STL.64 [R1+0xa8], R2 ;  /* 0x0000a80201007387 */ /* 0x0001e60000100a00 */
[--C-:B-1----:R-:W-:Y:S01]  /*cb30*/  IMAD.WIDE R4, R51, 0x2, R6.reuse ;  /* 0x0000000233047825 */ /* 0x102fe200078e0206 */
[----:B------:R-:W-:Y:S04]  /*cb40*/  STL.64 [R1+0x90], R8 ;  /* 0x0000900801007387 */ /* 0x000fe80000100a00 */
[----:B------:R-:W2:Y:S01]  /*cb50*/  LDL R31, [R1+0x29c] ;  /* 0x00029c00011f7983 */ /* 0x000ea20000100800 */
[----:B0-----:R-:W-:-:S03]  /*cb60*/  IMAD.WIDE R2, R49, 0x2, R6 ;  /* 0x0000000231027825 */ /* 0x001fc600078e0206 */
[----:B------:R-:W-:Y:S04]  /*cb70*/  STL.64 [R1+0x78], R4 ;  /* 0x0000780401007387 */ /* 0x000fe80000100a00 */
[----:B------:R-:W3:Y:S04]  /*cb80*/  LDL R36, [R1+0x298] ;  /* 0x0002980001247983 */ /* 0x000ee80000100800 */
[----:B------:R0:W-:Y:S04]  /*cb90*/  STL.64 [R1+0x60], R2 ;  /* 0x0000600201007387 */ /* 0x0001e80000100a00 */
[----:B------:R-:W4:Y:S04]  /*cba0*/  LDL R37, [R1+0x294] ;  /* 0x0002940001257983 */ /* 0x000f280000100800 */
[----:B------:R-:W4:Y:S04]  /*cbb0*/  LDL R38, [R1+0x290] ;  /* 0x0002900001267983 */ /* 0x000f280000100800 */
[----:B------:R-:W4:Y:S04]  /*cbc0*/  LDL R39, [R1+0x28c] ;  /* 0x00028c0001277983 */ /* 0x000f280000100800 */
[----:B------:R-:W4:Y:S04]  /*cbd0*/  LDL R44, [R1+0x288] ;  /* 0x00028800012c7983 */ /* 0x000f280000100800 */
[----:B------:R-:W4:Y:S04]  /*cbe0*/  LDL R45, [R1+0x284] ;  /* 0x00028400012d7983 */ /* 0x000f280000100800 */
[----:B0-----:R-:W4:Y:S04]  /*cbf0*/  LDL R2, [R1+0x280] ;  /* 0x0002800001027983 */ /* 0x001f280000100800 */
[----:B------:R-:W4:Y:S04]  /*cc00*/  LDL R3, [R1+0x27c] ;  /* 0x00027c0001037983 */ /* 0x000f280000100800 */
[----:B------:R-:W4:Y:S04]  /*cc10*/  LDL R26, [R1+0x278] ;  /* 0x00027800011a7983 */ /* 0x000f280000100800 */
[----:B------:R-:W4:Y:S04]  /*cc20*/  LDL R27, [R1+0x274] ;  /* 0x00027400011b7983 */ /* 0x000f280000100800 */
[----:B------:R-:W4:Y:S04]  /*cc30*/  LDL R42, [R1+0x270] ;  /* 0x00027000012a7983 */ /* 0x000f280000100800 */
[----:B------:R-:W4:Y:S04]  /*cc40*/  LDL R43, [R1+0x26c] ;  /* 0x00026c00012b7983 */ /* 0x000f280000100800 */
[----:B------:R-:W4:Y:S04]  /*cc50*/  LDL R20, [R1+0x268] ;  /* 0x0002680001147983 */ /* 0x000f280000100800 */
[----:B------:R-:W4:Y:S01]  /*cc60*/  LDL R21, [R1+0x264] ;  /* 0x0002640001157983 */ /* 0x000f220000100800 */
[----:B------:R-:W-:-:S04]  /*cc70*/  IMAD.WIDE R32, R60, 0x2, R6 ;  /* 0x000000023c207825 */ /* 0x000fc800078e0206 */
[--C-:B------:R-:W-:Y:S01]  /*cc80*/  IMAD.WIDE R8, R61, 0x2, R6.reuse ;  /* 0x000000023d087825 */ /* 0x100fe200078e0206 */
[----:B------:R-:W-:Y:S03]  /*cc90*/  STL.64 [R1+0x2158], R32 ;  /* 0x0021582001007387 */ /* 0x000fe60000100a00 */
[--C-:B------:R-:W-:Y:S01]  /*cca0*/  IMAD.WIDE R4, R47, 0x2, R6.reuse ;  /* 0x000000022f047825 */ /* 0x100fe200078e0206 */
[----:B------:R-:W-:Y:S03]  /*ccb0*/  STL.64 [R1+0x2160], R8 ;  /* 0x0021600801007387 */ /* 0x000fe60000100a00 */
[--C-:B------:R-:W-:Y:S01]  /*ccc0*/  IMAD.WIDE R10, R46, 0x2, R6.reuse ;  /* 0x000000022e0a7825 */ /* 0x100fe200078e0206 */
[----:B------:R-:W-:Y:S03]  /*ccd0*/  STL.64 [R1+0x2168], R4 ;  /* 0x0021680401007387 */ /* 0x000fe60000100a00 */
[--C-:B------:R-:W-:Y:S01]  /*cce0*/  IMAD.WIDE R16, R48, 0x2, R6.reuse ;  /* 0x0000000230107825 */ /* 0x100fe200078e0206 */
[----:B------:R0:W-:Y:S03]  /*ccf0*/  STL.64 [R1+0x2170], R10 ;  /* 0x0021700a01007387 */ /* 0x0001e60000100a00 */
[--C-:B------:R-:W-:Y:S01]  /*cd00*/  IMAD.WIDE R22, R50, 0x2, R6.reuse ;  /* 0x0000000232167825 */ /* 0x100fe200078e0206 */
[----:B------:R-:W-:Y:S03]  /*cd10*/  STL.64 [R1+0x2178], R16 ;  /* 0x0021781001007387 */ /* 0x000fe60000100a00 */
[--C-:B------:R-:W-:Y:S01]  /*cd20*/  IMAD.WIDE R28, R52, 0x2, R6.reuse ;  /* 0x00000002341c7825 */ /* 0x100fe200078e0206 */
[----:B------:R-:W-:Y:S03]  /*cd30*/  STL.64 [R1+0x2180], R22 ;  /* 0x0021801601007387 */ /* 0x000fe60000100a00 */
[--C-:B------:R-:W-:Y:S01]  /*cd40*/  IMAD.WIDE R34, R54, 0x2, R6.reuse ;  /* 0x0000000236227825 */ /* 0x100fe200078e0206 */
[----:B------:R-:W-:Y:S03]  /*cd50*/  STL.64 [R1+0x2188], R28 ;  /* 0x0021881c01007387 */ /* 0x000fe60000100a00 */
[--C-:B------:R-:W-:Y:S01]  /*cd60*/  IMAD.WIDE R40, R56, 0x2, R6.reuse ;  /* 0x0000000238287825 */ /* 0x100fe200078e0206 */
[----:B------:R-:W-:Y:S03]  /*cd70*/  STL.64 [R1+0x2190], R34 ;  /* 0x0021902201007387 */ /* 0x000fe60000100a00 */
[--C-:B0-----:R-:W-:Y:S01]  /*cd80*/  IMAD.WIDE R10, R58, 0x2, R6.reuse ;  /* 0x000000023a0a7825 */ /* 0x101fe200078e0206 */
[----:B------:R-:W-:Y:S04]  /*cd90*/  STL.64 [R1+0x2198], R40 ;  /* 0x0021982801007387 */ /* 0x000fe80000100a00 */
[----:B------:R4:W-:Y:S01]  /*cda0*/  STL.64 [R1+0x2c0], R10 ;  /* 0x0002c00a01007387 */ /* 0x0009e20000100a00 */
[----:B--2---:R-:W-:-:S05]  /*cdb0*/  IMAD.WIDE R8, R31, 0x2, R6 ;  /* 0x000000021f087825 */ /* 0x004fca00078e0206 */
[----:B------:R0:W-:Y:S01]  /*cdc0*/  STL.64 [R1+0x2d8], R8 ;  /* 0x0002d80801007387 */ /* 0x0001e20000100a00 */
[----:B---3--:R-:W-:-:S04]  /*cdd0*/  IMAD.WIDE R4, R36, 0x2, R6 ;  /* 0x0000000224047825 */ /* 0x008fc800078e0206 */
[--C-:B----4-:R-:W-:Y:S01]  /*cde0*/  IMAD.WIDE R10, R37, 0x2, R6.reuse ;  /* 0x00000002250a7825 */ /* 0x110fe200078e0206 */
[----:B------:R1:W-:Y:S03]  /*cdf0*/  STL.64 [R1+0x2f8], R4 ;  /* 0x0002f80401007387 */ /* 0x0003e60000100a00 */
[--C-:B0-----:R-:W-:Y:S01]  /*ce00*/  IMAD.WIDE R8, R38, 0x2, R6.reuse ;  /* 0x0000000226087825 */ /* 0x101fe200078e0206 */
[----:B------:R0:W-:Y:S04]  /*ce10*/  STL.64 [R1+0x318], R10 ;  /* 0x0003180a01007387 */ /* 0x0001e80000100a00 */
[----:B------:R2:W-:Y:S01]  /*ce20*/  STL.64 [R1+0x330], R8 ;  /* 0x0003300801007387 */ /* 0x0005e20000100a00 */
[----:B-1----:R-:W-:-:S04]  /*ce30*/  IMAD.WIDE R4, R39, 0x2, R6 ;  /* 0x0000000227047825 */ /* 0x002fc800078e0206 */
[--C-:B0-----:R-:W-:Y:S01]  /*ce40*/  IMAD.WIDE R10, R44, 0x2, R6.reuse ;  /* 0x000000022c0a7825 */ /* 0x101fe200078e0206 */
        /* <DEDUP_REMOVED lines=8> */
[----:B------:R1:W-:Y:S04]  /*ced0*/  STL.64 [R1+0x3c0], R2 ;  /* 0x0003c00201007387 */ /* 0x0003e80000100a00 */
[----:B------:R2:W-:Y:S01]  /*cee0*/  STL.64 [R1+0x3e0], R8 ;  /* 0x0003e00801007387 */ /* 0x0005e20000100a00 */
[----:B0-----:R-:W-:-:S04]  /*cef0*/  IMAD.WIDE R4, R27, 0x2, R6 ;  /* 0x000000021b047825 */ /* 0x001fc800078e0206 */
[--C-:B-1----:R-:W-:Y:S01]  /*cf00*/  IMAD.WIDE R2, R42, 0x2, R6.reuse ;  /* 0x000000022a027825 */ /* 0x102fe200078e0206 */
[----:B------:R0:W-:Y:S03]  /*cf10*/  STL.64 [R1+0x3f8], R4 ;  /* 0x0003f80401007387 */ /* 0x0001e60000100a00 */
[--C-:B--2---:R-:W-:Y:S01]  /*cf20*/  IMAD.WIDE R8, R43, 0x2, R6.reuse ;  /* 0x000000022b087825 */ /* 0x104fe200078e0206 */
[----:B------:R1:W-:Y:S04]  /*cf30*/  STL.64 [R1+0x418], R2 ;  /* 0x0004180201007387 */ /* 0x0003e80000100a00 */
[----:B------:R-:W-:Y:S01]  /*cf40*/  STL.64 [R1+0x430], R8 ;  /* 0x0004300801007387 */ /* 0x000fe20000100a00 */
[----:B0-----:R-:W-:-:S03]  /*cf50*/  IMAD.WIDE R4, R20, 0x2, R6 ;  /* 0x0000000214047825 */ /* 0x001fc600078e0206 */
[----:B------:R-:W2:Y:S01]  /*cf60*/  LDL R35, [R1+0x260] ;  /* 0x0002600001237983 */ /* 0x000ea20000100800 */
[----:B-1----:R-:W-:-:S03]  /*cf70*/  IMAD.WIDE R2, R21, 0x2, R6 ;  /* 0x0000000215027825 */ /* 0x002fc600078e0206 */
[----:B------:R0:W-:Y:S04]  /*cf80*/  STL.64 [R1+0x450], R4 ;  /* 0x0004500401007387 */ /* 0x0001e80000100a00 */
[----:B------:R-:W3:Y:S04]  /*cf90*/  LDL R28, [R1+0x25c] ;  /* 0x00025c00011c7983 */ /* 0x000ee80000100800 */
[----:B------:R1:W-:Y:S04]  /*cfa0*/  STL.64 [R1+0x468], R2 ;  /* 0x0004680201007387 */ /* 0x0003e80000100a00 */
[----:B------:R-:W4:Y:S04]  /*cfb0*/  LDL R29, [R1+0x258] ;  /* 0x00025800011d7983 */ /* 0x000f280000100800 */
[----:B------:R-:W4:Y:S04]  /*cfc0*/  LDL R22, [R1+0x254] ;  /* 0x0002540001167983 */ /* 0x000f280000100800 */
        /* <DEDUP_REMOVED lines=19> */
[----:B-1----:R-:W4:Y:S04]  /*d100*/  LDL R2, [R1+0x204] ;  /* 0x0002040001027983 */ /* 0x002f280000100800 */
[----:B------:R-:W4:Y:S04]  /*d110*/  LDL R3, [R1+0x200] ;  /* 0x0002000001037983 */ /* 0x000f280000100800 */
[----:B------:R-:W4:Y:S04]  /*d120*/  LDL R26, [R1+0x1fc] ;  /* 0x0001fc00011a7983 */ /* 0x000f280000100800 */
[----:B------:R-:W4:Y:S04]  /*d130*/  LDL R27, [R1+0x1f8] ;  /* 0x0001f800011b7983 */ /* 0x000f280000100800 */
[----:B------:R-:W4:Y:S04]  /*d140*/  LDL R42, [R1+0x1f4] ;  /* 0x0001f400012a7983 */ /* 0x000f280000100800 */
[----:B------:R-:W4:Y:S04]  /*d150*/  LDL R43, [R1+0x1f0] ;  /* 0x0001f000012b7983 */ /* 0x000f280000100800 */
[----:B------:R-:W4:Y:S04]  /*d160*/  LDL R20, [R1+0x1ec] ;  /* 0x0001ec0001147983 */ /* 0x000f280000100800 */
[----:B------:R-:W4:Y:S01]  /*d170*/  LDL R21, [R1+0x1e8] ;  /* 0x0001e80001157983 */ /* 0x000f220000100800 */
[----:B--2---:R-:W-:-:S05]  /*d180*/  IMAD.WIDE R40, R35, 0x2, R6 ;  /* 0x0000000223287825 */ /* 0x004fca00078e0206 */
[----:B------:R4:W-:Y:S01]  /*d190*/  STL.64 [R1+0x488], R40 ;  /* 0x0004882801007387 */ /* 0x0009e20000100a00 */
[----:B---3--:R-:W-:-:S05]  /*d1a0*/  IMAD.WIDE R34, R28, 0x2, R6 ;  /* 0x000000021c227825 */ /* 0x008fca00078e0206 */
[----:B------:R0:W-:Y:S01]  /*d1b0*/  STL.64 [R1+0x4a8], R34 ;  /* 0x0004a82201007387 */ /* 0x0001e20000100a00 */
[----:B----4-:R-:W-:-:S04]  /*d1c0*/  IMAD.WIDE R40, R29, 0x2, R6 ;  /* 0x000000021d287825 */ /* 0x010fc800078e0206 */
[--C-:B------:R-:W-:Y:S01]  /*d1d0*/  IMAD.WIDE R28, R22, 0x2, R6.reuse ;  /* 0x00000002161c7825 */ /* 0x100fe200078e0206 */
[----:B------:R-:W-:Y:S03]  /*d1e0*/  STL.64 [R1+0x4c0], R40 ;  /* 0x0004c02801007387 */ /* 0x000fe60000100a00 */
[--C-:B0-----:R-:W-:Y:S01]  /*d1f0*/  IMAD.WIDE R34, R23, 0x2, R6.reuse ;  /* 0x0000000217227825 */ /* 0x101fe200078e0206 */
[----:B------:R0:W-:Y:S03]  /*d200*/  STL.64 [R1+0x4e0], R28 ;  /* 0x0004e01c01007387 */ /* 0x0001e60000100a00 */
[--C-:B------:R-:W-:Y:S01]  /*d210*/  IMAD.WIDE R22, R16, 0x2, R6.reuse ;  /* 0x0000000210167825 */ /* 0x100fe200078e0206 */
[----:B------:R-:W-:Y:S04]  /*d220*/  STL.64 [R1+0x4f8], R34 ;  /* 0x0004f82201007387 */ /* 0x000fe80000100a00 */
[----:B------:R1:W-:Y:S01]  /*d230*/  STL.64 [R1+0x518], R22 ;  /* 0x0005181601007387 */ /* 0x0003e20000100a00 */
[----:B0-----:R-:W-:-:S04]  /*d240*/  IMAD.WIDE R28, R17, 0x2, R6 ;  /* 0x00000002111c7825 */ /* 0x001fc800078e0206 */
[--C-:B------:R-:W-:Y:S01]  /*d250*/  IMAD.WIDE R16, R10, 0x2, R6.reuse ;  /* 0x000000020a107825 */ /* 0x100fe200078e0206 */
[----:B------:R-:W-:Y:S03]  /*d260*/  STL.64 [R1+0x530], R28 ;  /* 0x0005301c01007387 */ /* 0x000fe60000100a00 */
[--C-:B-1----:R-:W-:Y:S01]  /*d270*/  IMAD.WIDE R22, R11, 0x2, R6.reuse ;  /* 0x000000020b167825 */ /* 0x102fe200078e0206 */
        /* <DEDUP_REMOVED lines=45> */
[----:B------:R-:W-:Y:S04]  /*d550*/  STL.64 [R1+0x7e0], R4 ;  /* 0x0007e00401007387 */ /* 0x000fe80000100a00 */
[----:B------:R-:W3:Y:S04]  /*d560*/  LDL R37, [R1+0x1e0] ;  /* 0x0001e00001257983 */ /* 0x000ee80000100800 */
[----:B------:R0:W-:Y:S04]  /*d570*/  STL.64 [R1+0x7f8], R2 ;  /* 0x0007f80201007387 */ /* 0x0001e80000100a00 */
        /* <DEDUP_REMOVED lines=31> */
[----:B---3--:R-:W-:-:S03]  /*d770*/  IMAD.WIDE R36, R37, 0x2, R6 ;  /* 0x0000000225247825 */ /* 0x008fc600078e0206 */
[----:B0-----:R-:W2:Y:S04]  /*d780*/  LDL.LU.64 R30, [R1+0x22f0] ;  /* 0x0022f000011e7983 */ /* 0x001ea80000300a00 */
[----:B------:R4:W-:Y:S02]  /*d790*/  STL.64 [R1+0x830], R36 ;  /* 0x0008302401007387 */ /* 0x0009e40000100a00 */
[----:B----4-:R-:W-:-:S04]  /*d7a0*/  IMAD.WIDE R36, R38, 0x2, R6 ;  /* 0x0000000226247825 */ /* 0x010fc800078e0206 */
[--C-:B------:R-:W-:Y:S01]  /*d7b0*/  IMAD.WIDE R38, R39, 0x2, R6.reuse ;  /* 0x0000000227267825 */ /* 0x100fe200078e0206 */
[----:B------:R0:W-:Y:S04]  /*d7c0*/  STL.64 [R1+0x848], R36 ;  /* 0x0008482401007387 */ /* 0x0001e80000100a00 */
[----:B0-----:R-:W3:Y:S04]  /*d7d0*/  LDL.LU.64 R36, [R1+0x22e8] ;  /* 0x0022e80001247983 */ /* 0x001ee80000300a00 */
[----:B------:R0:W-:Y:S02]  /*d7e0*/  STL.64 [R1+0x868], R38 ;  /* 0x0008682601007387 */ /* 0x0001e40000100a00 */
[----:B0-----:R-:W-:-:S04]  /*d7f0*/  IMAD.WIDE R38, R44, 0x2, R6 ;  /* 0x000000022c267825 */ /* 0x001fc800078e0206 */
[--C-:B------:R-:W-:Y:S01]  /*d800*/  IMAD.WIDE R44, R45, 0x2, R6.reuse ;  /* 0x000000022d2c7825 */ /* 0x100fe200078e0206 */
[----:B------:R0:W-:Y:S04]  /*d810*/  STL.64 [R1+0x880], R38 ;  /* 0x0008802601007387 */ /* 0x0001e80000100a00 */
[----:B0-----:R-:W4:Y:S04]  /*d820*/  LDL.LU.64 R38, [R1+0x22e0] ;  /* 0x0022e00001267983 */ /* 0x001f280000300a00 */
[----:B------:R0:W-:Y:S02]  /*d830*/  STL.64 [R1+0x898], R44 ;  /* 0x0008982c01007387 */ /* 0x0001e40000100a00 */
[----:B0-----:R-:W-:-:S04]  /*d840*/  IMAD.WIDE R44, R2, 0x2, R6 ;  /* 0x00000002022c7825 */ /* 0x001fc800078e0206 */
[--C-:B------:R-:W-:Y:S01]  /*d850*/  IMAD.WIDE R2, R3, 0x2, R6.reuse ;  /* 0x0000000203027825 */ /* 0x100fe200078e0206 */
[----:B------:R0:W-:Y:S04]  /*d860*/  STL.64 [R1+0x8b8], R44 ;  /* 0x0008b82c01007387 */ /* 0x0001e80000100a00 */
[----:B0-----:R-:W2:Y:S04]  /*d870*/  LDL.LU.64 R44, [R1+0x22d8] ;  /* 0x0022d800012c7983 */ /* 0x001ea80000300a00 */
[----:B------:R0:W-:Y:S02]  /*d880*/  STL.64 [R1+0x8d0], R2 ;  /* 0x0008d00201007387 */ /* 0x0001e40000100a00 */
[----:B0-----:R-:W-:-:S04]  /*d890*/  IMAD.WIDE R2, R26, 0x2, R6 ;  /* 0x000000021a027825 */ /* 0x001fc800078e0206 */
[--C-:B------:R-:W-:Y:S01]  /*d8a0*/  IMAD.WIDE R26, R27, 0x2, R6.reuse ;  /* 0x000000021b1a7825 */ /* 0x100fe200078e0206 */
[----:B------:R0:W-:Y:S04]  /*d8b0*/  STL.64 [R1+0x8e8], R2 ;  /* 0x0008e80201007387 */ /* 0x0001e80000100a00 */
[----:B0-----:R-:W3:Y:S04]  /*d8c0*/  LDL.LU.64 R2, [R1+0x22d0] ;  /* 0x0022d00001027983 */ /* 0x001ee80000300a00 */
[----:B------:R0:W-:Y:S02]  /*d8d0*/  STL.64 [R1+0x910], R26 ;  /* 0x0009101a01007387 */ /* 0x0001e40000100a00 */
[----:B0-----:R-:W-:-:S04]  /*d8e0*/  IMAD.WIDE R26, R42, 0x2, R6 ;  /* 0x000000022a1a7825 */ /* 0x001fc800078e0206 */
[--C-:B------:R-:W-:Y:S01]  /*d8f0*/  IMAD.WIDE R42, R43, 0x2, R6.reuse ;  /* 0x000000022b2a7825 */ /* 0x100fe200078e0206 */
[----:B------:R0:W-:Y:S03]  /*d900*/  STL.64 [R1+0x1030], R26 ;  /* 0x0010301a01007387 */ /* 0x0001e60000100a00 */
[--C-:B------:R-:W-:Y:S01]  /*d910*/  IMAD.WIDE R34, R35, 0x2, R6.reuse ;  /* 0x0000000223227825 */ /* 0x100fe200078e0206 */
[----:B0-----:R-:W4:Y:S04]  /*d920*/  LDL.LU.64 R26, [R1+0x22c8] ;  /* 0x0022c800011a7983 */ /* 0x001f280000300a00 */
[----:B------:R0:W-:Y:S02]  /*d930*/  STL.64 [R1+0x1050], R42 ;  /* 0x0010502a01007387 */ /* 0x0001e40000100a00 */
[----:B0-----:R-:W-:-:S04]  /*d940*/  IMAD.WIDE R42, R20, 0x2, R6 ;  /* 0x00000002142a7825 */ /* 0x001fc800078e0206 */
[--C-:B------:R-:W-:Y:S01]  /*d950*/  IMAD.WIDE R20, R21, 0x2, R6.reuse ;  /* 0x0000000215147825 */ /* 0x100fe200078e0206 */
[----:B------:R0:W-:Y:S04]  /*d960*/  STL.64 [R1+0x1070], R42 ;  /* 0x0010702a01007387 */ /* 0x0001e80000100a00 */
[----:B0-----:R-:W2:Y:S04]  /*d970*/  LDL.LU.64 R42, [R1+0x22c0] ;  /* 0x0022c000012a7983 */ /* 0x001ea80000300a00 */
[----:B------:R0:W-:Y:S04]  /*d980*/  STL.64 [R1+0x1090], R20 ;  /* 0x0010901401007387 */ /* 0x0001e80000100a00 */
        /* <DEDUP_REMOVED lines=10> */
[----:B------:R-:W-:Y:S03]  /*da30*/  STL.64 [R1+0x1130], R34 ;  /* 0x0011302201007387 */ /* 0x000fe60000100a00 */
[--C-:B------:R-:W-:Y:S01]  /*da40*/  IMAD.WIDE R22, R9, 0x2, R6.reuse ;  /* 0x0000000209167825 */ /* 0x100fe200078e0206 */
[----:B------:R-:W4:Y:S04]  /*da50*/  LDL R8, [R1+0x128] ;  /* 0x0001280001087983 */ /* 0x000f280000100800 */
[----:B------:R0:W-:Y:S04]  /*da60*/  STL.64 [R1+0x1150], R28 ;  /* 0x0011501c01007387 */ /* 0x0001e80000100a00 */
[----:B------:R-:W4:Y:S04]  /*da70*/  LDL R9, [R1+0x124] ;  /* 0x0001240001097983 */ /* 0x000f280000100800 */
[----:B------:R1:W-:Y:S01]  /*da80*/  STL.64 [R1+0x1170], R22 ;  /* 0x0011701601007387 */ /* 0x0003e20000100a00 */
[----:B0-----:R-:W-:-:S04]  /*da90*/  IMAD.WIDE R28, R4, 0x2, R6 ;  /* 0x00000002041c7825 */ /* 0x001fc800078e0206 */
[----:B-1----:R-:W-:-:S04]  /*daa0*/  IMAD.WIDE R22, R10, 0x2, R6 ;  /* 0x000000020a167825 */ /* 0x002fc800078e0206 */
[--C-:B------:R-:W-:Y:S01]  /*dab0*/  IMAD.WIDE R10, R11, 0x2, R6.reuse ;  /* 0x000000020b0a7825 */ /* 0x100fe200078e0206 */
[----:B------:R0:W-:Y:S04]  /*dac0*/  STL.64 [R1+0x1190], R22 ;  /* 0x0011901601007387 */ /* 0x0001e80000100a00 */
[----:B------:R1:W-:Y:S04]  /*dad0*/  STL.64 [R1+0x11b0], R10 ;  /* 0x0011b00a01007387 */ /* 0x0003e80000100a00 */
[----:B------:R-:W-:Y:S01]  /*dae0*/  STL.64 [R1+0x11d0], R28 ;  /* 0x0011d01c01007387 */ /* 0x000fe20000100a00 */
[----:B0-----:R-:W-:-:S04]  /*daf0*/  IMAD.WIDE R22, R5, 0x2, R6 ;  /* 0x0000000205167825 */ /* 0x001fc800078e0206 */
[--C-:B-1----:R-:W-:Y:S01]  /*db00*/  IMAD.WIDE R10, R40, 0x2, R6.reuse ;  /* 0x00000002280a7825 */ /* 0x102fe200078e0206 */
[----:B------:R-:W-:Y:S03]  /*db10*/  STL.64 [R1+0x11f0], R22 ;  /* 0x0011f01601007387 */ /* 0x000fe60000100a00 */
[--C-:B------:R-:W-:Y:S01]  /*db20*/  IMAD.WIDE R4, R41, 0x2, R6.reuse ;  /* 0x0000000229047825 */ /* 0x100fe200078e0206 */
[----:B------:R-:W-:Y:S04]  /*db30*/  STL.64 [R1+0x2278], R40 ;  /* 0x0022782801007387 */ /* 0x000fe80000100a00 */
        /* <DEDUP_REMOVED lines=11> */
[----:B------:R0:W-:Y:S01]  /*dbf0*/  STL.64 [R1+0x12b0], R4 ;  /* 0x0012b00401007387 */ /* 0x0001e20000100a00 */
[----:B------:R-:W-:-:S04]  /*dc00*/  IMAD.WIDE R16, R59, 0x2, R6 ;  /* 0x000000023b107825 */ /* 0x000fc800078e0206 */
[--C-:B---3--:R-:W-:Y:S01]  /*dc10*/  IMAD.WIDE R10, R20, 0x2, R6.reuse ;  /* 0x00000002140a7825 */ /* 0x108fe200078e0206 */
[----:B------:R-:W-:Y:S03]  /*dc20*/  STL.64 [R1+0x2290], R20 ;  /* 0x0022901401007387 */ /* 0x000fe60000100a00 */
[--C-:B0-----:R-:W-:Y:S01]  /*dc30*/  IMAD.WIDE R4, R21, 0x2, R6.reuse ;  /* 0x0000000215047825 */ /* 0x101fe200078e0206 */
[----:B------:R-:W-:Y:S04]  /*dc40*/  STL.64 [R1+0x12d0], R10 ;  /* 0x0012d00a01007387 */ /* 0x000fe80000100a00 */
[----:B------:R-:W3:Y:S04]  /*dc50*/  LDL.LU R34, [R1+0xdc] ;  /* 0x0000dc0001227983 */ /* 0x000ee80000300800 */
[----:B------:R0:W-:Y:S04]  /*dc60*/  STL.64 [R1+0x12f0], R4 ;  /* 0x0012f00401007387 */ /* 0x0001e80000100a00 */
[----:B------:R-:W3:Y:S04]  /*dc70*/  LDL.LU R35, [R1+0xd8] ;  /* 0x0000d80001237983 */ /* 0x000ee80000300800 */
[----:B------:R-:W3:Y:S01]  /*dc80*/  LDL.LU R28, [R1+0xd4] ;  /* 0x0000d400011c7983 */ /* 0x000ee20000300800 */
[----:B0-----:R-:W-:-:S03]  /*dc90*/  IMAD.WIDE R4, R57, 0x2, R6 ;  /* 0x0000000239047825 */ /* 0x001fc600078e0206 */
[----:B------:R-:W3:Y:S04]  /*dca0*/  LDL.LU R29, [R1+0xd0] ;  /* 0x0000d000011d7983 */ /* 0x000ee80000300800 */
[----:B------:R-:W3:Y:S01]  /*dcb0*/  LDL.LU R10, [R1+0xc4] ;  /* 0x0000c400010a7983 */ /* 0x000ee20000300800 */
[----:B--2---:R-:W-:-:S03]  /*dcc0*/  IMAD.WIDE R20, R42, 0x2, R6 ;  /* 0x000000022a147825 */ /* 0x004fc600078e0206 */
[----:B------:R0:W-:Y:S04]  /*dcd0*/  STL.64 [R1+0x1310], R16 ;  /* 0x0013101001007387 */ /* 0x0001e80000100a00 */
[----:B------:R-:W2:Y:S04]  /*dce0*/  LDL.LU R11, [R1+0xc0] ;  /* 0x0000c000010b7983 */ /* 0x000ea80000300800 */
[----:B------:R1:W-:Y:S01]  /*dcf0*/  STL.64 [R1+0x1330], R4 ;  /* 0x0013300401007387 */ /* 0x0003e20000100a00 */
[----:B0-----:R-:W-:-:S03]  /*dd00*/  IMAD.WIDE R16, R43, 0x2, R6 ;  /* 0x000000022b107825 */ /* 0x001fc600078e0206 */
[----:B-1----:R-:W2:Y:S04]  /*dd10*/  LDL.LU R4, [R1+0xbc] ;  /* 0x0000bc0001047983 */ /* 0x002ea80000300800 */
[----:B------:R-:W2:Y:S04]  /*dd20*/  LDL.LU R5, [R1+0xb8] ;  /* 0x0000b80001057983 */ /* 0x000ea80000300800 */
[----:B------:R-:W-:Y:S04]  /*dd30*/  STL.64 [R1+0x2298], R42 ;  /* 0x0022982a01007387 */ /* 0x000fe80000100a00 */
[----:B------:R4:W-:Y:S04]  /*dd40*/  STL.64 [R1+0x1350], R20 ;  /* 0x0013501401007387 */ /* 0x0009e80000100a00 */
[----:B------:R0:W-:Y:S01]  /*dd50*/  STL.64 [R1+0x1370], R16 ;  /* 0x0013701001007387 */ /* 0x0001e20000100a00 */
[----:B----4-:R-:W-:-:S04]  /*dd60*/  IMAD.WIDE R20, R8, 0x2, R6 ;  /* 0x0000000208147825 */ /* 0x010fc800078e0206 */
[--C-:B0-----:R-:W-:Y:S01]  /*dd70*/  IMAD.WIDE R16, R9, 0x2, R6.reuse ;  /* 0x0000000209107825 */ /* 0x101fe200078e0206 */
        /* <DEDUP_REMOVED lines=8> */
[----:B------:R0:W-:Y:S03]  /*de00*/  STL.64 [R1+0x1410], R16 ;  /* 0x0014101001007387 */ /* 0x0001e60000100a00 */
[--C-:B------:R-:W-:Y:S02]  /*de10*/  IMAD.WIDE R2, R44, 0x2, R6.reuse ;  /* 0x000000022c027825 */ /* 0x100fe400078e0206 */
[----:B------:R-:W4:Y:S04]  /*de20*/  LDL.LU R44, [R1+0x22b4] ;  /* 0x0022b400012c7983 */ /* 0x000f280000300800 */
[----:B------:R1:W-:Y:S01]  /*de30*/  STL.64 [R1+0x1430], R8 ;  /* 0x0014300801007387 */ /* 0x0003e20000100a00 */
[----:B0-----:R-:W-:-:S03]  /*de40*/  IMAD.WIDE R16, R45, 0x2, R6 ;  /* 0x000000022d107825 */ /* 0x001fc600078e0206 */
[----:B------:R-:W4:Y:S04]  /*de50*/  LDL.LU R45, [R1+0x22b0] ;  /* 0x0022b000012d7983 */ /* 0x000f280000300800 */
[----:B------:R0:W-:Y:S01]  /*de60*/  STL.64 [R1+0x1450], R2 ;  /* 0x0014500201007387 */ /* 0x0001e20000100a00 */
[----:B-1----:R-:W-:-:S03]  /*de70*/  IMAD.WIDE R8, R38, 0x2, R6 ;  /* 0x0000000226087825 */ /* 0x002fc600078e0206 */
[----:B------:R1:W-:Y:S04]  /*de80*/  STL.64 [R1+0x1470], R16 ;  /* 0x0014701001007387 */ /* 0x0003e80000100a00 */
[----:B------:R-:W-:Y:S01]  /*de90*/  STL.64 [R1+0x22a0], R38 ;  /* 0x0022a02601007387 */ /* 0x000fe20000100a00 */
[----:B0-----:R-:W-:-:S03]  /*dea0*/  IMAD.WIDE R2, R39, 0x2, R6 ;  /* 0x0000000227027825 */ /* 0x001fc600078e0206 */
[----:B------:R0:W-:Y:S01]  /*deb0*/  STL.64 [R1+0x1490], R8 ;  /* 0x0014900801007387 */ /* 0x0001e20000100a00 */
[----:B-1----:R-:W-:-:S03]  /*dec0*/  IMAD.WIDE R16, R37, 0x2, R6 ;  /* 0x0000000225107825 */ /* 0x002fc600078e0206 */
[----:B------:R1:W-:Y:S04]  /*ded0*/  STL.64 [R1+0x14b0], R2 ;  /* 0x0014b00201007387 */ /* 0x0003e80000100a00 */
[----:B------:R1:W-:Y:S01]  /*dee0*/  STL.64 [R1+0x14d0], R16 ;  /* 0x0014d01001007387 */ /* 0x0003e20000100a00 */
[----:B0-----:R-:W-:-:S04]  /*def0*/  IMAD.WIDE R8, R36, 0x2, R6 ;  /* 0x0000000224087825 */ /* 0x001fc800078e0206 */
[--C-:B-1----:R-:W-:Y:S01]  /*df00*/  IMAD.WIDE R2, R31, 0x2, R6.reuse ;  /* 0x000000021f027825 */ /* 0x102fe200078e0206 */
[----:B------:R0:W-:Y:S03]  /*df10*/  STL.64 [R1+0x14f0], R8 ;  /* 0x0014f00801007387 */ /* 0x0001e60000100a00 */
[--C-:B------:R-:W-:Y:S01]  /*df20*/  IMAD.WIDE R16, R30, 0x2, R6.reuse ;  /* 0x000000021e107825 */ /* 0x100fe200078e0206 */
        /* <DEDUP_REMOVED lines=8> */
[----:B-1----:R-:W-:-:S04]  /*dfb0*/  IMAD.WIDE R8, R19, 0x2, R6 ;  /* 0x0000000213087825 */ /* 0x002fc800078e0206 */
[--C-:B------:R-:W-:Y:S01]  /*dfc0*/  IMAD.WIDE R2, R24, 0x2, R6.reuse ;  /* 0x0000000218027825 */ /* 0x100fe200078e0206 */
[----:B------:R3:W-:Y:S04]  /*dfd0*/  STL.64 [R1+0x1590], R14 ;  /* 0x0015900e01007387 */ /* 0x0007e80000100a00 */
[----:B------:R0:W-:Y:S04]  /*dfe0*/  STL.64 [R1+0x15b0], R2 ;  /* 0x0015b00201007387 */ /* 0x0001e80000100a00 */
[----:B------:R1:W-:Y:S01]  /*dff0*/  STL.64 [R1+0x15d0], R8 ;  /* 0x0015d00801007387 */ /* 0x0003e20000100a00 */
[----:B---3--:R-:W-:-:S04]  /*e000*/  IMAD.WIDE R14, R34, 0x2, R6 ;  /* 0x00000002220e7825 */ /* 0x008fc800078e0206 */
[--C-:B0-----:R-:W-:Y:S01]  /*e010*/  IMAD.WIDE R2, R35, 0x2, R6.reuse ;  /* 0x0000000223027825 */ /* 0x101fe200078e0206 */
[----:B------:R0:W-:Y:S03]  /*e020*/  STL.64 [R1+0x15f0], R14 ;  /* 0x0015f00e01007387 */ /* 0x0001e60000100a00 */
[--C-:B-1----:R-:W-:Y:S01]  /*e030*/  IMAD.WIDE R8, R28, 0x2, R6.reuse ;  /* 0x000000021c087825 */ /* 0x102fe200078e0206 */
        /* <DEDUP_REMOVED lines=9> */
[--C-:B--2---:R-:W-:Y:S01]  /*e0d0*/  IMAD.WIDE R2, R11, 0x2, R6.reuse ;  /* 0x000000020b027825 */ /* 0x104fe200078e0206 */
[----:B------:R0:W-:Y:S03]  /*e0e0*/  STL.64 [R1+0x16b0], R14 ;  /* 0x0016b00e01007387 */ /* 0x0001e60000100a00 */
[--C-:B-1----:R-:W-:Y:S01]  /*e0f0*/  IMAD.WIDE R8, R4, 0x2, R6.reuse ;  /* 0x0000000204087825 */ /* 0x102fe200078e0206 */
[----:B------:R1:W-:Y:S04]  /*e100*/  STL.64 [R1+0x16d0], R2 ;  /* 0x0016d00201007387 */ /* 0x0003e80000100a00 */
[----:B------:R2:W-:Y:S01]  /*e110*/  STL.64 [R1+0x16f0], R8 ;  /* 0x0016f00801007387 */ /* 0x0005e20000100a00 */
[----:B0-----:R-:W-:-:S04]  /*e120*/  IMAD.WIDE R14, R5, 0x2, R6 ;  /* 0x00000002050e7825 */ /* 0x001fc800078e0206 */
[--C-:B-1----:R-:W-:Y:S01]  /*e130*/  IMAD.WIDE R2, R12, 0x2, R6.reuse ;  /* 0x000000020c027825 */ /* 0x102fe200078e0206 */
[----:B------:R-:W-:Y:S03]  /*e140*/  STL.64 [R1+0x1710], R14 ;  /* 0x0017100e01007387 */ /* 0x000fe60000100a00 */
[----:B--2---:R-:W-:Y:S01]  /*e150*/  IMAD.WIDE R8, R0, 0x2, R6 ;  /* 0x0000000200087825 */ /* 0x004fe200078e0206 */
[----:B------:R0:W-:Y:S04]  /*e160*/  STL.64 [R1+0x1750], R2 ;  /* 0x0017500201007387 */ /* 0x0001e80000100a00 */
[----:B------:R1:W-:Y:S04]  /*e170*/  STL.64 [R1+0x1730], R8 ;  /* 0x0017300801007387 */ /* 0x0003e80000100a00 */
[----:B------:R-:W2:Y:S01]  /*e180*/  LDL R43, [R1+0x29c] ;  /* 0x00029c00012b7983 */ /* 0x000ea20000100800 */
[----:B----4-:R-:W-:-:S04]  /*e190*/  IMAD.WIDE R6, R55, 0x2, R44 ;  /* 0x0000000237067825 */ /* 0x010fc800078e022c */
[--C-:B0-----:R-:W-:Y:S01]  /*e1a0*/  IMAD.WIDE R2, R53, 0x2, R44.reuse ;  /* 0x0000000235027825 */ /* 0x101fe200078e022c */
        /* <DEDUP_REMOVED lines=11> */
[--C-:B-1----:R-:W-:Y:S01]  /*e260*/  IMAD.WIDE R8, R49, 0x2, R44.reuse ;  /* 0x0000000231087825 */ /* 0x102fe200078e022c */
[----:B------:R-:W-:Y:S03]  /*e270*/  STL.64 [R1+0x21a0], R22 ;  /* 0x0021a01601007387 */ /* 0x000fe60000100a00 */
[--C-:B------:R-:W-:Y:S01]  /*e280*/  IMAD.WIDE R26, R60, 0x2, R44.reuse ;  /* 0x000000023c1a7825 */ /* 0x100fe200078e022c */
[----:B------:R-:W-:Y:S03]  /*e290*/  STL.64 [R1+0x21a8], R8 ;  /* 0x0021a80801007387 */ /* 0x000fe60000100a00 */
[--C-:B0-----:R-:W-:Y:S01]  /*e2a0*/  IMAD.WIDE R2, R61, 0x2, R44.reuse ;  /* 0x000000023d027825 */ /* 0x101fe200078e022c */
[----:B------:R-:W-:Y:S03]  /*e2b0*/  STL.64 [R1+0x21b0], R26 ;  /* 0x0021b01a01007387 */ /* 0x000fe60000100a00 */
[--C-:B------:R-:W-:Y:S01]  /*e2c0*/  IMAD.WIDE R6, R47, 0x2, R44.reuse ;  /* 0x000000022f067825 */ /* 0x100fe200078e022c */
[----:B------:R0:W-:Y:S03]  /*e2d0*/  STL.64 [R1+0x21b8], R2 ;  /* 0x0021b80201007387 */ /* 0x0001e60000100a00 */
        /* <DEDUP_REMOVED lines=11> */
[----:B------:R-:W-:Y:S03]  /*e390*/  STL.64 [R1+0x21e8], R36 ;  /* 0x0021e82401007387 */ /* 0x000fe60000100a00 */
[--C-:B------:R-:W-:Y:S01]  /*e3a0*/  IMAD.WIDE R8, R58, 0x2, R44.reuse ;  /* 0x000000023a087825 */ /* 0x100fe200078e022c */
[----:B------:R3:W-:Y:S04]  /*e3b0*/  STL.64 [R1+0x2a8], R2 ;  /* 0x0002a80201007387 */ /* 0x0007e80000100a00 */
[----:B------:R4:W-:Y:S01]  /*e3c0*/  STL.64 [R1+0x2c8], R8 ;  /* 0x0002c80801007387 */ /* 0x0009e20000100a00 */
[----:B--2---:R-:W-:-:S05]  /*e3d0*/  IMAD.WIDE R6, R43, 0x2, R44 ;  /* 0x000000022b067825 */ /* 0x004fca00078e022c */
[----:B------:R0:W-:Y:S01]  /*e3e0*/  STL.64 [R1+0x2e8], R6 ;  /* 0x0002e80601007387 */ /* 0x0001e20000100a00 */
[----:B---3--:R-:W-:-:S05]  /*e3f0*/  IMAD.WIDE R2, R20, 0x2, R44 ;  /* 0x0000000214027825 */ /* 0x008fca00078e022c */
[----:B------:R1:W-:Y:S01]  /*e400*/  STL.64 [R1+0x300], R2 ;  /* 0x0003000201007387 */ /* 0x0003e20000100a00 */
[----:B----4-:R-:W-:-:S04]  /*e410*/  IMAD.WIDE R8, R21, 0x2, R44 ;  /* 0x0000000215087825 */ /* 0x010fc800078e022c */
        /* <DEDUP_REMOVED lines=9> */
[----:B------:R-:W2:Y:S04]  /*e4b0*/  LDL R24, [R1+0x278] ;  /* 0x0002780001187983 */ /* 0x000ea80000100800 */
[----:B------:R1:W-:Y:S04]  /*e4c0*/  STL.64 [R1+0x390], R6 ;  /* 0x0003900601007387 */ /* 0x0003e80000100a00 */
[----:B------:R-:W3:Y:S04]  /*e4d0*/  LDL R25, [R1+0x274] ;  /* 0x0002740001197983 */ /* 0x000ee80000100800 */
[----:B------:R4:W-:Y:S04]  /*e4e0*/  STL.64 [R1+0x3b0], R2 ;  /* 0x0003b00201007387 */ /* 0x0009e80000100a00 */
[----:B------:R-:W3:Y:S04]  /*e4f0*/  LDL R18, [R1+0x270] ;  /* 0x0002700001127983 */ /* 0x000ee80000100800 */
[----:B------:R-:W3:Y:S04]  /*e500*/  LDL R19, [R1+0x26c] ;  /* 0x00026c0001137983 */ /* 0x000ee80000100800 */
[----:B------:R-:W3:Y:S04]  /*e510*/  LDL R12, [R1+0x268] ;  /* 0x00026800010c7983 */ /* 0x000ee80000100800 */
[----:B------:R-:W3:Y:S04]  /*e520*/  LDL R13, [R1+0x264] ;  /* 0x00026400010d7983 */ /* 0x000ee80000100800 */
[----:B------:R-:W3:Y:S01]  /*e530*/  LDL R41, [R1+0x25c] ;  /* 0x00025c0001297983 */ /* 0x000ee20000100800 */
[----:B0-----:R-:W-:-:S03]  /*e540*/  IMAD.WIDE R8, R40, 0x2, R44 ;  /* 0x0000000228087825 */ /* 0x001fc600078e022c */
[----:B-1----:R-:W3:Y:S04]  /*e550*/  LDL R6, [R1+0x260] ;  /* 0x0002600001067983 */ /* 0x002ee80000100800 */
[----:B------:R-:W3:Y:S04]  /*e560*/  LDL R7, [R1+0x258] ;  /* 0x0002580001077983 */ /* 0x000ee80000100800 */
[----:B----4-:R-:W4:Y:S04]  /*e570*/  LDL R2, [R1+0x254] ;  /* 0x0002540001027983 */ /* 0x010f280000100800 */
[----:B------:R0:W-:Y:S04]  /*e580*/  STL.64 [R1+0x3c8], R8 ;  /* 0x0003c80801007387 */ /* 0x0001e80000100a00 */
        /* <DEDUP_REMOVED lines=20> */
[----:B--2---:R-:W-:-:S04]  /*e6d0*/  IMAD.WIDE R36, R24, 0x2, R44 ;  /* 0x0000000218247825 */ /* 0x004fc800078e022c */
        /* <DEDUP_REMOVED lines=10> */
[--C-:B------:R-:W-:Y:S01]  /*e780*/  IMAD.WIDE R12, R41, 0x2, R44.reuse ;  /* 0x00000002290c7825 */ /* 0x100fe200078e022c */
[----:B------:R-:W-:Y:S04]  /*e790*/  STL.64 [R1+0x478], R24 ;  /* 0x0004781801007387 */ /* 0x000fe80000100a00 */
[----:B------:R-:W3:Y:S01]  /*e7a0*/  LDL R41, [R1+0x200] ;  /* 0x0002000001297983 */ /* 0x000ee20000100800 */
[----:B--2---:R-:W-:-:S05]  /*e7b0*/  IMAD.WIDE R18, R6, 0x2, R44 ;  /* 0x0000000206127825 */ /* 0x004fca00078e022c */
[----:B------:R0:W-:Y:S04]  /*e7c0*/  STL.64 [R1+0x490], R18 ;  /* 0x0004901201007387 */ /* 0x0001e80000100a00 */
[----:B------:R4:W-:Y:S01]  /*e7d0*/  STL.64 [R1+0x4b0], R12 ;  /* 0x0004b00c01007387 */ /* 0x0009e20000100a00 */
[----:B0-----:R-:W-:-:S04]  /*e7e0*/  IMAD.WIDE R18, R7, 0x2, R44 ;  /* 0x0000000207127825 */ /* 0x001fc800078e022c */
        /* <DEDUP_REMOVED lines=10> */
[--C-:B--2---:R-:W-:Y:S01]  /*e890*/  IMAD.WIDE R2, R9, 0x2, R44.reuse ;  /* 0x0000000209027825 */ /* 0x104fe200078e022c */
        /* <DEDUP_REMOVED lines=42> */
[----:B---3--:R-:W-:-:S05]  /*eb40*/  IMAD.WIDE R2, R41, 0x2, R44 ;  /* 0x0000000229027825 */ /* 0x008fca00078e022c */
[----:B------:R0:W-:Y:S04]  /*eb50*/  STL.64 [R1+0x758], R2 ;  /* 0x0007580201007387 */ /* 0x0001e80000100a00 */
[----:B------:R-:W3:Y:S04]  /*eb60*/  LDL R40, [R1+0x1d4] ;  /* 0x0001d40001287983 */ /* 0x000ee80000100800 */
        /* <DEDUP_REMOVED lines=12> */
[----:B0-----:R-:W3:Y:S04]  /*ec30*/  LDL R2, [R1+0x190] ;  /* 0x0001900001027983 */ /* 0x001ee80000100800 */
[----:B------:R-:W3:Y:S04]  /*ec40*/  LDL R3, [R1+0x18c] ;  /* 0x00018c0001037983 */ /* 0x000ee80000100800 */
[----:B------:R-:W3:Y:S04]  /*ec50*/  LDL R26, [R1+0x184] ;  /* 0x00018400011a7983 */ /* 0x000ee80000100800 */
[----:B------:R-:W3:Y:S04]  /*ec60*/  LDL R27, [R1+0x180] ;  /* 0x00018000011b7983 */ /* 0x000ee80000100800 */
[----:B------:R-:W3:Y:S04]  /*ec70*/  LDL R8, [R1+0x178] ;  /* 0x0001780001087983 */ /* 0x000ee80000100800 */
[----:B------:R-:W3:Y:S04]  /*ec80*/  LDL R9, [R1+0x174] ;  /* 0x0001740001097983 */ /* 0x000ee80000100800 */
[----:B------:R-:W3:Y:S01]  /*ec90*/  LDL R22, [R1+0x16c] ;  /* 0x00016c0001167983 */ /* 0x000ee20000100800 */
[----:B--2---:R-:W-:-:S05]  /*eca0*/  IMAD.WIDE R14, R38, 0x2, R44 ;  /* 0x00000002260e7825 */ /* 0x004fca00078e022c */
[----:B------:R0:W-:Y:S01]  /*ecb0*/  STL.64 [R1+0x770], R14 ;  /* 0x0007700e01007387 */ /* 0x0001e20000100a00 */
[----:B----4-:R-:W-:-:S03]  /*ecc0*/  IMAD.WIDE R38, R39, 0x2, R44 ;  /* 0x0000000227267825 */ /* 0x010fc600078e022c */
[----:B0-----:R-:W2:Y:S04]  /*ecd0*/  LDL.LU.64 R14, [R1+0x22a8] ;  /* 0x0022a800010e7983 */ /* 0x001ea80000300a00 */
        /* <DEDUP_REMOVED lines=14> */
[----:B0-----:R-:W4:Y:S04]  /*edc0*/  LDL.LU.64 R20, [R1+0x2290] ;  /* 0x0022900001147983 */ /* 0x001f280000300a00 */
[----:B------:R-:W2:Y:S04]  /*edd0*/  LDL R23, [R1+0x168] ;  /* 0x0001680001177983 */ /* 0x000ea80000100800 */
[----:B------:R0:W-:Y:S02]  /*ede0*/  STL.64 [R1+0x838], R32 ;  /* 0x0008382001007387 */ /* 0x0001e40000100a00 */
[----:B0-----:R-:W-:-:S04]  /*edf0*/  IMAD.WIDE R32, R16, 0x2, R44 ;  /* 0x0000000210207825 */ /* 0x001fc800078e022c */
[--C-:B------:R-:W-:Y:S01]  /*ee00*/  IMAD.WIDE R16, R17, 0x2, R44.reuse ;  /* 0x0000000211107825 */ /* 0x100fe200078e022c */
[----:B------:R0:W-:Y:S04]  /*ee10*/  STL.64 [R1+0x850], R32 ;  /* 0x0008502001007387 */ /* 0x0001e80000100a00 */
[----:B0-----:R-:W4:Y:S04]  /*ee20*/  LDL.LU.64 R32, [R1+0x2288] ;  /* 0x0022880001207983 */ /* 0x001f280000300a00 */
[----:B------:R3:W-:Y:S02]  /*ee30*/  STL.64 [R1+0x870], R16 ;  /* 0x0008701001007387 */ /* 0x0007e40000100a00 */
[----:B---3--:R-:W-:-:S04]  /*ee40*/  IMAD.WIDE R16, R40, 0x2, R44 ;  /* 0x0000000228107825 */ /* 0x008fc800078e022c */
[--C-:B------:R-:W-:Y:S01]  /*ee50*/  IMAD.WIDE R40, R41, 0x2, R44.reuse ;  /* 0x0000000229287825 */ /* 0x100fe200078e022c */
[----:B------:R0:W-:Y:S04]  /*ee60*/  STL.64 [R1+0x888], R16 ;  /* 0x0008881001007387 */ /* 0x0001e80000100a00 */
[----:B0-----:R-:W3:Y:S04]  /*ee70*/  LDL.LU.64 R16, [R1+0x2280] ;  /* 0x0022800001107983 */ /* 0x001ee80000300a00 */
[----:B------:R0:W-:Y:S04]  /*ee80*/  STL.64 [R1+0x8a0], R40 ;  /* 0x0008a02801007387 */ /* 0x0001e80000100a00 */
[----:B0-----:R-:W3:Y:S01]  /*ee90*/  LDL.LU.64 R40, [R1+0x2278] ;  /* 0x0022780001287983 */ /* 0x001ee20000300a00 */
        /* <DEDUP_REMOVED lines=32> */
[----:B------:R-:W-:Y:S04]  /*f0a0*/  STL.64 [R1+0x1198], R12 ;  /* 0x0011980c01007387 */ /* 0x000fe80000100a00 */
[----:B------:R-:W3:Y:S01]  /*f0b0*/  LDL.LU R36, [R1+0x128] ;  /* 0x0001280001247983 */ /* 0x000ee20000300800 */
[----:B------:R-:W-:-:S03]  /*f0c0*/  IMAD.WIDE R2, R22, 0x2, R44 ;  /* 0x0000000216027825 */ /* 0x000fc600078e022c */
[----:B------:R0:W-:Y:S04]  /*f0d0*/  STL.64 [R1+0x11b8], R6 ;  /* 0x0011b80601007387 */ /* 0x0001e80000100a00 */
[----:B------:R-:W3:Y:S04]  /*f0e0*/  LDL.LU R37, [R1+0x124] ;  /* 0x0001240001257983 */ /* 0x000ee80000300800 */
[----:B------:R2:W-:Y:S04]  /*f0f0*/  STL.64 [R1+0x11d8], R2 ;  /* 0x0011d80201007387 */ /* 0x0005e80000100a00 */
[----:B------:R-:W3:Y:S04]  /*f100*/  LDL.LU R30, [R1+0x120] ;  /* 0x00012000011e7983 */ /* 0x000ee80000300800 */
[----:B------:R-:W3:Y:S04]  /*f110*/  LDL.LU R31, [R1+0x11c] ;  /* 0x00011c00011f7983 */ /* 0x000ee80000300800 */
[----:B------:R-:W3:Y:S04]  /*f120*/  LDL.LU R24, [R1+0x118] ;  /* 0x0001180001187983 */ /* 0x000ee80000300800 */
[----:B------:R-:W3:Y:S04]  /*f130*/  LDL.LU R25, [R1+0x114] ;  /* 0x0001140001197983 */ /* 0x000ee80000300800 */
[----:B------:R-:W3:Y:S04]  /*f140*/  LDL.LU R18, [R1+0x110] ;  /* 0x0001100001127983 */ /* 0x000ee80000300800 */
[----:B0-----:R-:W3:Y:S04]  /*f150*/  LDL.LU R6, [R1+0x10c] ;  /* 0x00010c0001067983 */ /* 0x001ee80000300800 */
[----:B------:R-:W3:Y:S01]  /*f160*/  LDL.LU R7, [R1+0x100] ;  /* 0x0001000001077983 */ /* 0x000ee20000300800 */
[----:B--2---:R-:W-:-:S05]  /*f170*/  IMAD.WIDE R2, R23, 0x2, R44 ;  /* 0x0000000217027825 */ /* 0x004fca00078e022c */
[----:B------:R0:W-:Y:S04]  /*f180*/  STL.64 [R1+0x11f8], R2 ;  /* 0x0011f80201007387 */ /* 0x0001e80000100a00 */
[----:B0-----:R-:W2:Y:S01]  /*f190*/  LDL.LU R2, [R1+0xfc] ;  /* 0x0000fc0001027983 */ /* 0x001ea20000300800 */
[----:B----4-:R-:W-:-:S04]  /*f1a0*/  IMAD.WIDE R26, R32, 0x2, R44 ;  /* 0x00000002201a7825 */ /* 0x010fc800078e022c */
[----:B---3--:R-:W-:-:S05]  /*f1b0*/  IMAD.WIDE R8, R40, 0x2, R44 ;  /* 0x0000000228087825 */ /* 0x008fca00078e022c */
[----:B------:R0:W-:Y:S04]  /*f1c0*/  STL.64 [R1+0x1218], R8 ;  /* 0x0012180801007387 */ /* 0x0001e80000100a00 */
[----:B------:R-:W3:Y:S01]  /*f1d0*/  LDL.LU R3, [R1+0xf8] ;  /* 0x0000f80001037983 */ /* 0x000ee20000300800 */
[----:B------:R-:W-:-:S03]  /*f1e0*/  IMAD.WIDE R22, R41, 0x2, R44 ;  /* 0x0000000229167825 */ /* 0x000fc600078e022c */
[----:B0-----:R-:W4:Y:S01]  /*f1f0*/  LDL.LU R8, [R1+0xf4] ;  /* 0x0000f40001087983 */ /* 0x001f220000300800 */
[----:B------:R-:W-:-:S03]  /*f200*/  IMAD.WIDE R12, R16, 0x2, R44 ;  /* 0x00000002100c7825 */ /* 0x000fc600078e022c */
[----:B------:R-:W4:Y:S04]  /*f210*/  LDL.LU R9, [R1+0xe8] ;  /* 0x0000e80001097983 */ /* 0x000f280000300800 */
[----:B------:R0:W-:Y:S01]  /*f220*/  STL.64 [R1+0x1238], R22 ;  /* 0x0012381601007387 */ /* 0x0001e20000100a00 */
[----:B------:R-:W-:-:S03]  /*f230*/  IMAD.WIDE R16, R17, 0x2, R44 ;  /* 0x0000000211107825 */ /* 0x000fc600078e022c */
[----:B0-----:R-:W4:Y:S04]  /*f240*/  LDL.LU R22, [R1+0xe4] ;  /* 0x0000e40001167983 */ /* 0x001f280000300800 */
[----:B------:R0:W-:Y:S04]  /*f250*/  STL.64 [R1+0x1258], R12 ;  /* 0x0012580c01007387 */ /* 0x0001e80000100a00 */
[----:B------:R-:W4:Y:S04]  /*f260*/  LDL.LU R23, [R1+0xe0] ;  /* 0x0000e00001177983 */ /* 0x000f280000300800 */
[----:B------:R1:W-:Y:S01]  /*f270*/  STL.64 [R1+0x1278], R16 ;  /* 0x0012781001007387 */ /* 0x0003e20000100a00 */
[----:B0-----:R-:W-:-:S03]  /*f280*/  IMAD.WIDE R12, R33, 0x2, R44 ;  /* 0x00000002210c7825 */ /* 0x001fc600078e022c */
[----:B------:R0:W-:Y:S04]  /*f290*/  STL.64 [R1+0x1298], R26 ;  /* 0x0012981a01007387 */ /* 0x0001e80000100a00 */
[----:B------:R-:W4:Y:S01]  /*f2a0*/  LDL.LU R19, [R1+0xcc] ;  /* 0x0000cc0001137983 */ /* 0x000f220000300800 */
[----:B-1----:R-:W-:-:S03]  /*f2b0*/  IMAD.WIDE R16, R20, 0x2, R44 ;  /* 0x0000000214107825 */ /* 0x002fc600078e022c */
[----:B------:R1:W-:Y:S01]  /*f2c0*/  STL.64 [R1+0x12b8], R12 ;  /* 0x0012b80c01007387 */ /* 0x0003e20000100a00 */
[----:B0-----:R-:W-:-:S03]  /*f2d0*/  IMAD.WIDE R26, R59, 0x2, R44 ;  /* 0x000000023b1a7825 */ /* 0x001fc600078e022c */
[----:B-1----:R-:W4:Y:S04]  /*f2e0*/  LDL.LU R12, [R1+0xc8] ;  /* 0x0000c800010c7983 */ /* 0x002f280000300800 */
[----:B------:R0:W-:Y:S02]  /*f2f0*/  STL.64 [R1+0x12d8], R16 ;  /* 0x0012d81001007387 */ /* 0x0001e40000100a00 */
[----:B0-----:R-:W-:-:S04]  /*f300*/  IMAD.WIDE R16, R21, 0x2, R44 ;  /* 0x0000000215107825 */ /* 0x001fc800078e022c */
[--C-:B------:R-:W-:Y:S01]  /*f310*/  IMAD.WIDE R20, R57, 0x2, R44.reuse ;  /* 0x0000000239147825 */ /* 0x100fe200078e022c */
[----:B------:R0:W-:Y:S04]  /*f320*/  STL.64 [R1+0x12f8], R16 ;  /* 0x0012f81001007387 */ /* 0x0001e80000100a00 */
[----:B------:R1:W-:Y:S01]  /*f330*/  STL.64 [R1+0x1318], R26 ;  /* 0x0013181a01007387 */ /* 0x0003e20000100a00 */
[----:B0-----:R-:W-:-:S03]  /*f340*/  IMAD.WIDE R16, R42, 0x2, R44 ;  /* 0x000000022a107825 */ /* 0x001fc600078e022c */
[----:B------:R-:W4:Y:S01]  /*f350*/  LDL.LU R42, [R1+0x2274] ;  /* 0x00227400012a7983 */ /* 0x000f220000300800 */
[----:B-1----:R-:W-:-:S03]  /*f360*/  IMAD.WIDE R26, R43, 0x2, R44 ;  /* 0x000000022b1a7825 */ /* 0x002fc600078e022c */
[----:B------:R0:W-:Y:S04]  /*f370*/  STL.64 [R1+0x1338], R20 ;  /* 0x0013381401007387 */ /* 0x0001e80000100a00 */
[----:B------:R-:W4:Y:S04]  /*f380*/  LDL.LU R13, [R1+0x2a0] ;  /* 0x0002a000010d7983 */ /* 0x000f280000300800 */
[----:B------:R1:W-:Y:S04]  /*f390*/  STL.64 [R1+0x1358], R16 ;  /* 0x0013581001007387 */ /* 0x0003e80000100a00 */
[----:B------:R-:W4:Y:S01]  /*f3a0*/  LDL.LU R43, [R1+0x2270] ;  /* 0x00227000012b7983 */ /* 0x000f220000300800 */
[----:B0-----:R-:W-:-:S03]  /*f3b0*/  IMAD.WIDE R20, R36, 0x2, R44 ;  /* 0x0000000224147825 */ /* 0x001fc600078e022c */
[----:B------:R-:W-:Y:S01]  /*f3c0*/  STL.64 [R1+0x1378], R26 ;  /* 0x0013781a01007387 */ /* 0x000fe20000100a00 */
[----:B-1----:R-:W-:-:S03]  /*f3d0*/  IMAD.WIDE R16, R37, 0x2, R44 ;  /* 0x0000000225107825 */ /* 0x002fc600078e022c */
[----:B------:R-:W-:Y:S04]  /*f3e0*/  STL [R1+0x21f0], R37 ;  /* 0x0021f02501007387 */ /* 0x000fe80000100800 */
[----:B------:R0:W-:Y:S04]  /*f3f0*/  STL.64 [R1+0x1398], R20 ;  /* 0x0013981401007387 */ /* 0x0001e80000100a00 */
[----:B------:R-:W-:Y:S04]  /*f400*/  STL [R1+0x21f4], R36 ;  /* 0x0021f42401007387 */ /* 0x000fe80000100800 */
[----:B------:R1:W-:Y:S01]  /*f410*/  STL.64 [R1+0x13b8], R16 ;  /* 0x0013b81001007387 */ /* 0x0003e20000100a00 */
[----:B0-----:R-:W-:-:S03]  /*f420*/  IMAD.WIDE R20, R31, 0x2, R44 ;  /* 0x000000021f147825 */ /* 0x001fc600078e022c */
[----:B------:R-:W-:Y:S01]  /*f430*/  STL.64 [R1+0x21f8], R30 ;  /* 0x0021f81e01007387 */ /* 0x000fe20000100a00 */
[----:B-1----:R-:W-:-:S05]  /*f440*/  IMAD.WIDE R16, R30, 0x2, R44 ;  /* 0x000000021e107825 */ /* 0x002fca00078e022c */
[----:B------:R0:W-:Y:S04]  /*f450*/  STL.64 [R1+0x13d8], R16 ;  /* 0x0013d81001007387 */ /* 0x0001e80000100a00 */
[----:B------:R1:W-:Y:S04]  /*f460*/  STL.64 [R1+0x13f8], R20 ;  /* 0x0013f81401007387 */ /* 0x0003e80000100a00 */
[----:B------:R1:W-:Y:S01]  /*f470*/  STL.64 [R1+0x2200], R24 ;  /* 0x0022001801007387 */ /* 0x0003e20000100a00 */
        /* <DEDUP_REMOVED lines=8> */
[----:B------:R-:W-:Y:S04]  /*f500*/  STL.64 [R1+0x1478], R24 ;  /* 0x0014781801007387 */ /* 0x000fe80000100a00 */
[----:B------:R-:W-:Y:S01]  /*f510*/  STL.64 [R1+0x2208], R38 ;  /* 0x0022082601007387 */ /* 0x000fe20000100a00 */
[----:B0-----:R-:W-:-:S03]  /*f520*/  IMAD.WIDE R16, R39, 0x2, R44 ;  /* 0x0000000227107825 */ /* 0x001fc600078e022c */
[----:B------:R0:W-:Y:S04]  /*f530*/  STL.64 [R1+0x1498], R20 ;  /* 0x0014981401007387 */ /* 0x0001e80000100a00 */
[----:B------:R2:W-:Y:S04]  /*f540*/  STL.64 [R1+0x14b8], R16 ;  /* 0x0014b81001007387 */ /* 0x0005e80000100a00 */
[----:B------:R3:W-:Y:S01]  /*f550*/  STL.64 [R1+0x2210], R6 ;  /* 0x0022100601007387 */ /* 0x0007e20000100a00 */
[----:B0-----:R-:W-:-:S04]  /*f560*/  IMAD.WIDE R20, R7, 0x2, R44 ;  /* 0x0000000207147825 */ /* 0x001fc800078e022c */
[--C-:B--2---:R-:W-:Y:S01]  /*f570*/  IMAD.WIDE R16, R2, 0x2, R44.reuse ;  /* 0x0000000202107825 */ /* 0x104fe200078e022c */
[----:B------:R-:W-:Y:S03]  /*f580*/  STL.64 [R1+0x14d8], R20 ;  /* 0x0014d81401007387 */ /* 0x000fe60000100a00 */
[--C-:B---3--:R-:W-:Y:S01]  /*f590*/  IMAD.WIDE R6, R3, 0x2, R44.reuse ;  /* 0x0000000203067825 */ /* 0x108fe200078e022c */
[----:B------:R0:W-:Y:S04]  /*f5a0*/  STL.64 [R1+0x2218], R2 ;  /* 0x0022180201007387 */ /* 0x0001e80000100a00 */
[----:B------:R4:W-:Y:S04]  /*f5b0*/  STL.64 [R1+0x14f8], R16 ;  /* 0x0014f81001007387 */ /* 0x0009e80000100a00 */
[----:B------:R1:W-:Y:S01]  /*f5c0*/  STL.64 [R1+0x1518], R6 ;  /* 0x0015180601007387 */ /* 0x0003e20000100a00 */
[----:B0-----:R-:W-:-:S04]  /*f5d0*/  IMAD.WIDE R2, R15, 0x2, R44 ;  /* 0x000000020f027825 */ /* 0x001fc800078e022c */
[----:B----4-:R-:W-:-:S04]  /*f5e0*/  IMAD.WIDE R16, R8, 0x2, R44 ;  /* 0x0000000208107825 */ /* 0x010fc800078e022c */
[--C-:B-1----:R-:W-:Y:S01]  /*f5f0*/  IMAD.WIDE R6, R14, 0x2, R44.reuse ;  /* 0x000000020e067825 */ /* 0x102fe200078e022c */
[----:B------:R-:W-:Y:S04]  /*f600*/  STL.64 [R1+0x1538], R16 ;  /* 0x0015381001007387 */ /* 0x000fe80000100a00 */
[----:B------:R-:W-:Y:S04]  /*f610*/  STL.64 [R1+0x2220], R14 ;  /* 0x0022200e01007387 */ /* 0x000fe80000100a00 */
[----:B------:R0:W-:Y:S04]  /*f620*/  STL.64 [R1+0x1558], R6 ;  /* 0x0015580601007387 */ /* 0x0001e80000100a00 */
[----:B------:R1:W-:Y:S04]  /*f630*/  STL.64 [R1+0x1578], R2 ;  /* 0x0015780201007387 */ /* 0x0003e80000100a00 */
[----:B------:R-:W-:Y:S01]  /*f640*/  STL.64 [R1+0x2228], R8 ;  /* 0x0022280801007387 */ /* 0x000fe20000100a00 */
[----:B0-----:R-:W-:-:S04]  /*f650*/  IMAD.WIDE R6, R9, 0x2, R44 ;  /* 0x0000000209067825 */ /* 0x001fc800078e022c */
[--C-:B-1----:R-:W-:Y:S01]  /*f660*/  IMAD.WIDE R2, R22, 0x2, R44.reuse ;  /* 0x0000000216027825 */ /* 0x102fe200078e022c */
[----:B------:R0:W-:Y:S04]  /*f670*/  STL.64 [R1+0x1598], R6 ;  /* 0x0015980601007387 */ /* 0x0001e80000100a00 */
[----:B------:R-:W-:Y:S04]  /*f680*/  STL.64 [R1+0x2230], R22 ;  /* 0x0022301601007387 */ /* 0x000fe80000100a00 */
[----:B------:R1:W-:Y:S01]  /*f690*/  STL.64 [R1+0x15b8], R2 ;  /* 0x0015b80201007387 */ /* 0x0003e20000100a00 */
[----:B0-----:R-:W-:-:S05]  /*f6a0*/  IMAD.WIDE R6, R23, 0x2, R44 ;  /* 0x0000000217067825 */ /* 0x001fca00078e022c */
[----:B------:R0:W-:Y:S01]  /*f6b0*/  STL.64 [R1+0x15d8], R6 ;  /* 0x0015d80601007387 */ /* 0x0001e20000100a00 */
[----:B-1----:R-:W-:-:S03]  /*f6c0*/  IMAD.WIDE R2, R34, 0x2, R44 ;  /* 0x0000000222027825 */ /* 0x002fc600078e022c */
[----:B------:R-:W-:Y:S04]  /*f6d0*/  STL.64 [R1+0x2238], R34 ;  /* 0x0022382201007387 */ /* 0x000fe80000100a00 */
[----:B------:R1:W-:Y:S01]  /*f6e0*/  STL.64 [R1+0x15f8], R2 ;  /* 0x0015f80201007387 */ /* 0x0003e20000100a00 */
[----:B0-----:R-:W-:-:S05]  /*f6f0*/  IMAD.WIDE R6, R35, 0x2, R44 ;  /* 0x0000000223067825 */ /* 0x001fca00078e022c */
[----:B------:R0:W-:Y:S01]  /*f700*/  STL.64 [R1+0x1618], R6 ;  /* 0x0016180601007387 */ /* 0x0001e20000100a00 */
[----:B-1----:R-:W-:-:S03]  /*f710*/  IMAD.WIDE R2, R28, 0x2, R44 ;  /* 0x000000021c027825 */ /* 0x002fc600078e022c */
        /* <DEDUP_REMOVED lines=8> */
[----:B0-----:R-:W-:-:S03]  /*f7a0*/  IMAD.WIDE R6, R10, 0x2, R44 ;  /* 0x000000020a067825 */ /* 0x001fc600078e022c */
[----:B------:R-:W-:Y:S04]  /*f7b0*/  STL.64 [R1+0x1698], R8 ;  /* 0x0016980801007387 */ /* 0x000fe80000100a00 */
[----:B------:R-:W-:Y:S01]  /*f7c0*/  STL.64 [R1+0x2250], R10 ;  /* 0x0022500a01007387 */ /* 0x000fe20000100a00 */
[----:B-1----:R-:W-:-:S03]  /*f7d0*/  IMAD.WIDE R2, R11, 0x2, R44 ;  /* 0x000000020b027825 */ /* 0x002fc600078e022c */
[----:B------:R0:W-:Y:S04]  /*f7e0*/  STL.64 [R1+0x16b8], R6 ;  /* 0x0016b80601007387 */ /* 0x0001e80000100a00 */
[----:B------:R1:W-:Y:S01]  /*f7f0*/  STL.64 [R1+0x16d8], R2 ;  /* 0x0016d80201007387 */ /* 0x0003e20000100a00 */
[----:B------:R-:W-:-:S03]  /*f800*/  IMAD.WIDE R26, R55, 0x2, R42 ;  /* 0x00000002371a7825 */ /* 0x000fc600078e022a */
[----:B------:R2:W-:Y:S01]  /*f810*/  STL.64 [R1+0x2258], R4 ;  /* 0x0022580401007387 */ /* 0x0005e20000100a00 */
[----:B0-----:R-:W-:-:S04]  /*f820*/  IMAD.WIDE R6, R4, 0x2, R44 ;  /* 0x0000000204067825 */ /* 0x001fc800078e022c */
[--C-:B-1----:R-:W-:Y:S01]  /*f830*/  IMAD.WIDE R2, R5, 0x2, R44.reuse ;  /* 0x0000000205027825 */ /* 0x102fe200078e022c */
[----:B------:R-:W-:Y:S03]  /*f840*/  STL.64 [R1+0x16f8], R6 ;  /* 0x0016f80601007387 */ /* 0x000fe60000100a00 */
[--C-:B--2---:R-:W-:Y:S01]  /*f850*/  IMAD.WIDE R4, R13, 0x2, R44.reuse ;  /* 0x000000020d047825 */ /* 0x104fe200078e022c */
[----:B------:R0:W-:Y:S04]  /*f860*/  STL.64 [R1+0x1718], R2 ;  /* 0x0017180201007387 */ /* 0x0001e80000100a00 */
[----:B------:R-:W-:Y:S04]  /*f870*/  STL.64 [R1+0x2260], R12 ;  /* 0x0022600c01007387 */ /* 0x000fe80000100a00 */
[----:B------:R-:W-:Y:S01]  /*f880*/  STL.64 [R1+0x1758], R4 ;  /* 0x0017580401007387 */ /* 0x000fe20000100a00 */
[----:B0-----:R-:W-:-:S03]  /*f890*/  IMAD.WIDE R2, R0, 0x2, R44 ;  /* 0x0000000200027825 */ /* 0x001fc600078e022c */
[----:B------:R-:W-:Y:S04]  /*f8a0*/  STL.64 [R1+0x2268], R26 ;  /* 0x0022681a01007387 */ /* 0x000fe80000100a00 */
[----:B------:R0:W-:Y:S04]  /*f8b0*/  STL.64 [R1+0x1738], R2 ;  /* 0x0017380201007387 */ /* 0x0001e80000100a00 */
[----:B------:R-:W2:Y:S04]  /*f8c0*/  LDL.LU R29, [R1+0x29c] ;  /* 0x00029c00011d7983 */ /* 0x000ea80000300800 */
[----:B------:R-:W3:Y:S04]  /*f8d0*/  LDL.LU R34, [R1+0x298] ;  /* 0x0002980001227983 */ /* 0x000ee80000300800 */
        /* <DEDUP_REMOVED lines=19> */
[----:B--2---:R-:W-:-:S04]  /*fa10*/  IMAD.WIDE R12, R29, 0x2, R42 ;  /* 0x000000021d0c7825 */ /* 0x004fc800078e022a */
[--C-:B---3--:R-:W-:Y:S01]  /*fa20*/  IMAD.WIDE R4, R34, 0x2, R42.reuse ;  /* 0x0000000222047825 */ /* 0x108fe200078e022a */
[----:B------:R0:W-:Y:S03]  /*fa30*/  STL.64 [R1+0x2b0], R12 ;  /* 0x0002b00c01007387 */ /* 0x0001e60000100a00 */
[--C-:B----4-:R-:W-:Y:S01]  /*fa40*/  IMAD.WIDE R10, R35, 0x2, R42.reuse ;  /* 0x00000002230a7825 */ /* 0x110fe200078e022a */
        /* <DEDUP_REMOVED lines=35> */
[----:B------:R-:W2:Y:S01]  /*fc80*/  LDL.LU R27, [R1+0x248] ;  /* 0x00024800011b7983 */ /* 0x000ea20000300800 */
[----:B-1----:R-:W-:-:S03]  /*fc90*/  IMAD.WIDE R2, R37, 0x2, R42 ;  /* 0x0000000225027825 */ /* 0x002fc600078e022a */
[----:B------:R0:W-:Y:S04]  /*fca0*/  STL.64 [R1+0x250], R4 ;  /* 0x0002500401007387 */ /* 0x0001e80000100a00 */
[----:B------:R-:W3:Y:S04]  /*fcb0*/  LDL.LU R12, [R1+0x244] ;  /* 0x00024400010c7983 */ /* 0x000ee80000300800 */
[----:B------:R1:W-:Y:S04]  /*fcc0*/  STL.64 [R1+0x498], R2 ;  /* 0x0004980201007387 */ /* 0x0003e80000100a00 */
        /* <DEDUP_REMOVED lines=29> */
[----:B--2---:R-:W-:-:S05]  /*fea0*/  IMAD.WIDE R26, R27, 0x2, R42 ;  /* 0x000000021b1a7825 */ /* 0x004fca00078e022a */
[----:B------:R3:W-:Y:S02]  /*feb0*/  STL.64 [R1+0x248], R26 ;  /* 0x0002481a01007387 */ /* 0x0007e40000100a00 */
[----:B---3--:R-:W-:-:S04]  /*fec0*/  IMAD.WIDE R26, R12, 0x2, R42 ;  /* 0x000000020c1a7825 */ /* 0x008fc800078e022a */
[--C-:B----4-:R-:W-:Y:S01]  /*fed0*/  IMAD.WIDE R12, R13, 0x2, R42.reuse ;  /* 0x000000020d0c7825 */ /* 0x110fe200078e022a */
        /* <DEDUP_REMOVED lines=165> */
[----:B------:R0:W-:Y:S04]  /*10930*/  STL.64 [R1+0x1380], R36 ;  /* 0x0013802401007387 */ /* 0x0001e80000100a00 */
[----:B0-----:R-:W2:Y:S02]  /*10940*/  LDL.LU R36, [R1+0x21f4] ;  /* 0x0021f40001247983 */ /* 0x001ea40000300800 */
[----:B--2---:R-:W-:-:S05]  /*10950*/  IMAD.WIDE R36, R36, 0x2, R42 ;  /* 0x0000000224247825 */ /* 0x004fca00078e022a */
[----:B------:R0:W-:Y:S04]  /*10960*/  STL.64 [R1+0x128], R36 ;  /* 0x0001282401007387 */ /* 0x0001e80000100a00 */
[----:B0-----:R-:W2:Y:S02]  /*10970*/  LDL.LU R37, [R1+0x21f0] ;  /* 0x0021f00001257983 */ /* 0x001ea40000300800 */
[----:B--2---:R-:W-:-:S05]  /*10980*/  IMAD.WIDE R36, R37, 0x2, R42 ;  /* 0x0000000225247825 */ /* 0x004fca00078e022a */
[----:B------:R4:W-:Y:S02]  /*10990*/  STL.64 [R1+0x13c0], R36 ;  /* 0x0013c02401007387 */ /* 0x0009e40000100a00 */
[----:B----4-:R-:W-:-:S04]  /*109a0*/  IMAD.WIDE R36, R30, 0x2, R42 ;  /* 0x000000021e247825 */ /* 0x010fc800078e022a */
[--C-:B------:R-:W-:Y:S01]  /*109b0*/  IMAD.WIDE R30, R31, 0x2, R42.reuse ;  /* 0x000000021f1e7825 */ /* 0x100fe200078e022a */
[----:B------:R0:W-:Y:S04]  /*109c0*/  STL.64 [R1+0x120], R36 ;  /* 0x0001202401007387 */ /* 0x0001e80000100a00 */
[----:B0-----:R-:W2:Y:S04]  /*109d0*/  LDL.LU.64 R36, [R1+0x21e8] ;  /* 0x0021e80001247983 */ /* 0x001ea80000300a00 */
[----:B------:R3:W-:Y:S02]  /*109e0*/  STL.64 [R1+0x1400], R30 ;  /* 0x0014001e01007387 */ /* 0x0007e40000100a00 */
[----:B---3--:R-:W-:-:S04]  /*109f0*/  IMAD.WIDE R30, R24, 0x2, R42 ;  /* 0x00000002181e7825 */ /* 0x008fc800078e022a */
[--C-:B------:R-:W-:Y:S01]  /*10a00*/  IMAD.WIDE R24, R25, 0x2, R42.reuse ;  /* 0x0000000219187825 */ /* 0x100fe200078e022a */
[----:B------:R0:W-:Y:S04]  /*10a10*/  STL.64 [R1+0x118], R30 ;  /* 0x0001181e01007387 */ /* 0x0001e80000100a00 */
[----:B0-----:R-:W3:Y:S04]  /*10a20*/  LDL.LU.64 R30, [R1+0x21e0] ;  /* 0x0021e000011e7983 */ /* 0x001ee80000300a00 */
[----:B------:R0:W-:Y:S02]  /*10a30*/  STL.64 [R1+0x1440], R24 ;  /* 0x0014401801007387 */ /* 0x0001e40000100a00 */
[----:B0-----:R-:W-:-:S05]  /*10a40*/  IMAD.WIDE R24, R18, 0x2, R42 ;  /* 0x0000000212187825 */ /* 0x001fca00078e022a */
[----:B------:R0:W-:Y:S02]  /*10a50*/  STL.64 [R1+0x110], R24 ;  /* 0x0001101801007387 */ /* 0x0001e40000100a00 */
[----:B0-----:R-:W-:-:S05]  /*10a60*/  IMAD.WIDE R24, R6, 0x2, R42 ;  /* 0x0000000206187825 */ /* 0x001fca00078e022a */
[----:B------:R0:W-:Y:S02]  /*10a70*/  STL.64 [R1+0x1480], R24 ;  /* 0x0014801801007387 */ /* 0x0001e40000100a00 */
[----:B0-----:R-:W-:-:S05]  /*10a80*/  IMAD.WIDE R24, R38, 0x2, R42 ;  /* 0x0000000226187825 */ /* 0x001fca00078e022a */
[----:B------:R0:W-:Y:S02]  /*10a90*/  STL.64 [R1+0x108], R24 ;  /* 0x0001081801007387 */ /* 0x0001e40000100a00 */
[--C-:B0-----:R-:W-:Y:S02]  /*10aa0*/  IMAD.WIDE R24, R39, 0x2, R42.reuse ;  /* 0x0000000227187825 */ /* 0x101fe400078e022a */
[----:B------:R-:W4:Y:S04]  /*10ab0*/  LDL.LU.64 R38, [R1+0xb0] ;  /* 0x0000b00001267983 */ /* 0x000f280000300a00 */
[----:B------:R0:W-:Y:S02]  /*10ac0*/  STL.64 [R1+0x14c0], R24 ;  /* 0x0014c01801007387 */ /* 0x0001e40000100a00 */
[----:B0-----:R-:W-:-:S02]  /*10ad0*/  IMAD.WIDE R24, R7, 0x2, R42 ;  /* 0x0000000207187825 */ /* 0x001fc400078e022a */
[----:B------:R-:W2:Y:S04]  /*10ae0*/  LDL.LU.64 R6, [R1+0xa8] ;  /* 0x0000a80001067983 */ /* 0x000ea80000300a00 */
[----:B------:R0:W-:Y:S02]  /*10af0*/  STL.64 [R1+0x100], R24 ;  /* 0x0001001801007387 */ /* 0x0001e40000100a00 */
[----:B0-----:R-:W-:-:S05]  /*10b00*/  IMAD.WIDE R24, R2, 0x2, R42 ;  /* 0x0000000202187825 */ /* 0x001fca00078e022a */
[----:B------:R0:W-:Y:S02]  /*10b10*/  STL.64 [R1+0x1500], R24 ;  /* 0x0015001801007387 */ /* 0x0001e40000100a00 */
[--C-:B0-----:R-:W-:Y:S02]  /*10b20*/  IMAD.WIDE R24, R3, 0x2, R42.reuse ;  /* 0x0000000203187825 */ /* 0x101fe400078e022a */
[----:B------:R-:W3:Y:S04]  /*10b30*/  LDL.LU.64 R2, [R1+0xa0] ;  /* 0x0000a00001027983 */ /* 0x000ee80000300a00 */
[----:B------:R0:W-:Y:S02]  /*10b40*/  STL.64 [R1+0xf8], R24 ;  /* 0x0000f81801007387 */ /* 0x0001e40000100a00 */
[----:B0-----:R-:W-:-:S05]  /*10b50*/  IMAD.WIDE R24, R8, 0x2, R42 ;  /* 0x0000000208187825 */ /* 0x001fca00078e022a */
[----:B------:R0:W-:Y:S01]  /*10b60*/  STL.64 [R1+0x1540], R24 ;  /* 0x0015401801007387 */ /* 0x0001e20000100a00 */
[----:B------:R-:W-:-:S04]  /*10b70*/  IMAD.WIDE R8, R9, 0x2, R42 ;  /* 0x0000000209087825 */ /* 0x000fc800078e022a */
[----:B0-----:R-:W-:-:S05]  /*10b80*/  IMAD.WIDE R24, R14, 0x2, R42 ;  /* 0x000000020e187825 */ /* 0x001fca00078e022a */
[----:B------:R0:W-:Y:S02]  /*10b90*/  STL.64 [R1+0xf0], R24 ;  /* 0x0000f01801007387 */ /* 0x0001e40000100a00 */
[--C-:B0-----:R-:W-:Y:S02]  /*10ba0*/  IMAD.WIDE R24, R15, 0x2, R42.reuse ;  /* 0x000000020f187825 */ /* 0x101fe400078e022a */
[----:B------:R-:W3:Y:S04]  /*10bb0*/  LDL.LU.64 R14, [R1+0x98] ;  /* 0x00009800010e7983 */ /* 0x000ee80000300a00 */
[----:B------:R0:W-:Y:S04]  /*10bc0*/  STL.64 [R1+0x1580], R24 ;  /* 0x0015801801007387 */ /* 0x0001e80000100a00 */
[----:B------:R1:W-:Y:S01]  /*10bd0*/  STL.64 [R1+0xe8], R8 ;  /* 0x0000e80801007387 */ /* 0x0003e20000100a00 */
[----:B0-----:R-:W-:-:S03]  /*10be0*/  IMAD.WIDE R24, R22, 0x2, R42 ;  /* 0x0000000216187825 */ /* 0x001fc600078e022a */
[----:B-1----:R-:W3:Y:S04]  /*10bf0*/  LDL.LU.64 R8, [R1+0x90] ;  /* 0x0000900001087983 */ /* 0x002ee80000300a00 */
[----:B------:R0:W-:Y:S02]  /*10c00*/  STL.64 [R1+0x15c0], R24 ;  /* 0x0015c01801007387 */ /* 0x0001e40000100a00 */
[--C-:B0-----:R-:W-:Y:S02]  /*10c10*/  IMAD.WIDE R24, R23, 0x2, R42.reuse ;  /* 0x0000000217187825 */ /* 0x101fe400078e022a */
[----:B------:R-:W3:Y:S04]  /*10c20*/  LDL.LU.64 R22, [R1+0x88] ;  /* 0x0000880001167983 */ /* 0x000ee80000300a00 */
[----:B------:R0:W-:Y:S02]  /*10c30*/  STL.64 [R1+0xe0], R24 ;  /* 0x0000e01801007387 */ /* 0x0001e40000100a00 */
[----:B0-----:R-:W-:-:S04]  /*10c40*/  IMAD.WIDE R24, R34, 0x2, R42 ;  /* 0x0000000222187825 */ /* 0x001fc800078e022a */
[--C-:B------:R-:W-:Y:S01]  /*10c50*/  IMAD.WIDE R34, R35, 0x2, R42.reuse ;  /* 0x0000000223227825 */ /* 0x100fe200078e022a */
[----:B------:R0:W-:Y:S03]  /*10c60*/  STL.64 [R1+0x1600], R24 ;  /* 0x0016001801007387 */ /* 0x0001e60000100a00 */
[--C-:B------:R-:W-:Y:S01]  /*10c70*/  IMAD.WIDE R18, R19, 0x2, R42.reuse ;  /* 0x0000000213127825 */ /* 0x100fe200078e022a */
[----:B0-----:R-:W3:Y:S04]  /*10c80*/  LDL.LU.64 R24, [R1+0x21d8] ;  /* 0x0021d80001187983 */ /* 0x001ee80000300a00 */
[----:B------:R0:W-:Y:S02]  /*10c90*/  STL.64 [R1+0xd8], R34 ;  /* 0x0000d82201007387 */ /* 0x0001e40000100a00 */
[----:B0-----:R-:W-:-:S04]  /*10ca0*/  IMAD.WIDE R34, R28, 0x2, R42 ;  /* 0x000000021c227825 */ /* 0x001fc800078e022a */
[--C-:B------:R-:W-:Y:S01]  /*10cb0*/  IMAD.WIDE R28, R29, 0x2, R42.reuse ;  /* 0x000000021d1c7825 */ /* 0x100fe200078e022a */
[----:B------:R0:W-:Y:S04]  /*10cc0*/  STL.64 [R1+0x1640], R34 ;  /* 0x0016402201007387 */ /* 0x0001e80000100a00 */
[----:B0-----:R-:W3:Y:S04]  /*10cd0*/  LDL.LU.64 R34, [R1+0x80] ;  /* 0x0000800001227983 */ /* 0x001ee80000300a00 */
[----:B------:R0:W-:Y:S04]  /*10ce0*/  STL.64 [R1+0xd0], R28 ;  /* 0x0000d01c01007387 */ /* 0x0001e80000100a00 */
[----:B0-----:R-:W3:Y:S04]  /*10cf0*/  LDL.LU.64 R28, [R1+0x78] ;  /* 0x00007800011c7983 */ /* 0x001ee80000300a00 */
[----:B------:R0:W-:Y:S02]  /*10d00*/  STL.64 [R1+0x1680], R18 ;  /* 0x0016801201007387 */ /* 0x0001e40000100a00 */
[----:B0-----:R-:W-:-:S05]  /*10d10*/  IMAD.WIDE R18, R12, 0x2, R42 ;  /* 0x000000020c127825 */ /* 0x001fca00078e022a */
[----:B------:R0:W-:Y:S02]  /*10d20*/  STL.64 [R1+0xc8], R18 ;  /* 0x0000c81201007387 */ /* 0x0001e40000100a00 */
[----:B0-----:R-:W-:-:S04]  /*10d30*/  IMAD.WIDE R18, R10, 0x2, R42 ;  /* 0x000000020a127825 */ /* 0x001fc800078e022a */
[--C-:B------:R-:W-:Y:S01]  /*10d40*/  IMAD.WIDE R10, R11, 0x2, R42.reuse ;  /* 0x000000020b0a7825 */ /* 0x100fe200078e022a */
[----:B------:R0:W-:Y:S03]  /*10d50*/  STL.64 [R1+0x16c0], R18 ;  /* 0x0016c01201007387 */ /* 0x0001e60000100a00 */
[--C-:B------:R-:W-:Y:S01]  /*10d60*/  IMAD.WIDE R12, R13, 0x2, R42.reuse ;  /* 0x000000020d0c7825 */ /* 0x100fe200078e022a */
[----:B0-----:R-:W3:Y:S04]  /*10d70*/  LDL.LU.64 R18, [R1+0x21d0] ;  /* 0x0021d00001127983 */ /* 0x001ee80000300a00 */
[----:B------:R0:W-:Y:S01]  /*10d80*/  STL.64 [R1+0xc0], R10 ;  /* 0x0000c00a01007387 */ /* 0x0001e20000100a00 */
[----:B------:R-:W-:-:S04]  /*10d90*/  IMAD.WIDE R40, R53, 0x2, R42 ;  /* 0x0000000235287825 */ /* 0x000fc800078e022a */
[----:B------:R-:W-:-:S04]  /*10da0*/  IMAD.WIDE R16, R51, 0x2, R42 ;  /* 0x0000000233107825 */ /* 0x000fc800078e022a */
[----:B0-----:R-:W-:-:S04]  /*10db0*/  IMAD.WIDE R10, R4, 0x2, R42 ;  /* 0x00000002040a7825 */ /* 0x001fc800078e022a */
[--C-:B------:R-:W-:Y:S01]  /*10dc0*/  IMAD.WIDE R4, R5, 0x2, R42.reuse ;  /* 0x0000000205047825 */ /* 0x100fe200078e022a */
[----:B------:R0:W-:Y:S03]  /*10dd0*/  STL.64 [R1+0x1700], R10 ;  /* 0x0017000a01007387 */ /* 0x0001e60000100a00 */
[----:B------:R-:W-:-:S04]  /*10de0*/  IMAD.WIDE R32, R49, 0x2, R42 ;  /* 0x0000000231207825 */ /* 0x000fc800078e022a */
[----:B------:R-:W-:-:S04]  /*10df0*/  IMAD.WIDE R20, R60, 0x2, R42 ;  /* 0x000000023c147825 */ /* 0x000fc800078e022a */
[--C-:B------:R-:W-:Y:S01]  /*10e00*/  IMAD.WIDE R44, R47, 0x2, R42.reuse ;  /* 0x000000022f2c7825 */ /* 0x100fe200078e022a */
[----:B0-----:R-:W3:Y:S03]  /*10e10*/  LDL.LU.64 R10, [R1+0x68] ;  /* 0x00006800010a7983 */ /* 0x001ee60000300a00 */
        /* <DEDUP_REMOVED lines=12> */
[----:B------:R-:W-:Y:S01]  /*10ee0*/  IMAD.WIDE R42, R0, 0x2, R42 ;  /* 0x00000002002a7825 */ /* 0x000fe200078e022a */
[----:B----4-:R0:W-:Y:S03]  /*10ef0*/  STL [R1+0x2108], R38 ;  /* 0x0021082601007387 */ /* 0x0101e60000100800 */
[----:B------:R-:W-:Y:S01]  /*10f00*/  IMAD.MOV.U32 R0, RZ, RZ, R39 ;  /* 0x000000ffff007224 */ /* 0x000fe200078e0027 */
[----:B--2---:R-:W-:Y:S04]  /*10f10*/  STL [R1+0x2104], R6 ;  /* 0x0021040601007387 */ /* 0x004fe80000100800 */
[----:B------:R1:W-:Y:S04]  /*10f20*/  STL [R1+0x2100], R0 ;  /* 0x0021000001007387 */ /* 0x0003e80000100800 */
[----:B0-----:R-:W2:Y:S01]  /*10f30*/  LDL.LU.64 R38, [R1+0x50] ;  /* 0x0000500001267983 */ /* 0x001ea20000300a00 */
[----:B-1----:R-:W-:-:S03]  /*10f40*/  IMAD.MOV.U32 R0, RZ, RZ, R7 ;  /* 0x000000ffff007224 */ /* 0x002fc600078e0007 */
[----:B------:R-:W4:Y:S04]  /*10f50*/  LDL.LU.64 R6, [R1+0x21c0] ;  /* 0x0021c00001067983 */ /* 0x000f280000300a00 */
[----:B---3--:R-:W-:Y:S04]  /*10f60*/  STL [R1+0x20fc], R2 ;  /* 0x0020fc0201007387 */ /* 0x008fe80000100800 */
[----:B------:R0:W-:Y:S02]  /*10f70*/  STL [R1+0x20f8], R0 ;  /* 0x0020f80001007387 */ /* 0x0001e40000100800 */
[----:B0-----:R-:W-:-:S02]  /*10f80*/  MOV R0, R3 ;  /* 0x0000000300007202 */ /* 0x001fc40000000f00 */
[----:B------:R-:W3:Y:S04]  /*10f90*/  LDL.LU.64 R2, [R1+0x21b8] ;  /* 0x0021b80001027983 */ /* 0x000ee80000300a00 */
[----:B------:R-:W-:Y:S04]  /*10fa0*/  STL [R1+0x20f4], R26 ;  /* 0x0020f41a01007387 */ /* 0x000fe80000100800 */
[----:B------:R0:W-:Y:S02]  /*10fb0*/  STL [R1+0x20f0], R0 ;  /* 0x0020f00001007387 */ /* 0x0001e40000100800 */
[----:B0-----:R-:W-:-:S02]  /*10fc0*/  IMAD.MOV.U32 R0, RZ, RZ, R27 ;  /* 0x000000ffff007224 */ /* 0x001fc400078e001b */
[----:B------:R-:W4:Y:S04]  /*10fd0*/  LDL.LU.64 R26, [R1+0x21b0] ;  /* 0x0021b000011a7983 */ /* 0x000f280000300a00 */
[----:B------:R-:W-:Y:S04]  /*10fe0*/  STL [R1+0x20ec], R14 ;  /* 0x0020ec0e01007387 */ /* 0x000fe80000100800 */
[----:B------:R0:W-:Y:S02]  /*10ff0*/  STL [R1+0x20e8], R0 ;  /* 0x0020e80001007387 */ /* 0x0001e40000100800 */
[----:B0-----:R-:W-:-:S02]  /*11000*/  IMAD.MOV.U32 R0, RZ, RZ, R15 ;  /* 0x000000ffff007224 */ /* 0x001fc400078e000f */
[----:B------:R-:W3:Y:S04]  /*11010*/  LDL.LU.64 R14, [R1+0x10] ;  /* 0x00001000010e7983 */ /* 0x000ee80000300a00 */
[----:B------:R0:W-:Y:S04]  /*11020*/  STL [R1+0x20e0], R0 ;  /* 0x0020e00001007387 */ /* 0x0001e80000100800 */
[----:B------:R1:W-:Y:S01]  /*11030*/  STL [R1+0x20e4], R8 ;  /* 0x0020e40801007387 */ /* 0x0003e20000100800 */
[----:B0-----:R-:W-:-:S03]  /*11040*/  IMAD.MOV.U32 R0, RZ, RZ, R9 ;  /* 0x000000ffff007224 */ /* 0x001fc600078e0009 */
[----:B-1----:R-:W2:Y:S04]  /*11050*/  LDL.LU.64 R8, [R1+0x21a8] ;  /* 0x0021a80001087983 */ /* 0x002ea80000300a00 */
        /* <DEDUP_REMOVED lines=16> */
[----:B----4-:R-:W-:Y:S04]  /*11160*/  STL [R1+0x20bc], R22 ;  /* 0x0020bc1601007387 */ /* 0x010fe80000100800 */
[----:B------:R0:W-:Y:S02]  /*11170*/  STL [R1+0x20b8], R0 ;  /* 0x0020b80001007387 */ /* 0x0001e40000100800 */
[----:B0-----:R-:W-:-:S02]  /*11180*/  IMAD.MOV.U32 R0, RZ, RZ, R23 ;  /* 0x000000ffff007224 */ /* 0x001fc400078e0017 */
[----:B------:R-:W4:Y:S04]  /*11190*/  LDL.LU.64 R22, [R1+0x2180] ;  /* 0x0021800001167983 */ /* 0x000f280000300a00 */
[----:B------:R-:W-:Y:S04]  /*111a0*/  STL [R1+0x20b4], R16 ;  /* 0x0020b41001007387 */ /* 0x000fe80000100800 */
        /* <DEDUP_REMOVED lines=11> */
[----:B--2---:R-:W-:Y:S04]  /*11260*/  STL [R1+0x209c], R8 ;  /* 0x00209c0801007387 */ /* 0x004fe80000100800 */
[----:B------:R0:W-:Y:S02]  /*11270*/  STL [R1+0x2098], R0 ;  /* 0x0020980001007387 */ /* 0x0001e40000100800 */
[----:B0-----:R-:W-:-:S02]  /*11280*/  IMAD.MOV.U32 R0, RZ, RZ, R9 ;  /* 0x000000ffff007224 */ /* 0x001fc400078e0009 */
[----:B------:R-:W2:Y:S04]  /*11290*/  LDL.LU.64 R8, [R1+0x2160] ;  /* 0x0021600001087983 */ /* 0x000ea80000300a00 */
[----:B------:R-:W-:Y:S04]  /*112a0*/  STL [R1+0x2094], R32 ;  /* 0x0020942001007387 */ /* 0x000fe80000100800 */
[----:B------:R0:W-:Y:S02]  /*112b0*/  STL [R1+0x2090], R0 ;  /* 0x0020900001007387 */ /* 0x0001e40000100800 */
[----:B0-----:R-:W-:-:S02]  /*112c0*/  IMAD.MOV.U32 R0, RZ, RZ, R33 ;  /* 0x000000ffff007224 */ /* 0x001fc400078e0021 */
[----:B------:R-:W3:Y:S04]  /*112d0*/  LDL.LU.64 R32, [R1+0x2158] ;  /* 0x0021580001207983 */ /* 0x000ee80000300a00 */
[----:B------:R-:W-:Y:S04]  /*112e0*/  STL [R1+0x208c], R38 ;  /* 0x00208c2601007387 */ /* 0x000fe80000100800 */
[----:B------:R0:W-:Y:S02]  /*112f0*/  STL [R1+0x2088], R0 ;  /* 0x0020880001007387 */ /* 0x0001e40000100800 */
[----:B0-----:R-:W-:-:S02]  /*11300*/  IMAD.MOV.U32 R0, RZ, RZ, R39 ;  /* 0x000000ffff007224 */ /* 0x001fc400078e0027 */
[----:B------:R-:W4:Y:S04]  /*11310*/  LDL.LU.64 R38, [R1+0x2150] ;  /* 0x0021500001267983 */ /* 0x000f280000300a00 */
[----:B---3--:R-:W-:Y:S04]  /*11320*/  STL [R1+0x2084], R32 ;  /* 0x0020842001007387 */ /* 0x008fe80000100800 */
        /* <DEDUP_REMOVED lines=15> */
[----:B--2---:R-:W-:Y:S04]  /*11420*/  STL [R1+0x2064], R8 ;  /* 0x0020640801007387 */ /* 0x004fe80000100800 */
[----:B------:R0:W-:Y:S02]  /*11430*/  STL [R1+0x2060], R0 ;  /* 0x0020600001007387 */ /* 0x0001e40000100800 */
[----:B0-----:R-:W-:-:S02]  /*11440*/  IMAD.MOV.U32 R0, RZ, RZ, R9 ;  /* 0x000000ffff007224 */ /* 0x001fc400078e0009 */
[----:B------:R-:W2:Y:S04]  /*11450*/  LDL.LU.64 R8, [R1+0x2128] ;  /* 0x0021280001087983 */ /* 0x000ea80000300a00 */
[----:B------:R-:W-:Y:S04]  /*11460*/  STL [R1+0x205c], R2 ;  /* 0x00205c0201007387 */ /* 0x000fe80000100800 */
[----:B------:R0:W-:Y:S02]  /*11470*/  STL [R1+0x2058], R0 ;  /* 0x0020580001007387 */ /* 0x0001e40000100800 */
[----:B0-----:R-:W-:-:S02]  /*11480*/  MOV R0, R3 ;  /* 0x0000000300007202 */ /* 0x001fc40000000f00 */
[----:B------:R-:W4:Y:S04]  /*11490*/  LDL.LU.64 R2, [R1+0x2120] ;  /* 0x0021200001027983 */ /* 0x000f280000300a00 */
[----:B------:R-:W-:Y:S04]  /*114a0*/  STL [R1+0x2054], R60 ;  /* 0x0020543c01007387 */ /* 0x000fe80000100800 */
[----:B------:R-:W-:Y:S04]  /*114b0*/  STL [R1+0x2050], R0 ;  /* 0x0020500001007387 */ /* 0x000fe80000100800 */
[----:B------:R-:W-:Y:S04]  /*114c0*/  STL [R1+0x2048], R61 ;  /* 0x0020483d01007387 */ /* 0x000fe80000100800 */
[----:B----4-:R-:W-:Y:S04]  /*114d0*/  STL [R1+0x204c], R2 ;  /* 0x00204c0201007387 */ /* 0x010fe80000100800 */
[----:B------:R-:W-:Y:S04]  /*114e0*/  STL [R1+0x2040], R3 ;  /* 0x0020400301007387 */ /* 0x000fe80000100800 */
[----:B------:R-:W-:Y:S04]  /*114f0*/  STL [R1+0x2044], R4 ;  /* 0x0020440401007387 */ /* 0x000fe80000100800 */
[----:B------:R-:W-:Y:S04]  /*11500*/  STL [R1+0x2038], R5 ;  /* 0x0020380501007387 */ /* 0x000fe80000100800 */
[----:B------:R-:W-:Y:S04]  /*11510*/  STL [R1+0x203c], R6 ;  /* 0x00203c0601007387 */ /* 0x000fe80000100800 */
[----:B------:R-:W-:Y:S04]  /*11520*/  STL [R1+0x2030], R7 ;  /* 0x0020300701007387 */ /* 0x000fe80000100800 */
[----:B------:R-:W-:Y:S04]  /*11530*/  STL [R1+0x2034], R44 ;  /* 0x0020342c01007387 */ /* 0x000fe80000100800 */
[----:B------:R-:W-:Y:S04]  /*11540*/  STL [R1+0x2028], R45 ;  /* 0x0020282d01007387 */ /* 0x000fe80000100800 */
[----:B--2---:R-:W-:Y:S04]  /*11550*/  STL [R1+0x202c], R8 ;  /* 0x00202c0801007387 */ /* 0x004fe80000100800 */
[----:B------:R-:W-:Y:S04]  /*11560*/  STL [R1+0x2020], R9 ;  /* 0x0020200901007387 */ /* 0x000fe80000100800 */
[----:B------:R-:W-:Y:S04]  /*11570*/  STL [R1+0x2024], R10 ;  /* 0x0020240a01007387 */ /* 0x000fe80000100800 */
[----:B------:R-:W-:Y:S04]  /*11580*/  STL [R1+0x2018], R11 ;  /* 0x0020180b01007387 */ /* 0x000fe80000100800 */
[----:B------:R-:W-:Y:S04]  /*11590*/  STL [R1+0x201c], R12 ;  /* 0x00201c0c01007387 */ /* 0x000fe80000100800 */
[----:B------:R0:W-:Y:S04]  /*115a0*/  STL [R1+0x2010], R13 ;  /* 0x0020100d01007387 */ /* 0x0001e80000100800 */
[----:B------:R-:W-:Y:S04]  /*115b0*/  STL [R1+0x2014], R46 ;  /* 0x0020142e01007387 */ /* 0x000fe80000100800 */
[----:B------:R-:W-:Y:S04]  /*115c0*/  STL [R1+0x2008], R47 ;  /* 0x0020082f01007387 */ /* 0x000fe80000100800 */
[----:B---3--:R-:W-:Y:S04]  /*115d0*/  STL [R1+0x200c], R14 ;  /* 0x00200c0e01007387 */ /* 0x008fe80000100800 */
[----:B------:R1:W-:Y:S04]  /*115e0*/  STL [R1+0x2000], R15 ;  /* 0x0020000f01007387 */ /* 0x0003e80000100800 */
[----:B------:R-:W-:Y:S04]  /*115f0*/  STL [R1+0x2004], R16 ;  /* 0x0020041001007387 */ /* 0x000fe80000100800 */
[----:B------:R2:W-:Y:S04]  /*11600*/  STL [R1+0x1ff8], R17 ;  /* 0x001ff81101007387 */ /* 0x0005e80000100800 */
[----:B------:R-:W-:Y:S04]  /*11610*/  STL [R1+0x1ffc], R18 ;  /* 0x001ffc1201007387 */ /* 0x000fe80000100800 */
        /* <DEDUP_REMOVED lines=9> */
[----:B0-----:R-:W3:Y:S04]  /*116b0*/  LDL.LU.64 R12, [R1+0x2a8] ;  /* 0x0002a800010c7983 */ /* 0x001ee80000300a00 */
[----:B------:R-:W-:Y:S04]  /*116c0*/  STL [R1+0x1fd4], R50 ;  /* 0x001fd43201007387 */ /* 0x000fe80000100800 */
[----:B------:R-:W-:Y:S04]  /*116d0*/  STL [R1+0x1fc8], R51 ;  /* 0x001fc83301007387 */ /* 0x000fe80000100800 */
[----:B------:R-:W-:Y:S04]  /*116e0*/  STL [R1+0x1fcc], R26 ;  /* 0x001fcc1a01007387 */ /* 0x000fe80000100800 */
[----:B------:R-:W-:Y:S04]  /*116f0*/  STL [R1+0x1fc0], R27 ;  /* 0x001fc01b01007387 */ /* 0x000fe80000100800 */
[----:B------:R-:W-:Y:S04]  /*11700*/  STL [R1+0x1fc4], R28 ;  /* 0x001fc41c01007387 */ /* 0x000fe80000100800 */
[----:B------:R-:W4:Y:S04]  /*11710*/  LDL.LU.64 R10, [R1+0x2b8] ;  /* 0x0002b800010a7983 */ /* 0x000f280000300a00 */
        /* <DEDUP_REMOVED lines=8> */
[----:B------:R-:W-:Y:S04]  /*117a0*/  STL [R1+0x1fa0], R33 ;  /* 0x001fa02101007387 */ /* 0x000fe80000100800 */
[----:B------:R-:W-:Y:S04]  /*117b0*/  STL [R1+0x1fa4], R34 ;  /* 0x001fa42201007387 */ /* 0x000fe80000100800 */
[----:B------:R-:W-:Y:S04]  /*117c0*/  STL [R1+0x1f98], R35 ;  /* 0x001f982301007387 */ /* 0x000fe80000100800 */
[----:B-1----:R-:W4:Y:S04]  /*117d0*/  LDL.LU.64 R14, [R1+0x2d0] ;  /* 0x0002d000010e7983 */ /* 0x002f280000300a00 */
        /* <DEDUP_REMOVED lines=12> */
[----:B---3--:R-:W-:Y:S04]  /*118a0*/  STL [R1+0x1f78], R12 ;  /* 0x001f780c01007387 */ /* 0x008fe80000100800 */
[----:B--2---:R-:W2:Y:S01]  /*118b0*/  LDL.LU.64 R16, [R1+0x2f8] ;  /* 0x0002f80001107983 */ /* 0x004ea20000300a00 */
[----:B------:R-:W-:-:S05]  /*118c0*/  IMAD.MOV.U32 R0, RZ, RZ, R13 ;  /* 0x000000ffff007224 */ /* 0x000fca00078e000d */
[----:B------:R4:W-:Y:S04]  /*118d0*/  STL [R1+0x1f74], R0 ;  /* 0x001f740001007387 */ /* 0x0009e80000100800 */
[----:B------:R-:W-:Y:S04]  /*118e0*/  STL [R1+0x1f7c], R56 ;  /* 0x001f7c3801007387 */ /* 0x000fe80000100800 */
[----:B------:R-:W-:Y:S04]  /*118f0*/  STL [R1+0x1f50], R57 ;  /* 0x001f503901007387 */ /* 0x000fe80000100800 */
[----:B------:R-:W3:Y:S01]  /*11900*/  LDL.LU.64 R46, [R1+0x300] ;  /* 0x00030000012e7983 */ /* 0x000ee20000300a00 */
[----:B----4-:R-:W-:-:S03]  /*11910*/  IMAD.MOV.U32 R0, RZ, RZ, R11 ;  /* 0x000000ffff007224 */ /* 0x010fc600078e000b */
[----:B------:R0:W-:Y:S04]  /*11920*/  STL [R1+0x1f58], R10 ;  /* 0x001f580a01007387 */ /* 0x0001e80000100800 */
[----:B------:R-:W4:Y:S04]  /*11930*/  LDL.LU.64 R12, [R1+0x298] ;  /* 0x00029800010c7983 */ /* 0x000f280000300a00 */
[----:B------:R1:W-:Y:S04]  /*11940*/  STL [R1+0x1f54], R0 ;  /* 0x001f540001007387 */ /* 0x0003e80000100800 */
[----:B------:R1:W-:Y:S04]  /*11950*/  STL [R1+0x1f60], R44 ;  /* 0x001f602c01007387 */ /* 0x0003e80000100800 */
[----:B0-----:R-:W4:Y:S01]  /*11960*/  LDL.LU.64 R10, [R1+0x310] ;  /* 0x00031000010a7983 */ /* 0x001f220000300a00 */
[----:B-1----:R-:W-:-:S05]  /*11970*/  IMAD.MOV.U32 R0, RZ, RZ, R45 ;  /* 0x000000ffff007224 */ /* 0x002fca00078e002d */
[----:B------:R0:W-:Y:S04]  /*11980*/  STL [R1+0x1f5c], R0 ;  /* 0x001f5c0001007387 */ /* 0x0001e80000100800 */
[----:B------:R1:W-:Y:S04]  /*11990*/  STL [R1+0x1f68], R2 ;  /* 0x001f680201007387 */ /* 0x0003e80000100800 */
[----:B------:R-:W4:Y:S01]  /*119a0*/  LDL.LU.64 R44, [R1+0x318] ;  /* 0x00031800012c7983 */ /* 0x000f220000300a00 */
[----:B0-----:R-:W-:-:S05]  /*119b0*/  IMAD.MOV.U32 R0, RZ, RZ, R3 ;  /* 0x000000ffff007224 */ /* 0x001fca00078e0003 */
[----:B------:R0:W-:Y:S04]  /*119c0*/  STL [R1+0x1f64], R0 ;  /* 0x001f640001007387 */ /* 0x0001e80000100800 */
[----:B------:R-:W-:Y:S04]  /*119d0*/  STL [R1+0x1f6c], R58 ;  /* 0x001f6c3a01007387 */ /* 0x000fe80000100800 */
[----:B------:R-:W-:Y:S04]  /*119e0*/  STL [R1+0x91c], R59 ;  /* 0x00091c3b01007387 */ /* 0x000fe80000100800 */
[----:B-1----:R-:W4:Y:S01]  /*119f0*/  LDL.LU.64 R2, [R1+0x320] ;  /* 0x0003200001027983 */ /* 0x002f220000300a00 */
[----:B0-----:R-:W-:-:S03]  /*11a00*/  IMAD.MOV.U32 R0, RZ, RZ, R15 ;  /* 0x000000ffff007224 */ /* 0x001fc600078e000f */
[----:B------:R0:W-:Y:S04]  /*11a10*/  STL [R1+0x924], R14 ;  /* 0x0009240e01007387 */ /* 0x0001e80000100800 */
[----:B0-----:R-:W4:Y:S04]  /*11a20*/  LDL.LU.64 R14, [R1+0x2e0] ;  /* 0x0002e000010e7983 */ /* 0x001f280000300a00 */
[----:B------:R0:W-:Y:S04]  /*11a30*/  STL [R1+0x920], R0 ;  /* 0x0009200001007387 */ /* 0x0001e80000100800 */
[----:B------:R1:W-:Y:S01]  /*11a40*/  STL [R1+0x92c], R6 ;  /* 0x00092c0601007387 */ /* 0x0003e20000100800 */
[----:B0-----:R-:W-:-:S03]  /*11a50*/  IMAD.MOV.U32 R0, RZ, RZ, R7 ;  /* 0x000000ffff007224 */ /* 0x001fc600078e0007 */
[----:B-1----:R-:W4:Y:S04]  /*11a60*/  LDL.LU.64 R6, [R1+0x328] ;  /* 0x0003280001067983 */ /* 0x002f280000300a00 */
        /* <DEDUP_REMOVED lines=13> */
[----:B--2---:R1:W-:Y:S01]  /*11b40*/  STL [R1+0x94c], R16 ;  /* 0x00094c1001007387 */ /* 0x0043e20000100800 */
[----:B0-----:R-:W-:-:S03]  /*11b50*/  IMAD.MOV.U32 R0, RZ, RZ, R17 ;  /* 0x000000ffff007224 */ /* 0x001fc600078e0011 */
[----:B-1----:R-:W2:Y:S04]  /*11b60*/  LDL.LU.64 R16, [R1+0x348] ;  /* 0x0003480001107983 */ /* 0x002ea80000300a00 */
[----:B------:R0:W-:Y:S04]  /*11b70*/  STL [R1+0x948], R0 ;  /* 0x0009480001007387 */ /* 0x0001e80000100800 */
[----:B---3--:R1:W-:Y:S01]  /*11b80*/  STL [R1+0x954], R46 ;  /* 0x0009542e01007387 */ /* 0x0083e20000100800 */
[----:B0-----:R-:W-:-:S03]  /*11b90*/  IMAD.MOV.U32 R0, RZ, RZ, R47 ;  /* 0x000000ffff007224 */ /* 0x001fc600078e002f */
[----:B-1----:R-:W3:Y:S04]  /*11ba0*/  LDL.LU.64 R46, [R1+0x350] ;  /* 0x00035000012e7983 */ /* 0x002ee80000300a00 */
[----:B------:R0:W-:Y:S04]  /*11bb0*/  STL [R1+0x950], R0 ;  /* 0x0009500001007387 */ /* 0x0001e80000100800 */
[----:B----4-:R1:W-:Y:S01]  /*11bc0*/  STL [R1+0x95c], R12 ;  /* 0x00095c0c01007387 */ /* 0x0103e20000100800 */
        /* <DEDUP_REMOVED lines=32> */
[----:B0-----:R-:W-:-:S03]  /*11dd0*/  MOV R0, R61 ;  /* 0x0000003d00007202 */ /* 0x001fc60000000f00 */
        /* <DEDUP_REMOVED lines=399> */
[----:B0-----:R-:W-:-:S03]  /*136d0*/  MOV R0, R17 ;  /* 0x0000001100007202 */ /* 0x001fc60000000f00 */
        /* <DEDUP_REMOVED lines=399> */
[----:B0-----:R-:W-:-:S03]  /*14fd0*/  MOV R0, R47 ;  /* 0x0000002f00007202 */ /* 0x001fc60000000f00 */
        /* <DEDUP_REMOVED lines=786> */
[----:B--2---:R-:W-:Y:S04]  /*18100*/  STL [R1+0x1604], R16 ;  /* 0x0016041001007387 */ /* 0x004fe80000100800 */
[----:B------:R-:W2:Y:S01]  /*18110*/  LDL.LU.64 R18, [R1+0xd0] ;  /* 0x0000d00001127983 */ /* 0x000ea20000300a00 */
[----:B0-----:R-:W-:-:S05]  /*18120*/  IMAD.MOV.U32 R0, RZ, RZ, R17 ;  /* 0x000000ffff007224 */ /* 0x001fca00078e0011 */
        /* <DEDUP_REMOVED lines=13> */
[----:B------:R-:W-:Y:S04]  /*18200*/  STL [R1+0x1624], R44 ;  /* 0x0016242c01007387 */ /* 0x000fe80000100800 */
[----:B------:R-:W4:Y:S01]  /*18210*/  LDL.LU.64 R16, [R1+0x1680] ;  /* 0x0016800001107983 */ /* 0x000f220000300a00 */
[----:B0-----:R-:W-:-:S05]  /*18220*/  IMAD.MOV.U32 R0, RZ, RZ, R45 ;  /* 0x000000ffff007224 */ /* 0x001fca00078e002d */
[----:B------:R0:W-:Y:S04]  /*18230*/  STL [R1+0x1620], R0 ;  /* 0x0016200001007387 */ /* 0x0001e80000100800 */
[----:B------:R1:W-:Y:S01]  /*18240*/  STL [R1+0x162c], R2 ;  /* 0x00162c0201007387 */ /* 0x0003e20000100800 */
[----:B0-----:R-:W-:-:S03]  /*18250*/  IMAD.MOV.U32 R0, RZ, RZ, R3 ;  /* 0x000000ffff007224 */ /* 0x001fc600078e0003 */
[----:B------:R-:W4:Y:S04]  /*18260*/  LDL.LU.64 R44, [R1+0x1688] ;  /* 0x00168800012c7983 */ /* 0x000f280000300a00 */
[----:B------:R-:W-:Y:S04]  /*18270*/  STL [R1+0x1634], R14 ;  /* 0x0016340e01007387 */ /* 0x000fe80000100800 */
[----:B------:R0:W-:Y:S04]  /*18280*/  STL [R1+0x1628], R0 ;  /* 0x0016280001007387 */ /* 0x0001e80000100800 */
[----:B-1----:R-:W4:Y:S01]  /*18290*/  LDL.LU.64 R2, [R1+0x1690] ;  /* 0x0016900001027983 */ /* 0x002f220000300a00 */
[----:B0-----:R-:W-:-:S03]  /*182a0*/  IMAD.MOV.U32 R0, RZ, RZ, R15 ;  /* 0x000000ffff007224 */ /* 0x001fc600078e000f */
[----:B------:R-:W-:Y:S04]  /*182b0*/  STL [R1+0x163c], R6 ;  /* 0x00163c0601007387 */ /* 0x000fe80000100800 */
[----:B------:R0:W-:Y:S04]  /*182c0*/  STL [R1+0x1630], R0 ;  /* 0x0016300001007387 */ /* 0x0001e80000100800 */
[----:B------:R-:W4:Y:S01]  /*182d0*/  LDL.LU.64 R14, [R1+0x1698] ;  /* 0x00169800010e7983 */ /* 0x000f220000300a00 */
[----:B0-----:R-:W-:-:S05]  /*182e0*/  IMAD.MOV.U32 R0, RZ, RZ, R7 ;  /* 0x000000ffff007224 */ /* 0x001fca00078e0007 */
[----:B------:R0:W-:Y:S04]  /*182f0*/  STL [R1+0x1638], R0 ;  /* 0x0016380001007387 */ /* 0x0001e80000100800 */
[----:B------:R1:W-:Y:S04]  /*18300*/  STL [R1+0x1644], R4 ;  /* 0x0016440401007387 */ /* 0x0003e80000100800 */
[----:B------:R-:W4:Y:S01]  /*18310*/  LDL.LU.64 R6, [R1+0xc8] ;  /* 0x0000c80001067983 */ /* 0x000f220000300a00 */
[----:B0-----:R-:W-:-:S03]  /*18320*/  IMAD.MOV.U32 R0, RZ, RZ, R5 ;  /* 0x000000ffff007224 */ /* 0x001fc600078e0005 */
[----:B------:R-:W-:Y:S04]  /*18330*/  STL [R1+0x164c], R8 ;  /* 0x00164c0801007387 */ /* 0x000fe80000100800 */
[----:B------:R0:W-:Y:S04]  /*18340*/  STL [R1+0x1640], R0 ;  /* 0x0016400001007387 */ /* 0x0001e80000100800 */
[----:B-1----:R-:W4:Y:S01]  /*18350*/  LDL.LU.64 R4, [R1+0x16a8] ;  /* 0x0016a80001047983 */ /* 0x002f220000300a00 */
[----:B0-----:R-:W-:-:S03]  /*18360*/  IMAD.MOV.U32 R0, RZ, RZ, R9 ;  /* 0x000000ffff007224 */ /* 0x001fc600078e0009 */
[----:B------:R-:W-:Y:S04]  /*18370*/  STL [R1+0x1654], R60 ;  /* 0x0016543c01007387 */ /* 0x000fe80000100800 */
[----:B------:R0:W-:Y:S04]  /*18380*/  STL [R1+0x1648], R0 ;  /* 0x0016480001007387 */ /* 0x0001e80000100800 */
[----:B------:R-:W4:Y:S01]  /*18390*/  LDL.LU.64 R8, [R1+0x16b0] ;  /* 0x0016b00001087983 */ /* 0x000f220000300a00 */
[----:B0-----:R-:W-:-:S03]  /*183a0*/  IMAD.MOV.U32 R0, RZ, RZ, R61 ;  /* 0x000000ffff007224 */ /* 0x001fc600078e003d */
[----:B--2---:R-:W-:Y:S04]  /*183b0*/  STL [R1+0x165c], R18 ;  /* 0x00165c1201007387 */ /* 0x004fe80000100800 */
[----:B------:R0:W-:Y:S04]  /*183c0*/  STL [R1+0x1650], R0 ;  /* 0x0016500001007387 */ /* 0x0001e80000100800 */
[----:B------:R-:W2:Y:S01]  /*183d0*/  LDL.LU.64 R60, [R1+0x16b8] ;  /* 0x0016b800013c7983 */ /* 0x000ea20000300a00 */
[----:B0-----:R-:W-:-:S03]  /*183e0*/  IMAD.MOV.U32 R0, RZ, RZ, R19 ;  /* 0x000000ffff007224 */ /* 0x001fc600078e0013 */
[----:B---3--:R-:W-:Y:S04]  /*183f0*/  STL [R1+0x1664], R46 ;  /* 0x0016642e01007387 */ /* 0x008fe80000100800 */
[----:B------:R0:W-:Y:S02]  /*18400*/  STL [R1+0x1658], R0 ;  /* 0x0016580001007387 */ /* 0x0001e40000100800 */
[----:B0-----:R-:W-:Y:S02]  /*18410*/  IMAD.MOV.U32 R0, RZ, RZ, R47 ;  /* 0x000000ffff007224 */ /* 0x001fe400078e002f */
[----:B------:R-:W3:Y:S04]  /*18420*/  LDL.LU.64 R46, [R1+0x16c0] ;  /* 0x0016c000012e7983 */ /* 0x000ee80000300a00 */
        /* <DEDUP_REMOVED lines=9> */
[----:B------:R-:W-:Y:S01]  /*184c0*/  STL [R1+0x167c], R16 ;  /* 0x00167c1001007387 */ /* 0x000fe20000100800 */
[----:B0-----:R-:W-:-:S03]  /*184d0*/  IMAD.MOV.U32 R0, RZ, RZ, R17 ;  /* 0x000000ffff007224 */ /* 0x001fc600078e0011 */
[----:B------:R-:W-:Y:S04]  /*184e0*/  STL [R1+0x1684], R44 ;  /* 0x0016842c01007387 */ /* 0x000fe80000100800 */
[----:B------:R0:W-:Y:S04]  /*184f0*/  STL [R1+0x1678], R0 ;  /* 0x0016780001007387 */ /* 0x0001e80000100800 */
[----:B------:R-:W4:Y:S01]  /*18500*/  LDL.LU.64 R48, [R1+0x16d8] ;  /* 0x0016d80001307983 */ /* 0x000f220000300a00 */
[----:B0-----:R-:W-:-:S03]  /*18510*/  IMAD.MOV.U32 R0, RZ, RZ, R45 ;  /* 0x000000ffff007224 */ /* 0x001fc600078e002d */
[----:B------:R-:W-:Y:S04]  /*18520*/  STL [R1+0x168c], R2 ;  /* 0x00168c0201007387 */ /* 0x000fe80000100800 */
[----:B------:R0:W-:Y:S04]  /*18530*/  STL [R1+0x1680], R0 ;  /* 0x0016800001007387 */ /* 0x0001e80000100800 */
[----:B------:R-:W4:Y:S01]  /*18540*/  LDL.LU.64 R44, [R1+0xc0] ;  /* 0x0000c000012c7983 */ /* 0x000f220000300a00 */
[----:B0-----:R-:W-:-:S03]  /*18550*/  IMAD.MOV.U32 R0, RZ, RZ, R3 ;  /* 0x000000ffff007224 */ /* 0x001fc600078e0003 */
[----:B------:R-:W4:Y:S04]  /*18560*/  LDL.LU.64 R2, [R1+0x16e8] ;  /* 0x0016e80001027983 */ /* 0x000f280000300a00 */
[----:B------:R0:W-:Y:S04]  /*18570*/  STL [R1+0x1688], R0 ;  /* 0x0016880001007387 */ /* 0x0001e80000100800 */
[----:B------:R-:W-:Y:S01]  /*18580*/  STL [R1+0x1694], R14 ;  /* 0x0016940e01007387 */ /* 0x000fe20000100800 */
[----:B0-----:R-:W-:-:S03]  /*18590*/  IMAD.MOV.U32 R0, RZ, RZ, R15 ;  /* 0x000000ffff007224 */ /* 0x001fc600078e000f */
[----:B------:R-:W-:Y:S04]  /*185a0*/  STL [R1+0x169c], R6 ;  /* 0x00169c0601007387 */ /* 0x000fe80000100800 */
[----:B------:R0:W-:Y:S02]  /*185b0*/  STL [R1+0x1690], R0 ;  /* 0x0016900001007387 */ /* 0x0001e40000100800 */
[----:B0-----:R-:W-:Y:S02]  /*185c0*/  IMAD.MOV.U32 R0, RZ, RZ, R7 ;  /* 0x000000ffff007224 */ /* 0x001fe400078e0007 */
[----:B------:R-:W4:Y:S04]  /*185d0*/  LDL.LU.64 R6, [R1+0x16f0] ;  /* 0x0016f00001067983 */ /* 0x000f280000300a00 */
[----:B------:R0:W-:Y:S04]  /*185e0*/  STL [R1+0x1698], R0 ;  /* 0x0016980001007387 */ /* 0x0001e80000100800 */
[----:B------:R1:W-:Y:S01]  /*185f0*/  STL [R1+0x16a4], R4 ;  /* 0x0016a40401007387 */ /* 0x0003e20000100800 */
[----:B0-----:R-:W-:-:S03]  /*18600*/  IMAD.MOV.U32 R0, RZ, RZ, R5 ;  /* 0x000000ffff007224 */ /* 0x001fc600078e0005 */
[----:B-1----:R-:W4:Y:S04]  /*18610*/  LDL.LU.64 R4, [R1+0x16f8] ;  /* 0x0016f80001047983 */ /* 0x002f280000300a00 */
[----:B------:R0:W-:Y:S04]  /*18620*/  STL [R1+0x16a0], R0 ;  /* 0x0016a00001007387 */ /* 0x0001e80000100800 */
[----:B------:R-:W-:Y:S04]  /*18630*/  STL [R1+0x16ac], R8 ;  /* 0x0016ac0801007387 */ /* 0x000fe80000100800 */
[----:B------:R-:W4:Y:S01]  /*18640*/  LDL.LU.64 R18, [R1+0x1700] ;  /* 0x0017000001127983 */ /* 0x000f220000300a00 */
[----:B0-----:R-:W-:-:S03]  /*18650*/  IMAD.MOV.U32 R0, RZ, RZ, R9 ;  /* 0x000000ffff007224 */ /* 0x001fc600078e0009 */
[----:B--2---:R-:W-:Y:S04]  /*18660*/  STL [R1+0x16b4], R60 ;  /* 0x0016b43c01007387 */ /* 0x004fe80000100800 */
[----:B------:R0:W-:Y:S04]  /*18670*/  STL [R1+0x16a8], R0 ;  /* 0x0016a80001007387 */ /* 0x0001e80000100800 */
[----:B------:R-:W2:Y:S01]  /*18680*/  LDL.LU.64 R16, [R1+0x1708] ;  /* 0x0017080001107983 */ /* 0x000ea20000300a00 */
[----:B0-----:R-:W-:-:S03]  /*18690*/  IMAD.MOV.U32 R0, RZ, RZ, R61 ;  /* 0x000000ffff007224 */ /* 0x001fc600078e003d */
[----:B------:R-:W2:Y:S04]  /*186a0*/  LDL.LU.64 R60, [R1+0x1710] ;  /* 0x00171000013c7983 */ /* 0x000ea80000300a00 */
[----:B------:R0:W-:Y:S04]  /*186b0*/  STL [R1+0x16b0], R0 ;  /* 0x0016b00001007387 */ /* 0x0001e80000100800 */
[----:B---3--:R-:W-:Y:S04]  /*186c0*/  STL [R1+0x16bc], R46 ;  /* 0x0016bc2e01007387 */ /* 0x008fe80000100800 */
[----:B------:R-:W3:Y:S01]  /*186d0*/  LDL.LU.64 R8, [R1+0x1718] ;  /* 0x0017180001087983 */ /* 0x000ee20000300a00 */
[----:B0-----:R-:W-:-:S03]  /*186e0*/  MOV R0, R47 ;  /* 0x0000002f00007202 */ /* 0x001fc60000000f00 */
[----:B----4-:R-:W-:Y:S04]  /*186f0*/  STL [R1+0x16c4], R12 ;  /* 0x0016c40c01007387 */ /* 0x010fe80000100800 */
[----:B------:R0:W-:Y:S04]  /*18700*/  STL [R1+0x16b8], R0 ;  /* 0x0016b80001007387 */ /* 0x0001e80000100800 */
[----:B------:R-:W4:Y:S01]  /*18710*/  LDL.LU.64 R14, [R1+0xb8] ;  /* 0x0000b800010e7983 */ /* 0x000f220000300a00 */
[----:B0-----:R-:W-:-:S05]  /*18720*/  IMAD.MOV.U32 R0, RZ, RZ, R13 ;  /* 0x000000ffff007224 */ /* 0x001fca00078e000d */
[----:B------:R0:W-:Y:S04]  /*18730*/  STL [R1+0x16c0], R0 ;  /* 0x0016c00001007387 */ /* 0x0001e80000100800 */
[----:B------:R-:W-:Y:S04]  /*18740*/  STL [R1+0x16cc], R10 ;  /* 0x0016cc0a01007387 */ /* 0x000fe80000100800 */
[----:B------:R-:W4:Y:S01]  /*18750*/  LDL.LU.64 R46, [R1+0x1728] ;  /* 0x00172800012e7983 */ /* 0x000f220000300a00 */
[----:B0-----:R-:W-:-:S03]  /*18760*/  IMAD.MOV.U32 R0, RZ, RZ, R11 ;  /* 0x000000ffff007224 */ /* 0x001fc600078e000b */
[----:B------:R-:W4:Y:S04]  /*18770*/  LDL.LU.64 R12, [R1+0x1730] ;  /* 0x00173000010c7983 */ /* 0x000f280000300a00 */
[----:B------:R0:W-:Y:S02]  /*18780*/  STL [R1+0x16c8], R0 ;  /* 0x0016c80001007387 */ /* 0x0001e40000100800 */
[----:B0-----:R-:W-:Y:S02]  /*18790*/  IMAD.MOV.U32 R0, RZ, RZ, R49 ;  /* 0x000000ffff007224 */ /* 0x001fe400078e0031 */
[----:B------:R-:W-:Y:S04]  /*187a0*/  STL [R1+0x16d4], R48 ;  /* 0x0016d43001007387 */ /* 0x000fe80000100800 */
[----:B------:R-:W4:Y:S04]  /*187b0*/  LDL.LU.64 R10, [R1+0x1738] ;  /* 0x00173800010a7983 */ /* 0x000f280000300a00 */
[----:B------:R-:W-:Y:S04]  /*187c0*/  STL [R1+0x16dc], R44 ;  /* 0x0016dc2c01007387 */ /* 0x000fe80000100800 */
[----:B------:R0:W-:Y:S04]  /*187d0*/  STL [R1+0x16d0], R0 ;  /* 0x0016d00001007387 */ /* 0x0001e80000100800 */
[----:B------:R1:W-:Y:S01]  /*187e0*/  STL [R1+0x16e4], R2 ;  /* 0x0016e40201007387 */ /* 0x0003e20000100800 */
[----:B0-----:R-:W-:-:S05]  /*187f0*/  IMAD.MOV.U32 R0, RZ, RZ, R45 ;  /* 0x000000ffff007224 */ /* 0x001fca00078e002d */
[----:B------:R0:W-:Y:S01]  /*18800*/  STL [R1+0x16d8], R0 ;  /* 0x0016d80001007387 */ /* 0x0001e20000100800 */
[----:B-1----:R-:W-:-:S03]  /*18810*/  IMAD.MOV.U32 R2, RZ, RZ, R3 ;  /* 0x000000ffff027224 */ /* 0x002fc600078e0003 */
[----:B0-----:R-:W4:Y:S04]  /*18820*/  LDL.LU R0, [R1+0x5e0] ;  /* 0x0005e00001007983 */ /* 0x001f280000300800 */
[----:B------:R-:W4:Y:S04]  /*18830*/  LDL.LU R3, [R1+0x5e8] ;  /* 0x0005e80001037983 */ /* 0x000f280000300800 */
[----:B------:R-:W4:Y:S04]  /*18840*/  LDL.LU.64 R44, [R1+0x1748] ;  /* 0x00174800012c7983 */ /* 0x000f280000300a00 */
[----:B------:R0:W-:Y:S04]  /*18850*/  STL [R1+0x16e0], R2 ;  /* 0x0016e00201007387 */ /* 0x0001e80000100800 */
[----:B------:R1:W-:Y:S01]  /*18860*/  STL [R1+0x16ec], R6 ;  /* 0x0016ec0601007387 */ /* 0x0003e20000100800 */
[----:B0-----:R-:W-:-:S03]  /*18870*/  IMAD.MOV.U32 R2, RZ, RZ, R7 ;  /* 0x000000ffff027224 */ /* 0x001fc600078e0007 */
[----:B-1----:R-:W4:Y:S04]  /*18880*/  LDL.LU.64 R6, [R1+0x1750] ;  /* 0x0017500001067983 */ /* 0x002f280000300a00 */
[----:B------:R0:W-:Y:S04]  /*18890*/  STL [R1+0x16e8], R2 ;  /* 0x0016e80201007387 */ /* 0x0001e80000100800 */
[----:B------:R1:W-:Y:S01]  /*188a0*/  STL [R1+0x16f4], R4 ;  /* 0x0016f40401007387 */ /* 0x0003e20000100800 */
[----:B0-----:R-:W-:-:S03]  /*188b0*/  IMAD.MOV.U32 R2, RZ, RZ, R5 ;  /* 0x000000ffff027224 */ /* 0x001fc600078e0005 */
[----:B------:R-:W-:Y:S04]  /*188c0*/  STL [R1+0x16fc], R18 ;  /* 0x0016fc1201007387 */ /* 0x000fe80000100800 */
[----:B------:R0:W-:Y:S04]  /*188d0*/  STL [R1+0x16f0], R2 ;  /* 0x0016f00201007387 */ /* 0x0001e80000100800 */
[----:B-1----:R-:W4:Y:S01]  /*188e0*/  LDL.LU.64 R4, [R1+0x1758] ;  /* 0x0017580001047983 */ /* 0x002f220000300a00 */
[----:B0-----:R-:W-:-:S03]  /*188f0*/  IMAD.MOV.U32 R2, RZ, RZ, R19 ;  /* 0x000000ffff027224 */ /* 0x001fc600078e0013 */
[----:B--2---:R-:W-:Y:S04]  /*18900*/  STL [R1+0x1704], R16 ;  /* 0x0017041001007387 */ /* 0x004fe80000100800 */
[----:B------:R0:W-:Y:S04]  /*18910*/  STL [R1+0x16f8], R2 ;  /* 0x0016f80201007387 */ /* 0x0001e80000100800 */
[----:B------:R-:W-:Y:S01]  /*18920*/  STL [R1+0x170c], R60 ;  /* 0x00170c3c01007387 */ /* 0x000fe20000100800 */
[----:B0-----:R-:W-:-:S05]  /*18930*/  IMAD.MOV.U32 R2, RZ, RZ, R17 ;  /* 0x000000ffff027224 */ /* 0x001fca00078e0011 */
[----:B------:R0:W-:Y:S02]  /*18940*/  STL [R1+0x1700], R2 ;  /* 0x0017000201007387 */ /* 0x0001e40000100800 */
[----:B0-----:R-:W-:Y:S02]  /*18950*/  IMAD.MOV.U32 R2, RZ, RZ, R61 ;  /* 0x000000ffff027224 */ /* 0x001fe400078e003d */
[----:B---3--:R0:W-:Y:S04]  /*18960*/  STL [R1+0x1714], R8 ;  /* 0x0017140801007387 */ /* 0x0081e80000100800 */
[----:B------:R1:W-:Y:S04]  /*18970*/  STL [R1+0x1708], R2 ;  /* 0x0017080201007387 */ /* 0x0003e80000100800 */
[----:B------:R-:W2:Y:S01]  /*18980*/  LDL.LU.64 R60, [R1+0x2a0] ;  /* 0x0002a000013c7983 */ /* 0x000ea20000300a00 */
[----:B0-----:R-:W0:Y:S01]  /*18990*/  LDC R8, c[0x0][0x238] ;  /* 0x00008e00ff087b82 */ /* 0x001e220000000800 */
[----:B-1----:R-:W-:-:S05]  /*189a0*/  IMAD.MOV.U32 R2, RZ, RZ, R9 ;  /* 0x000000ffff027224 */ /* 0x002fca00078e0009 */
[----:B------:R1:W-:Y:S04]  /*189b0*/  STL [R1+0x1710], R2 ;  /* 0x0017100201007387 */ /* 0x0003e80000100800 */
[----:B----4-:R-:W-:Y:S01]  /*189c0*/  STL [R1+0x171c], R14 ;  /* 0x00171c0e01007387 */ /* 0x010fe20000100800 */
[----:B-1----:R-:W-:-:S03]  /*189d0*/  IMAD.MOV.U32 R2, RZ, RZ, R15 ;  /* 0x000000ffff027224 */ /* 0x002fc600078e000f */
[----:B------:R-:W-:Y:S04]  /*189e0*/  STL [R1+0x1724], R46 ;  /* 0x0017242e01007387 */ /* 0x000fe80000100800 */
[----:B------:R1:W-:Y:S04]  /*189f0*/  STL [R1+0x1718], R2 ;  /* 0x0017180201007387 */ /* 0x0003e80000100800 */
[----:B------:R-:W-:Y:S01]  /*18a00*/  STL [R1+0x172c], R12 ;  /* 0x00172c0c01007387 */ /* 0x000fe20000100800 */
[----:B-1----:R-:W-:-:S05]  /*18a10*/  IMAD.MOV.U32 R2, RZ, RZ, R47 ;  /* 0x000000ffff027224 */ /* 0x002fca00078e002f */
[----:B------:R1:W-:Y:S04]  /*18a20*/  STL [R1+0x1720], R2 ;  /* 0x0017200201007387 */ /* 0x0003e80000100800 */
[----:B------:R-:W-:Y:S01]  /*18a30*/  STL [R1+0x1734], R10 ;  /* 0x0017340a01007387 */ /* 0x000fe20000100800 */
[----:B-1----:R-:W-:-:S05]  /*18a40*/  IMAD.MOV.U32 R2, RZ, RZ, R13 ;  /* 0x000000ffff027224 */ /* 0x002fca00078e000d */
[----:B------:R1:W-:Y:S02]  /*18a50*/  STL [R1+0x1728], R2 ;  /* 0x0017280201007387 */ /* 0x0003e40000100800 */
[----:B-1----:R-:W-:-:S05]  /*18a60*/  IMAD.MOV.U32 R2, RZ, RZ, R11 ;  /* 0x000000ffff027224 */ /* 0x002fca00078e000b */
[----:B------:R1:W-:Y:S04]  /*18a70*/  STL [R1+0x1730], R2 ;  /* 0x0017300201007387 */ /* 0x0003e80000100800 */
[----:B------:R-:W-:Y:S04]  /*18a80*/  STL [R1+0x173c], R42 ;  /* 0x00173c2a01007387 */ /* 0x000fe80000100800 */
[----:B------:R-:W-:Y:S01]  /*18a90*/  STL [R1+0x1738], R43 ;  /* 0x0017382b01007387 */ /* 0x000fe20000100800 */
[----:B------:R-:W-:Y:S02]  /*18aa0*/  IMAD R0, R0, UR5, RZ ;  /* 0x0000000500007c24 */ /* 0x000fe4000f8e02ff */
[----:B-1----:R-:W-:-:S02]  /*18ab0*/  IMAD R2, R3, UR5, RZ ;  /* 0x0000000503027c24 */ /* 0x002fc4000f8e02ff */
[----:B------:R-:W-:Y:S01]  /*18ac0*/  IMAD.MOV.U32 R3, RZ, RZ, R45 ;  /* 0x000000ffff037224 */ /* 0x000fe200078e002d */
[----:B------:R-:W-:Y:S01]  /*18ad0*/  STL [R1+0x1744], R44 ;  /* 0x0017442c01007387 */ /* 0x000fe20000100800 */
[----:B------:R-:W-:-:S03]  /*18ae0*/  LEA R12, P1, R0, UR8, 0x1 ;  /* 0x00000008000c7c11 */ /* 0x000fc6000f8208ff */
[----:B------:R1:W-:Y:S01]  /*18af0*/  STL [R1+0x1740], R3 ;  /* 0x0017400301007387 */ /* 0x0003e20000100800 */
[----:B------:R-:W-:Y:S02]  /*18b00*/  LEA R10, P0, R2, UR8, 0x1 ;  /* 0x00000008020a7c11 */ /* 0x000fe4000f8008ff */
[----:B------:R-:W-:Y:S02]  /*18b10*/  LEA.HI.X.SX32 R13, R0, UR9, 0x1, P1 ;  /* 0x00000009000d7c11 */ /* 0x000fe400088f0eff */
[----:B------:R-:W-:Y:S01]  /*18b20*/  LEA.HI.X.SX32 R11, R2, UR9, 0x1, P0 ;  /* 0x00000009020b7c11 */ /* 0x000fe200080f0eff */
[----:B-1----:R-:W-:Y:S01]  /*18b30*/  IMAD.MOV.U32 R3, RZ, RZ, R7 ;  /* 0x000000ffff037224 */ /* 0x002fe200078e0007 */
[----:B------:R-:W-:Y:S04]  /*18b40*/  STL [R1+0x174c], R6 ;  /* 0x00174c0601007387 */ /* 0x000fe80000100800 */
[----:B------:R-:W-:Y:S04]  /*18b50*/  STL [R1+0x1748], R3 ;  /* 0x0017480301007387 */ /* 0x000fe80000100800 */
[----:B------:R0:W-:Y:S01]  /*18b60*/  STL [R1+0x1754], R4 ;  /* 0x0017540401007387 */ /* 0x0001e20000100800 */
[----:B------:R-:W-:-:S03]  /*18b70*/  IMAD.MOV.U32 R0, RZ, RZ, R5 ;  /* 0x000000ffff007224 */ /* 0x000fc600078e0005 */
[----:B------:R-:W-:Y:S01]  /*18b80*/  STL.64 [R1+0x5f0], R12 ;  /* 0x0005f00c01007387 */ /* 0x000fe20000100a00 */
[----:B0-----:R-:W-:-:S03]  /*18b90*/  IMAD R4, R8, 0x7f, RZ ;  /* 0x0000007f08047824 */ /* 0x001fc600078e02ff */
[----:B------:R0:W-:Y:S01]  /*18ba0*/  STL [R1+0x1750], R0 ;  /* 0x0017500001007387 */ /* 0x0001e20000100800 */
[----:B------:R-:W-:-:S04]  /*18bb0*/  IMAD.WIDE R2, R4, 0x2, R12 ;  /* 0x0000000204027825 */ /* 0x000fc800078e020c */
[----:B------:R-:W-:-:S04]  /*18bc0*/  IMAD.WIDE R4, R4, 0x2, R10 ;  /* 0x0000000204047825 */ /* 0x000fc800078e020a */
[C---:B0-----:R-:W-:Y:S02]  /*18bd0*/  IMAD R0, R8.reuse, 0x7e, RZ ;  /* 0x0000007e08007824 */ /* 0x041fe400078e02ff */
[----:B--2---:R-:W-:Y:S01]  /*18be0*/  IMAD.MOV.U32 R6, RZ, RZ, R61 ;  /* 0x000000ffff067224 */ /* 0x004fe200078e003d */
[----:B------:R-:W-:Y:S04]  /*18bf0*/  STL [R1+0x175c], R60 ;  /* 0x00175c3c01007387 */ /* 0x000fe80000100800 */
[----:B------:R-:W-:Y:S04]  /*18c00*/  STL.64 [R1+0x5f8], R10 ;  /* 0x0005f80a01007387 */ /* 0x000fe80000100a00 */
[----:B------:R-:W-:Y:S04]  /*18c10*/  STL [R1+0x1764], R2 ;  /* 0x0017640201007387 */ /* 0x000fe80000100800 */
[----:B------:R0:W-:Y:S04]  /*18c20*/  STL [R1+0x1758], R6 ;  /* 0x0017580601007387 */ /* 0x0001e80000100800 */
[----:B------:R1:W-:Y:S04]  /*18c30*/  STL [R1+0x1760], R3 ;  /* 0x0017600301007387 */ /* 0x0003e80000100800 */
[----:B------:R-:W-:Y:S01]  /*18c40*/  STL [R1+0x176c], R4 ;  /* 0x00176c0401007387 */ /* 0x000fe20000100800 */
[----:B0-----:R-:W-:-:S02]  /*18c50*/  IMAD R6, R8, 0x7d, RZ ;  /* 0x0000007d08067824 */ /* 0x001fc400078e02ff */
[C---:B-1----:R-:W-:Y:S01]  /*18c60*/  IMAD.WIDE R2, R0.reuse, 0x2, R12 ;  /* 0x0000000200027825 */ /* 0x042fe200078e020c */
[----:B------:R0:W-:Y:S04]  /*18c70*/  STL [R1+0x1768], R5 ;  /* 0x0017680501007387 */ /* 0x0001e80000100800 */
[----:B------:R-:W-:Y:S04]  /*18c80*/  STL [R1+0x1774], R2 ;  /* 0x0017740201007387 */ /* 0x000fe80000100800 */
[----:B------:R1:W-:Y:S01]  /*18c90*/  STL [R1+0x1770], R3 ;  /* 0x0017700301007387 */ /* 0x0003e20000100800 */
[----:B0-----:R-:W-:-:S04]  /*18ca0*/  IMAD.WIDE R4, R0, 0x2, R10 ;  /* 0x0000000200047825 */ /* 0x001fc800078e020a */
[----:B------:R-:W-:Y:S01]  /*18cb0*/  IMAD R0, R8, 0x7c, RZ ;  /* 0x0000007c08007824 */ /* 0x000fe200078e02ff */
[----:B------:R-:W-:Y:S01]  /*18cc0*/  STL [R1+0x177c], R4 ;  /* 0x00177c0401007387 */ /* 0x000fe20000100800 */
[----:B-1----:R-:W-:-:S03]  /*18cd0*/  IMAD.WIDE R2, R6, 0x2, R12 ;  /* 0x0000000206027825 */ /* 0x002fc600078e020c */
[----:B------:R0:W-:Y:S01]  /*18ce0*/  STL [R1+0x1778], R5 ;  /* 0x0017780501007387 */ /* 0x0001e20000100800 */
[----:B------:R-:W-:-:S03]  /*18cf0*/  IMAD.WIDE R6, R6, 0x2, R10 ;  /* 0x0000000206067825 */ /* 0x000fc600078e020a */
[----:B------:R-:W-:Y:S04]  /*18d00*/  STL [R1+0x1784], R2 ;  /* 0x0017840201007387 */ /* 0x000fe80000100800 */
[----:B------:R1:W-:Y:S04]  /*18d10*/  STL [R1+0x1780], R3 ;  /* 0x0017800301007387 */ /* 0x0003e80000100800 */
[----:B------:R2:W-:Y:S01]  /*18d20*/  STL [R1+0x178c], R6 ;  /* 0x00178c0601007387 */ /* 0x0005e20000100800 */
[----:B0-----:R-:W-:-:S04]  /*18d30*/  IMAD.WIDE R4, R0, 0x2, R10 ;  /* 0x0000000200047825 */ /* 0x001fc800078e020a */
[----:B-1----:R-:W-:Y:S01]  /*18d40*/  IMAD.WIDE R2, R0, 0x2, R12 ;  /* 0x0000000200027825 */ /* 0x002fe200078e020c */
[----:B------:R-:W-:Y:S03]  /*18d50*/  STL [R1+0x1788], R7 ;  /* 0x0017880701007387 */ /* 0x000fe60000100800 */
[C---:B--2---:R-:W-:Y:S01]  /*18d60*/  IMAD R6, R8.reuse, 0x7b, RZ ;  /* 0x0000007b08067824 */ /* 0x044fe200078e02ff */
[----:B------:R-:W-:Y:S04]  /*18d70*/  STL [R1+0x1794], R2 ;  /* 0x0017940201007387 */ /* 0x000fe80000100800 */
[----:B------:R0:W-:Y:S01]  /*18d80*/  STL [R1+0x1790], R3 ;  /* 0x0017900301007387 */ /* 0x0001e20000100800 */
[----:B------:R-:W-:-:S03]  /*18d90*/  IMAD R0, R8, 0x7a, RZ ;  /* 0x0000007a08007824 */ /* 0x000fc600078e02ff */
[----:B------:R-:W-:Y:S01]  /*18da0*/  STL [R1+0x179c], R4 ;  /* 0x00179c0401007387 */ /* 0x000fe20000100800 */
[----:B0-----:R-:W-:-:S03]  /*18db0*/  IMAD.WIDE R2, R6, 0x2, R12 ;  /* 0x0000000206027825 */ /* 0x001fc600078e020c */
        /* <DEDUP_REMOVED lines=401> */
[----:B------:R-:W-:Y:S01]  /*1a6d0*/  STL [R1+0x1b34], R2 ;  /* 0x001b340201007387 */ /* 0x000fe20000100800 */
[----:B------:R-:W-:-:S03]  /*1a6e0*/  SHF.L.U32 R0, R8, 0x6, RZ ;  /* 0x0000000608007819 */ /* 0x000fc600000006ff */
[----:B------:R0:W-:Y:S04]  /*1a6f0*/  STL [R1+0x1b30], R3 ;  /* 0x001b300301007387 */ /* 0x0001e80000100800 */
        /* <DEDUP_REMOVED lines=223> */
[----:B------:R-:W-:-:S03]  /*1b4f0*/  IMAD.SHL.U32 R0, R8, 0x20, RZ ;  /* 0x0000002008007824 */ /* 0x000fc600078e00ff */
        /* <DEDUP_REMOVED lines=215> */
[----:B------:R1:W-:Y:S01]  /*1c270*/  STL [R1+0x1f20], R3 ;  /* 0x001f200301007387 */ /* 0x0003e20000100800 */
[----:B0-----:R-:W-:-:S03]  /*1c280*/  IMAD.WIDE R4, R0, 0x2, R10 ;  /* 0x0000000200047825 */ /* 0x001fc600078e020a */
[----:B------:R-:W-:Y:S01]  /*1c290*/  STL [R1+0x1f2c], R6 ;  /* 0x001f2c0601007387 */ /* 0x000fe20000100800 */
[----:B-1----:R-:W-:-:S03]  /*1c2a0*/  IMAD.WIDE R2, R0, 0x2, R12 ;  /* 0x0000000200027825 */ /* 0x002fc600078e020c */
[----:B------:R0:W-:Y:S04]  /*1c2b0*/  STL [R1+0x1f28], R7 ;  /* 0x001f280701007387 */ /* 0x0001e80000100800 */
[----:B------:R-:W-:Y:S04]  /*1c2c0*/  STL [R1+0x1f34], R2 ;  /* 0x001f340201007387 */ /* 0x000fe80000100800 */
[----:B------:R1:W-:Y:S01]  /*1c2d0*/  STL [R1+0x1f30], R3 ;  /* 0x001f300301007387 */ /* 0x0003e20000100800 */
[----:B0-----:R-:W-:-:S03]  /*1c2e0*/  IMAD.WIDE R6, R8, 0x2, R12 ;  /* 0x0000000208067825 */ /* 0x001fc600078e020c */
[----:B------:R-:W-:Y:S04]  /*1c2f0*/  STL [R1+0x1f3c], R4 ;  /* 0x001f3c0401007387 */ /* 0x000fe80000100800 */
[----:B------:R-:W-:Y:S01]  /*1c300*/  STL [R1+0x1f38], R5 ;  /* 0x001f380501007387 */ /* 0x000fe20000100800 */
[----:B-1----:R-:W-:-:S03]  /*1c310*/  IMAD.WIDE R2, R8, 0x2, R10 ;  /* 0x0000000208027825 */ /* 0x002fc600078e020a */
[----:B------:R-:W-:Y:S04]  /*1c320*/  STL [R1+0x1f44], R6 ;  /* 0x001f440601007387 */ /* 0x000fe80000100800 */
[----:B------:R-:W-:Y:S04]  /*1c330*/  STL [R1+0x1f40], R7 ;  /* 0x001f400701007387 */ /* 0x000fe80000100800 */
[----:B------:R-:W-:Y:S04]  /*1c340*/  STL [R1+0x1f4c], R2 ;  /* 0x001f4c0201007387 */ /* 0x000fe80000100800 */
[----:B------:R0:W-:Y:S04]  /*1c350*/  STL [R1+0x1f48], R3 ;  /* 0x001f480301007387 */ /* 0x0001e80000100800 */
[----:B------:R1:W-:Y:S04]  /*1c360*/  STL [R1+0x918], RZ ;  /* 0x000918ff01007387 */ /* 0x0003e80000100800 */
        /* <DEDUP_REMOVED lines=106> */
[----:B------:R1:W-:Y:S01]  /*1ca10*/  STL [R1+0x568], RZ ;  /* 0x000568ff01007387 */ /* 0x0003e20000100800 */
[----:B------:R-:W2:Y:S03]  /*1ca20*/  S2R R61, SR_TID.X ;  /* 0x00000000003d7919 */ /* 0x000ea60000002100 */
        /* <DEDUP_REMOVED lines=29> */
[----:B--2---:R-:W-:-:S03]  /*1cc00*/  LOP3.LUT R61, R61, 0x1f, RZ, 0xc0, !PT ;  /* 0x0000001f3d3d7812 */ /* 0x004fc600078ec0ff */
[----:B------:R1:W-:Y:S04]  /*1cc10*/  STL [R1+0x760], RZ ;  /* 0x000760ff01007387 */ /* 0x0003e80000100800 */
[----:B------:R1:W-:Y:S04]  /*1cc20*/  STL [R1+0x764], RZ ;  /* 0x000764ff01007387 */ /* 0x0003e80000100800 */
[----:B------:R1:W-:Y:S04]  /*1cc30*/  STL [R1+0x768], RZ ;  /* 0x000768ff01007387 */ /* 0x0003e80000100800 */
[----:B------:R1:W-:Y:S04]  /*1cc40*/  STL [R1+0x76c], RZ ;  /* 0x00076cff01007387 */ /* 0x0003e80000100800 */
[----:B------:R1:W-:Y:S01]  /*1cc50*/  STL [R1+0x740], RZ ;  /* 0x000740ff01007387 */ /* 0x0003e20000100800 */
[----:B------:R-:W-:-:S02]  /*1cc60*/  IMAD.SHL.U32 R0, R61, 0x2, RZ ;  /* 0x000000023d007824 */ /* 0x000fc400078e00ff */
[----:B------:R-:W0:Y:S01]  /*1cc70*/  LDC R61, c[0x0][0x23c] ;  /* 0x00008f00ff3d7b82 */ /* 0x000e220000000800 */
        /* <DEDUP_REMOVED lines=14> */
[----:B0-----:R-:W-:-:S02]  /*1cd60*/  IMAD.SHL.U32 R3, R61, 0x80, RZ ;  /* 0x000000803d037824 */ /* 0x001fc400078e00ff */
[----:B------:R-:W-:-:S03]  /*1cd70*/  IMAD.SHL.U32 R8, R8, 0x80, RZ ;  /* 0x0000008008087824 */ /* 0x000fc600078e00ff */
[----:B------:R-:W-:Y:S01]  /*1cd80*/  SHF.R.S32.HI R2, RZ, 0x1f, R3 ;  /* 0x0000001fff027819 */ /* 0x000fe20000011403 */
[----:B------:R1:W-:Y:S01]  /*1cd90*/  STL [R1+0x69c], RZ ;  /* 0x00069cff01007387 */ /* 0x0003e20000100800 */
[----:B------:R-:W0:Y:S01]  /*1cda0*/  LDC R60, c[0x0][0x230] ;  /* 0x00008c00ff3c7b82 */ /* 0x000e220000000800 */
[----:B------:R-:W-:Y:S02]  /*1cdb0*/  SHF.R.S32.HI R5, RZ, 0x1f, R8 ;  /* 0x0000001fff057819 */ /* 0x000fe40000011408 */
[----:B------:R1:W-:Y:S01]  /*1cdc0*/  STL [R1+0x650], RZ ;  /* 0x000650ff01007387 */ /* 0x0003e20000100800 */
[----:B------:R-:W-:Y:S02]  /*1cdd0*/  SHF.L.U64.HI R2, R3, 0x1, R2 ;  /* 0x0000000103027819 */ /* 0x000fe40000010202 */
[----:B------:R-:W-:Y:S01]  /*1cde0*/  SHF.L.U64.HI R3, R8, 0x1, R5 ;  /* 0x0000000108037819 */ /* 0x000fe20000010205 */
[----:B------:R1:W-:Y:S01]  /*1cdf0*/  STL [R1+0x654], RZ ;  /* 0x000654ff01007387 */ /* 0x0003e20000100800 */
[----:B------:R-:W-:-:S02]  /*1ce00*/  LOP3.LUT R6, R0, 0x20, RZ, 0x3c, !PT ;  /* 0x0000002000067812 */ /* 0x000fc400078e3cff */
[----:B------:R-:W-:Y:S01]  /*1ce10*/  LOP3.LUT R5, R0, 0x30, RZ, 0x3c, !PT ;  /* 0x0000003000057812 */ /* 0x000fe200078e3cff */
[----:B------:R1:W-:Y:S04]  /*1ce20*/  STL [R1+0x658], RZ ;  /* 0x000658ff01007387 */ /* 0x0003e80000100800 */
[----:B------:R1:W-:Y:S04]  /*1ce30*/  STL [R1+0x65c], RZ ;  /* 0x00065cff01007387 */ /* 0x0003e80000100800 */
[----:B------:R1:W-:Y:S04]  /*1ce40*/  STL [R1+0x610], RZ ;  /* 0x000610ff01007387 */ /* 0x0003e80000100800 */
[----:B------:R1:W-:Y:S01]  /*1ce50*/  STL [R1+0x614], RZ ;  /* 0x000614ff01007387 */ /* 0x0003e20000100800 */
[----:B0-----:R-:W-:-:S03]  /*1ce60*/  VIADD R60, R60, 0x7f ;  /* 0x0000007f3c3c7836 */ /* 0x001fc60000000000 */
[----:B------:R1:W-:Y:S02]  /*1ce70*/  STL [R1+0x618], RZ ;  /* 0x000618ff01007387 */ /* 0x0003e40000100800 */
[----:B------:R-:W-:Y:S02]  /*1ce80*/  SHF.R.S32.HI R61, RZ, 0x1f, R60 ;  /* 0x0000001fff3d7819 */ /* 0x000fe4000001143c */
[----:B------:R1:W-:Y:S02]  /*1ce90*/  STL [R1+0x61c], RZ ;  /* 0x00061cff01007387 */ /* 0x0003e40000100800 */
[----:B------:R-:W-:Y:S02]  /*1cea0*/  LEA.HI R61, R61, R60, RZ, 0x7 ;  /* 0x0000003c3d3d7211 */ /* 0x000fe400078f38ff */
[----:B------:R1:W-:Y:S02]  /*1ceb0*/  STL [R1+0x5b0], RZ ;  /* 0x0005b0ff01007387 */ /* 0x0003e40000100800 */
[----:B------:R-:W-:-:S02]  /*1cec0*/  SHF.R.S32.HI R4, RZ, 0x7, R61 ;  /* 0x00000007ff047819 */ /* 0x000fc4000001143d */
[----:B------:R1:W-:Y:S01]  /*1ced0*/  STL [R1+0x5b4], RZ ;  /* 0x0005b4ff01007387 */ /* 0x0003e20000100800 */
[----:B------:R-:W-:-:S03]  /*1cee0*/  LOP3.LUT R4, R0, 0x10, RZ, 0x3c, !PT ;  /* 0x0000001000047812 */ /* 0x000fc600078e3cff */
        /* <DEDUP_REMOVED lines=60> */
[----:B------:R-:W0:Y:S03]  /*1d2b0*/  S2R R61, SR_TID.X ;  /* 0x00000000003d7919 */ /* 0x000e260000002100 */
[----:B------:R1:W-:Y:S04]  /*1d2c0*/  STL [R1+0x4b8], RZ ;  /* 0x0004b8ff01007387 */ /* 0x0003e80000100800 */
[----:B------:R1:W-:Y:S04]  /*1d2d0*/  STL [R1+0x4bc], RZ ;  /* 0x0004bcff01007387 */ /* 0x0003e80000100800 */
[----:B------:R1:W-:Y:S04]  /*1d2e0*/  STL [R1+0x460], RZ ;  /* 0x000460ff01007387 */ /* 0x0003e80000100800 */
[----:B------:R1:W-:Y:S04]  /*1d2f0*/  STL [R1+0x464], RZ ;  /* 0x000464ff01007387 */ /* 0x0003e80000100800 */
[----:B------:R1:W-:Y:S01]  /*1d300*/  STL [R1+0x468], RZ ;  /* 0x000468ff01007387 */ /* 0x0003e20000100800 */
[----:B------:R-:W2:Y:S03]  /*1d310*/  S2R R45, SR_TID.X ;  /* 0x00000000002d7919 */ /* 0x000ea60000002100 */
[----:B------:R1:W-:Y:S04]  /*1d320*/  STL [R1+0x46c], RZ ;  /* 0x00046cff01007387 */ /* 0x0003e80000100800 */
[----:B------:R1:W-:Y:S01]  /*1d330*/  STL [R1+0x450], RZ ;  /* 0x000450ff01007387 */ /* 0x0003e20000100800 */
[----:B0-----:R-:W-:-:S03]  /*1d340*/  LOP3.LUT R60, R61, 0x7, RZ, 0xc0, !PT ;  /* 0x000000073d3c7812 */ /* 0x001fc600078ec0ff */
[----:B------:R1:W-:Y:S02]  /*1d350*/  STL [R1+0x454], RZ ;  /* 0x000454ff01007387 */ /* 0x0003e40000100800 */
[C---:B------:R-:W-:Y:S02]  /*1d360*/  IMAD R61, R60.reuse, 0x90, RZ ;  /* 0x000000903c3d7824 */ /* 0x040fe400078e02ff */
[----:B------:R1:W-:Y:S01]  /*1d370*/  STL [R1+0x458], RZ ;  /* 0x000458ff01007387 */ /* 0x0003e20000100800 */
[----:B------:R-:W-:-:S03]  /*1d380*/  IMAD R60, R60, 0x110, RZ ;  /* 0x000001103c3c7824 */ /* 0x000fc600078e02ff */
[----:B------:R1:W-:Y:S04]  /*1d390*/  STL [R1+0x45c], RZ ;  /* 0x00045cff01007387 */ /* 0x0003e80000100800 */
[----:B------:R1:W-:Y:S04]  /*1d3a0*/  STL [R1+0x430], RZ ;  /* 0x000430ff01007387 */ /* 0x0003e80000100800 */
[----:B------:R1:W-:Y:S04]  /*1d3b0*/  STL [R1+0x434], RZ ;  /* 0x000434ff01007387 */ /* 0x0003e80000100800 */
[----:B------:R1:W-:Y:S01]  /*1d3c0*/  STL [R1+0x438], RZ ;  /* 0x000438ff01007387 */ /* 0x0003e20000100800 */
[----:B--2---:R-:W-:-:S02]  /*1d3d0*/  IMAD.SHL.U32 R44, R45, 0x2, RZ ;  /* 0x000000022d2c7824 */ /* 0x004fc400078e00ff */
[----:B------:R-:W-:Y:S01]  /*1d3e0*/  IMAD.SHL.U32 R45, R45, 0x40, RZ ;  /* 0x000000402d2d7824 */ /* 0x000fe200078e00ff */
[----:B------:R1:W-:Y:S02]  /*1d3f0*/  STL [R1+0x43c], RZ ;  /* 0x00043cff01007387 */ /* 0x0003e40000100800 */
[--C-:B------:R-:W-:Y:S02]  /*1d400*/  LOP3.LUT R61, R61, 0x10, R44.reuse, 0x78, !PT ;  /* 0x000000103d3d7812 */ /* 0x100fe400078e782c */
[----:B------:R1:W-:Y:S01]  /*1d410*/  STL [R1+0x420], RZ ;  /* 0x000420ff01007387 */ /* 0x0003e20000100800 */
[----:B------:R-:W-:Y:S02]  /*1d420*/  LOP3.LUT R60, R60, 0x30, R44, 0x78, !PT ;  /* 0x000000303c3c7812 */ /* 0x000fe400078e782c */
[----:B------:R-:W-:Y:S01]  /*1d430*/  LOP3.LUT R61, R61, 0x400, R45, 0xf8, !PT ;  /* 0x000004003d3d7812 */ /* 0x000fe200078ef82d */
[----:B------:R1:W-:Y:S01]  /*1d440*/  STL [R1+0x424], RZ ;  /* 0x000424ff01007387 */ /* 0x0003e20000100800 */
[----:B------:R-:W-:-:S02]  /*1d450*/  LOP3.LUT R4, R60, 0x40, RZ, 0x3c, !PT ;  /* 0x000000403c047812 */ /* 0x000fc400078e3cff */
[C---:B------:R-:W-:Y:S01]  /*1d460*/  LOP3.LUT R6, R61.reuse, 0x20, RZ, 0x3c, !PT ;  /* 0x000000203d067812 */ /* 0x040fe200078e3cff */
[----:B------:R1:W-:Y:S01]  /*1d470*/  STL [R1+0x428], RZ ;  /* 0x000428ff01007387 */ /* 0x0003e20000100800 */
[C---:B------:R-:W-:Y:S02]  /*1d480*/  LOP3.LUT R5, R61.reuse, 0x40, RZ, 0x3c, !PT ;  /* 0x000000403d057812 */ /* 0x040fe400078e3cff */
[----:B------:R-:W-:Y:S01]  /*1d490*/  LOP3.LUT R4, R61, 0x60, RZ, 0x3c, !PT ;  /* 0x000000603d047812 */ /* 0x000fe200078e3cff */
        /* <DEDUP_REMOVED lines=12> */
[----:B------:R1:W-:Y:S02]  /*1d560*/  STL [R1+0x3fc], RZ ;  /* 0x0003fcff01007387 */ /* 0x0003e40000100800 */
.L_x_1:
[----:B------:R-:W2:Y:S01]  /*1d570*/  LDL.64 R6, [R1+0x5f8] ;  /* 0x0005f80001067983 */ /* 0x000ea20000100a00 */
[----:B0-----:R-:W0:Y:S03]  /*1d580*/  LDC R4, c[0x0][0x230] ;  /* 0x00008c00ff047b82 */ /* 0x001e260000000800 */
[----:B--2---:R2:W-:Y:S04]  /*1d590*/  STL [R1+0x41fc], R7 ;  /* 0x0041fc0701007387 */ /* 0x0045e80000100800 */
[----:B--2---:R-:W0:Y:S04]  /*1d5a0*/  LDL R7, [R1+0x918] ;  /* 0x0009180001077983 */ /* 0x004e280000100800 */
        /* <DEDUP_REMOVED lines=60> */
[----:B-----5:R-:W-:Y:S04]  /*1d970*/  STL [R1+0x401c], R24 ;  /* 0x00401c1801007387 */ /* 0x020fe80000100800 */
        /* <DEDUP_REMOVED lines=111> */
[----:B------:R-:W-:Y:S01]  /*1e070*/  STL [R1+0x3f48], R32 ;  /* 0x003f482001007387 */ /* 0x000fe20000100800 */
[----:B0-----:R-:W-:-:S03]  /*1e080*/  IMAD R4, R7, -0x80, R4 ;  /* 0xffffff8007047824 */ /* 0x001fc600078e0204 */
[----:B------:R-:W-:Y:S04]  /*1e090*/  STL [R1+0x3f44], R21 ;  /* 0x003f441501007387 */ /* 0x000fe80000100800 */
[----:B------:R-:W-:Y:S04]  /*1e0a0*/  STL [R1+0x2190], R3 ;  /* 0x0021900301007387 */ /* 0x000fe80000100800 */
[----:B------:R0:W-:Y:S04]  /*1e0b0*/  STL [R1+0x2150], R2 ;  /* 0x0021500201007387 */ /* 0x0001e80000100800 */
[----:B0-----:R-:W2:Y:S04]  /*1e0c0*/  LDL.LU R2, [R1+0x1778] ;  /* 0x0017780001027983 */ /* 0x001ea80000300800 */
[----:B------:R-:W3:Y:S01]  /*1e0d0*/  LDL.LU R7, [R1+0x41fc] ;  /* 0x0041fc0001077983 */ /* 0x000ee20000300800 */
[----:B------:R-:W-:-:S02]  /*1e0e0*/  ISETP.GT.AND P0, PT, R4, RZ, PT ;  /* 0x000000ff0400720c */ /* 0x000fc40003f04270 */
[----:B------:R-:W-:Y:S02]  /*1e0f0*/  PRMT R27, RZ, 0x7610, R27 ;  /* 0x00007610ff1b7816 */ /* 0x000fe4000000001b */
[----:B------:R-:W-:Y:S02]  /*1e100*/  PRMT R24, RZ, 0x7610, R24 ;  /* 0x00007610ff187816 */ /* 0x000fe40000000018 */
[C---:B------:R-:W-:Y:S02]  /*1e110*/  ISETP.GT.AND P1, PT, R4.reuse, 0x1, PT ;  /* 0x000000010400780c */ /* 0x040fe40003f24270 */
[----:B------:R-:W-:-:S05]  /*1e120*/  ISETP.GT.AND P2, PT, R4, 0x2, PT ;  /* 0x000000020400780c */ /* 0x000fca0003f44270 */
[----:B---3--:R-:W3:Y:S04]  /*1e130*/  @P0 LDG.E.U16 R27, desc[UR6][R6.64] ;  /* 0x00000006061b0981 */ /* 0x008ee8000c1e1500 */
[----:B---3--:R0:W-:Y:S04]  /*1e140*/  STL [R1+0x27c], R27 ;  /* 0x00027c1b01007387 */ /* 0x0081e80000100800 */
[----:B0-----:R-:W3:Y:S04]  /*1e150*/  LDL.LU R27, [R1+0x41f8] ;  /* 0x0041f800011b7983 */ /* 0x001ee80000300800 */
[----:B------:R-:W4:Y:S01]  /*1e160*/  LDL.64 R6, [R1+0x5f0] ;  /* 0x0005f00001067983 */ /* 0x000f220000100a00 */
[----:B---3--:R-:W-:-:S03]  /*1e170*/  PRMT R27, RZ, 0x7610, R27 ;  /* 0x00007610ff1b7816 */ /* 0x008fc6000000001b */
[----:B----4-:R-:W3:Y:S04]  /*1e180*/  @P0 LDG.E.U16 R24, desc[UR6][R6.64] ;  /* 0x0000000606180981 */ /* 0x010ee8000c1e1500 */
[----:B---3--:R0:W-:Y:S04]  /*1e190*/  STL [R1+0x278], R24 ;  /* 0x0002781801007387 */ /* 0x0081e80000100800 */
[----:B0-----:R-:W3:Y:S04]  /*1e1a0*/  LDL.LU R24, [R1+0x41f4] ;  /* 0x0041f40001187983 */ /* 0x001ee80000300800 */
[----:B------:R-:W4:Y:S04]  /*1e1b0*/  LDL R6, [R1+0x1f48] ;  /* 0x001f480001067983 */ /* 0x000f280000100800 */
[----:B------:R-:W4:Y:S01]  /*1e1c0*/  LDL R7, [R1+0x1f4c] ;  /* 0x001f4c0001077983 */ /* 0x000f220000100800 */
[----:B------:R-:W-:-:S02]  /*1e1d0*/  ISETP.GT.AND P0, PT, R4, 0x3, PT ;  /* 0x000000030400780c */ /* 0x000fc40003f04270 */
[----:B---3--:R-:W-:Y:S02]  /*1e1e0*/  PRMT R24, RZ, 0x7610, R24 ;  /* 0x00007610ff187816 */ /* 0x008fe40000000018 */
[----:B----4-:R-:W-:-:S04]  /*1e1f0*/  @P1 LOP3.LUT R7, R7, R6, RZ, 0x3c, !PT ;  /* 0x0000000607071212 */ /* 0x010fc800078e3cff */
[----:B------:R-:W-:-:S04]  /*1e200*/  @P1 LOP3.LUT R6, R7, R6, RZ, 0x3c, !PT ;  /* 0x0000000607061212 */ /* 0x000fc800078e3cff */
[----:B------:R-:W-:-:S05]  /*1e210*/  @P1 LOP3.LUT R7, R7, R6, RZ, 0x3c, !PT ;  /* 0x0000000607071212 */ /* 0x000fca00078e3cff */
[----:B------:R-:W3:Y:S04]  /*1e220*/  @P1 LDG.E.U16 R27, desc[UR6][R6.64] ;  /* 0x00000006061b1981 */ /* 0x000ee8000c1e1500 */
[----:B---3--:R0:W-:Y:S04]  /*1e230*/  STL [R1+0x274], R27 ;  /* 0x0002741b01007387 */ /* 0x0081e80000100800 */
[----:B0-----:R-:W3:Y:S04]  /*1e240*/  LDL.LU R27, [R1+0x41f0] ;  /* 0x0041f000011b7983 */ /* 0x001ee80000300800 */
[----:B------:R-:W4:Y:S04]  /*1e250*/  LDL R6, [R1+0x1f40] ;  /* 0x001f400001067983 */ /* 0x000f280000100800 */
[----:B------:R-:W4:Y:S01]  /*1e260*/  LDL R7, [R1+0x1f44] ;  /* 0x001f440001077983 */ /* 0x000f220000100800 */
[----:B---3--:R-:W-:-:S02]  /*1e270*/  PRMT R27, RZ, 0x7610, R27 ;  /* 0x00007610ff1b7816 */ /* 0x008fc4000000001b */
        /* <DEDUP_REMOVED lines=1100> */
[----:B------:R-:W-:-:S02]  /*22740*/  PRMT R23, RZ, 0x7610, R23 ;  /* 0x00007610ff177816 */ /* 0x000fc40000000017 */
[----:B------:R-:W-:Y:S02]  /*22750*/  PRMT R22, RZ, 0x7610, R22 ;  /* 0x00007610ff167816 */ /* 0x000fe40000000016 */
[----:B------:R-:W-:Y:S02]  /*22760*/  ISETP.GT.AND P1, PT, R4, 0x3d, PT ;  /* 0x0000003d0400780c */ /* 0x000fe40003f24270 */
[----:B----4-:R-:W-:-:S04]  /*22770*/  @P2 LOP3.LUT R7, R7, R6, RZ, 0x3c, !PT ;  /* 0x0000000607072212 */ /* 0x010fc800078e3cff */
[----:B------:R-:W-:-:S04]  /*22780*/  @P2 LOP3.LUT R6, R7, R6, RZ, 0x3c, !PT ;  /* 0x0000000607062212 */ /* 0x000fc800078e3cff */
[----:B------:R-:W-:-:S05]  /*22790*/  @P2 LOP3.LUT R7, R7, R6, RZ, 0x3c, !PT ;  /* 0x0000000607072212 */ /* 0x000fca00078e3cff */
[----:B------:R-:W4:Y:S04]  /*227a0*/  @P2 LDG.E.U16 R24, desc[UR6][R6.64] ;  /* 0x0000000606182981 */ /* 0x000f28000c1e1500 */
[----:B----4-:R0:W-:Y:S04]  /*227b0*/  STL [R1+0x2cc], R24 ;  /* 0x0002cc1801007387 */ /* 0x0101e80000100800 */
[----:B0-----:R-:W4:Y:S04]  /*227c0*/  LDL.LU R24, [R1+0x401c] ;  /* 0x00401c0001187983 */ /* 0x001f280000300800 */
[----:B------:R-:W2:Y:S04]  /*227d0*/  LDL R6, [R1+0x1b98] ;  /* 0x001b980001067983 */ /* 0x000ea80000100800 */
[----:B------:R-:W2:Y:S01]  /*227e0*/  LDL R7, [R1+0x1b9c] ;  /* 0x001b9c0001077983 */ /* 0x000ea20000100800 */
[----:B------:R-:W-:-:S02]  /*227f0*/  PRMT R0, RZ, 0x7610, R0 ;  /* 0x00007610ff007816 */ /* 0x000fc40000000000 */
[----:B------:R-:W-:Y:S02]  /*22800*/  PRMT R26, RZ, 0x7610, R26 ;  /* 0x00007610ff1a7816 */ /* 0x000fe4000000001a */
[----:B------:R-:W-:Y:S02]  /*22810*/  ISETP.GT.AND P2, PT, R4, 0x3e, PT ;  /* 0x0000003e0400780c */ /* 0x000fe40003f44270 */
[----:B--2---:R-:W-:-:S04]  /*22820*/  @P0 LOP3.LUT R7, R7, R6, RZ, 0x3c, !PT ;  /* 0x0000000607070212 */ /* 0x004fc800078e3cff */
[----:B------:R-:W-:-:S04]  /*22830*/  @P0 LOP3.LUT R6, R7, R6, RZ, 0x3c, !PT ;  /* 0x0000000607060212 */ /* 0x000fc800078e3cff */
[----:B------:R-:W-:-:S05]  /*22840*/  @P0 LOP3.LUT R7, R7, R6, RZ, 0x3c, !PT ;  /* 0x0000000607070212 */ /* 0x000fca00078e3cff */
[----:B------:R-:W2:Y:S04]  /*22850*/  @P0 LDG.E.U16 R23, desc[UR6][R6.64] ;  /* 0x0000000606170981 */ /* 0x000ea8000c1e1500 */
[----:B--2---:R0:W-:Y:S04]  /*22860*/  STL [R1+0xb8], R23 ;  /* 0x0000b81701007387 */ /* 0x0041e80000100800 */
[----:B0-----:R-:W2:Y:S04]  /*22870*/  LDL.LU R23, [R1+0x4018] ;  /* 0x0040180001177983 */ /* 0x001ea80000300800 */
[----:B------:R-:W3:Y:S04]  /*22880*/  LDL R6, [R1+0x1b90] ;  /* 0x001b900001067983 */ /* 0x000ee80000100800 */
[----:B------:R-:W3:Y:S02]  /*22890*/  LDL R7, [R1+0x1b94] ;  /* 0x001b940001077983 */ /* 0x000ee40000100800 */
[----:B---3--:R-:W-:-:S04]  /*228a0*/  @P0 LOP3.LUT R7, R7, R6, RZ, 0x3c, !PT ;  /* 0x0000000607070212 */ /* 0x008fc800078e3cff */
        /* <DEDUP_REMOVED lines=17> */
[----:B------:R-:W2:Y:S02]  /*229c0*/  LDL R7, [R1+0x1b84] ;  /* 0x001b840001077983 */ /* 0x000ea40000100800 */
        /* <DEDUP_REMOVED lines=34> */
[----:B------:R-:W3:Y:S01]  /*22bf0*/  LDL R7, [R1+0x1b64] ;  /* 0x001b640001077983 */ /* 0x000ee20000100800 */
[----:B------:R-:W-:-:S02]  /*22c00*/  PRMT R59, RZ, 0x7610, R59 ;  /* 0x00007610ff3b7816 */ /* 0x000fc4000000003b */
[----:B------:R-:W-:Y:S02]  /*22c10*/  PRMT R58, RZ, 0x7610, R58 ;  /* 0x00007610ff3a7816 */ /* 0x000fe4000000003a */
[----:B------:R-:W-:Y:S02]  /*22c20*/  ISETP.GT.AND P2, PT, R4, 0x41, PT ;  /* 0x000000410400780c */ /* 0x000fe40003f44270 */
        /* <DEDUP_REMOVED lines=37> */
[----:B------:R-:W4:Y:S02]  /*22e80*/  LDL R7, [R1+0x1b44] ;  /* 0x001b440001077983 */ /* 0x000f240000100800 */
        /* <DEDUP_REMOVED lines=232> */
[----:B------:R-:W2:Y:S04]  /*23d10*/  LDL R6, [R1+0x1a78] ;  /* 0x001a780001067983 */ /* 0x000ea80000100800 */
[----:B------:R-:W2:Y:S04]  /*23d20*/  LDL R7, [R1+0x1a7c] ;  /* 0x001a7c0001077983 */ /* 0x000ea80000100800 */
[----:B----4-:R0:W-:Y:S04]  /*23d30*/  STL [R1+0x4c], R27 ;  /* 0x00004c1b01007387 */ /* 0x0101e80000100800 */
[----:B0-----:R-:W4:Y:S01]  /*23d40*/  LDL R27, [R1+0x1a5c] ;  /* 0x001a5c00011b7983 */ /* 0x001f220000100800 */
        /* <DEDUP_REMOVED lines=36> */
[----:B------:R-:W3:Y:S01]  /*23f90*/  LDL R7, [R1+0x1a58] ;  /* 0x001a580001077983 */ /* 0x000ee20000100800 */
[----:B------:R-:W-:Y:S01]  /*23fa0*/  @P2 IMAD.MOV.U32 R6, RZ, RZ, R27 ;  /* 0x000000ffff062224 */ /* 0x000fe200078e001b */
[----:B------:R-:W-:-:S02]  /*23fb0*/  PRMT R33, RZ, 0x7610, R33 ;  /* 0x00007610ff217816 */ /* 0x000fc40000000021 */
[----:B------:R-:W4:Y:S01]  /*23fc0*/  LDL R27, [R1+0x1a34] ;  /* 0x001a3400011b7983 */ /* 0x000f220000100800 */
[----:B------:R-:W-:Y:S02]  /*23fd0*/  PRMT R12, RZ, 0x7610, R12 ;  /* 0x00007610ff0c7816 */ /* 0x000fe4000000000c */
[----:B------:R-:W-:Y:S01]  /*23fe0*/  ISETP.GT.AND P1, PT, R4, 0x52, PT ;  /* 0x000000520400780c */ /* 0x000fe20003f24270 */
[----:B---3--:R-:W3:Y:S04]  /*23ff0*/  @P2 LDG.E.U16 R39, desc[UR6][R6.64] ;  /* 0x0000000606272981 */ /* 0x008ee8000c1e1500 */
[----:B---3--:R0:W-:Y:S04]  /*24000*/  STL [R1+0x40], R39 ;  /* 0x0000402701007387 */ /* 0x0081e80000100800 */
[----:B0-----:R-:W3:Y:S04]  /*24010*/  LDL.LU R39, [R1+0x3f7c] ;  /* 0x003f7c0001277983 */ /* 0x001ee80000300800 */
        /* <DEDUP_REMOVED lines=24> */
[----:B------:R-:W2:Y:S04]  /*241a0*/  LDL R6, [R1+0x1a38] ;  /* 0x001a380001067983 */ /* 0x000ea80000100800 */
[----:B------:R-:W2:Y:S01]  /*241b0*/  LDL R7, [R1+0x1a3c] ;  /* 0x001a3c0001077983 */ /* 0x000ea20000100800 */
[----:B------:R-:W-:-:S02]  /*241c0*/  PRMT R11, RZ, 0x7610, R11 ;  /* 0x00007610ff0b7816 */ /* 0x000fc4000000000b */
[----:B--2---:R-:W-:-:S04]  /*241d0*/  @P1 LOP3.LUT R7, R7, R6, RZ, 0x3c, !PT ;  /* 0x0000000607071212 */ /* 0x004fc800078e3cff */
[----:B------:R-:W-:-:S04]  /*241e0*/  @P1 LOP3.LUT R6, R7, R6, RZ, 0x3c, !PT ;  /* 0x0000000607061212 */ /* 0x000fc800078e3cff */
[----:B------:R-:W-:-:S05]  /*241f0*/  @P1 LOP3.LUT R7, R7, R6, RZ, 0x3c, !PT ;  /* 0x0000000607071212 */ /* 0x000fca00078e3cff */
[----:B------:R-:W2:Y:S01]  /*24200*/  @P1 LDG.E.U16 R11, desc[UR6][R6.64] ;  /* 0x00000006060b1981 */ /* 0x000ea2000c1e1500 */
[----:B------:R-:W-:-:S03]  /*24210*/  PRMT R24, RZ, 0x7610, R24 ;  /* 0x00007610ff187816 */ /* 0x000fc60000000018 */
[----:B--2---:R0:W-:Y:S04]  /*24220*/  STL [R1+0x30], R11 ;  /* 0x0000300b01007387 */ /* 0x0041e80000100800 */
[----:B0-----:R-:W2:Y:S04]  /*24230*/  LDL.LU R11, [R1+0x3f6c] ;  /* 0x003f6c00010b7983 */ /* 0x001ea80000300800 */
[----:B------:R-:W4:Y:S01]  /*24240*/  LDL R7, [R1+0x1a30] ;  /* 0x001a300001077983 */ /* 0x000f220000100800 */
[----:B------:R-:W-:Y:S01]  /*24250*/  @P1 IMAD.MOV.U32 R6, RZ, RZ, R27 ;  /* 0x000000ffff061224 */ /* 0x000fe200078e001b */
[----:B------:R-:W-:-:S02]  /*24260*/  ISETP.GT.AND P2, PT, R4, 0x53, PT ;  /* 0x000000530400780c */ /* 0x000fc40003f44270 */
[----:B------:R-:W-:Y:S01]  /*24270*/  PRMT R10, RZ, 0x7610, R10 ;  /* 0x00007610ff0a7816 */ /* 0x000fe2000000000a */
[----:B------:R-:W3:Y:S04]  /*24280*/  LDL R27, [R1+0x1a08] ;  /* 0x001a0800011b7983 */ /* 0x000ee80000100800 */
[----:B----4-:R0:W4:Y:S04]  /*24290*/  @P1 LDG.E.U16 R24, desc[UR6][R6.64] ;  /* 0x0000000606181981 */ /* 0x010128000c1e1500 */
[----:B------:R-:W0:Y:S04]  /*242a0*/  LDL R6, [R1+0x1a28] ;  /* 0x001a280001067983 */ /* 0x000e280000100800 */
[----:B------:R-:W0:Y:S02]  /*242b0*/  LDL R7, [R1+0x1a2c] ;  /* 0x001a2c0001077983 */ /* 0x000e240000100800 */
[----:B0-----:R-:W-:-:S04]  /*242c0*/  @P2 LOP3.LUT R7, R7, R6, RZ, 0x3c, !PT ;  /* 0x0000000607072212 */ /* 0x001fc800078e3cff */
[----:B------:R-:W-:-:S04]  /*242d0*/  @P2 LOP3.LUT R6, R7, R6, RZ, 0x3c, !PT ;  /* 0x0000000607062212 */ /* 0x000fc800078e3cff */
[----:B------:R-:W-:-:S05]  /*242e0*/  @P2 LOP3.LUT R7, R7, R6, RZ, 0x3c, !PT ;  /* 0x0000000607072212 */ /* 0x000fca00078e3cff */
[----:B------:R-:W2:Y:S04]  /*242f0*/  @P2 LDG.E.U16 R10, desc[UR6][R6.64] ;  /* 0x00000006060a2981 */ /* 0x000ea8000c1e1500 */
[----:B----4-:R0:W-:Y:S04]  /*24300*/  STL [R1+0x2c], R24 ;  /* 0x00002c1801007387 */ /* 0x0101e80000100800 */
[----:B0-----:R-:W4:Y:S04]  /*24310*/  LDL R24, [R1+0x1a0c] ;  /* 0x001a0c0001187983 */ /* 0x001f280000100800 */
[----:B--2---:R0:W-:Y:S04]  /*24320*/  STL [R1+0x2a0], R10 ;  /* 0x0002a00a01007387 */ /* 0x0041e80000100800 */
[----:B0-----:R-:W2:Y:S04]  /*24330*/  LDL.LU R10, [R1+0x3f68] ;  /* 0x003f6800010a7983 */ /* 0x001ea80000300800 */
[----:B------:R-:W3:Y:S04]  /*24340*/  LDL R6, [R1+0x1a20] ;  /* 0x001a200001067983 */ /* 0x000ee80000100800 */
[----:B------:R-:W3:Y:S01]  /*24350*/  LDL R7, [R1+0x1a24] ;  /* 0x001a240001077983 */ /* 0x000ee20000100800 */
[----:B------:R-:W-:-:S02]  /*24360*/  PRMT R9, RZ, 0x7610, R9 ;  /* 0x00007610ff097816 */ /* 0x000fc40000000009 */
[----:B---3--:R-:W-:-:S04]  /*24370*/  @P2 LOP3.LUT R7, R7, R6, RZ, 0x3c, !PT ;  /* 0x0000000607072212 */ /* 0x008fc800078e3cff */
[----:B------:R-:W-:-:S04]  /*24380*/  @P2 LOP3.LUT R6, R7, R6, RZ, 0x3c, !PT ;  /* 0x0000000607062212 */ /* 0x000fc800078e3cff */
[----:B------:R-:W-:-:S05]  /*24390*/  @P2 LOP3.LUT R7, R7, R6, RZ, 0x3c, !PT ;  /* 0x0000000607072212 */ /* 0x000fca00078e3cff */
[----:B------:R-:W3:Y:S01]  /*243a0*/  @P2 LDG.E.U16 R9, desc[UR6][R6.64] ;  /* 0x0000000606092981 */ /* 0x000ee2000c1e1500 */
[----:B------:R-:W-:-:S03]  /*243b0*/  ISETP.GT.AND P0, PT, R4, 0x54, PT ;  /* 0x000000540400780c */ /* 0x000fc60003f04270 */
[----:B---3--:R0:W-:Y:S04]  /*243c0*/  STL [R1+0x29c], R9 ;  /* 0x00029c0901007387 */ /* 0x0081e80000100800 */
[----:B0-----:R-:W3:Y:S04]  /*243d0*/  LDL.LU R9, [R1+0x3f64] ;  /* 0x003f640001097983 */ /* 0x001ee80000300800 */
[----:B------:R-:W4:Y:S04]  /*243e0*/  LDL R6, [R1+0x1a18] ;  /* 0x001a180001067983 */ /* 0x000f280000100800 */
[----:B------:R-:W4:Y:S01]  /*243f0*/  LDL R7, [R1+0x1a1c] ;  /* 0x001a1c0001077983 */ /* 0x000f220000100800 */
[----:B------:R-:W-:-:S02]  /*24400*/  PRMT R8, RZ, 0x7610, R8 ;  /* 0x00007610ff087816 */ /* 0x000fc40000000008 */
        /* <DEDUP_REMOVED lines=8> */
[----:B------:R-:W-:-:S02]  /*24490*/  ISETP.GT.AND P1, PT, R4, 0x55, PT ;  /* 0x000000550400780c */ /* 0x000fc40003f24270 */
[----:B------:R-:W-:Y:S02]  /*244a0*/  PRMT R5, RZ, 0x7610, R5 ;  /* 0x00007610ff057816 */ /* 0x000fe40000000005 */
[----:B------:R-:W-:Y:S02]  /*244b0*/  PRMT R44, RZ, 0x7610, R44 ;  /* 0x00007610ff2c7816 */ /* 0x000fe4000000002c */
[----:B--2---:R-:W-:-:S04]  /*244c0*/  @P0 LOP3.LUT R7, R7, R6, RZ, 0x3c, !PT ;  /* 0x0000000607070212 */ /* 0x004fc800078e3cff */
[----:B------:R-:W-:-:S04]  /*244d0*/  @P0 LOP3.LUT R6, R7, R6, RZ, 0x3c, !PT ;  /* 0x0000000607060212 */ /* 0x000fc800078e3cff */
[----:B------:R-:W-:-:S05]  /*244e0*/  @P0 LOP3.LUT R7, R7, R6, RZ, 0x3c, !PT ;  /* 0x0000000607070212 */ /* 0x000fca00078e3cff */
[----:B------:R0:W2:Y:S02]  /*244f0*/  @P0 LDG.E.U16 R5, desc[UR6][R6.64] ;  /* 0x0000000606050981 */ /* 0x0000a4000c1e1500 */
[----:B0-----:R-:W-:Y:S02]  /*24500*/  @P1 IMAD.MOV.U32 R6, RZ, RZ, R24 ;  /* 0x000000ffff061224 */ /* 0x001fe400078e0018 */
[----:B------:R-:W-:-:S05]  /*24510*/  @P1 IMAD.MOV.U32 R7, RZ, RZ, R27 ;  /* 0x000000ffff071224 */ /* 0x000fca00078e001b */
[----:B------:R-:W3:Y:S04]  /*24520*/  @P1 LDG.E.U16 R44, desc[UR6][R6.64] ;  /* 0x00000006062c1981 */ /* 0x000ee8000c1e1500 */
[----:B--2---:R0:W-:Y:S04]  /*24530*/  STL [R1+0x24], R5 ;  /* 0x0000240501007387 */ /* 0x0041e80000100800 */
[----:B0-----:R-:W2:Y:S04]  /*24540*/  LDL.LU R5, [R1+0x3f5c] ;  /* 0x003f5c0001057983 */ /* 0x001ea80000300800 */
[----:B------:R-:W4:Y:S04]  /*24550*/  LDL R27, [R1+0x19e0] ;  /* 0x0019e000011b7983 */ /* 0x000f280000100800 */
[----:B------:R-:W2:Y:S04]  /*24560*/  LDL R24, [R1+0x19e4] ;  /* 0x0019e40001187983 */ /* 0x000ea80000100800 */
        /* <DEDUP_REMOVED lines=8> */
[----:B------:R-:W4:Y:S01]  /*245f0*/  @P1 LDG.E.U16 R43, desc[UR6][R6.64] ;  /* 0x00000006062b1981 */ /* 0x000f22000c1e1500 */
[----:B------:R-:W-:-:S03]  /*24600*/  ISETP.GT.AND P2, PT, R4, 0x56, PT ;  /* 0x000000560400780c */ /* 0x000fc60003f44270 */
[----:B----4-:R0:W-:Y:S04]  /*24610*/  STL [R1+0x1c], R43 ;  /* 0x00001c2b01007387 */ /* 0x0101e80000100800 */
[----:B0-----:R-:W4:Y:S04]  /*24620*/  LDL.LU R43, [R1+0x3f54] ;  /* 0x003f5400012b7983 */ /* 0x001f280000300800 */
[----:B------:R-:W2:Y:S04]  /*24630*/  LDL R6, [R1+0x19f8] ;  /* 0x0019f80001067983 */ /* 0x000ea80000100800 */
[----:B------:R-:W2:Y:S01]  /*24640*/  LDL R7, [R1+0x19fc] ;  /* 0x0019fc0001077983 */ /* 0x000ea20000100800 */
[----:B------:R-:W-:-:S02]  /*24650*/  PRMT R38, RZ, 0x7610, R38 ;  /* 0x00007610ff267816 */ /* 0x000fc40000000026 */
        /* <DEDUP_REMOVED lines=22> */
[----:B------:R0:W4:Y:S01]  /*247c0*/  @P0 LDG.E.U16 R32, desc[UR6][R6.64] ;  /* 0x0000000606200981 */ /* 0x000122000c1e1500 */
[----:B------:R-:W-:Y:S01]  /*247d0*/  PRMT R23, RZ, 0x7610, R23 ;  /* 0x00007610ff177816 */ /* 0x000fe20000000017 */
[----:B0-----:R-:W-:Y:S02]  /*247e0*/  @P0 IMAD.MOV.U32 R6, RZ, RZ, R24 ;  /* 0x000000ffff060224 */ /* 0x001fe400078e0018 */
[----:B------:R-:W-:-:S05]  /*247f0*/  @P0 IMAD.MOV.U32 R7, RZ, RZ, R27 ;  /* 0x000000ffff070224 */ /* 0x000fca00078e001b */
[----:B------:R0:W2:Y:S04]  /*24800*/  @P0 LDG.E.U16 R23, desc[UR6][R6.64] ;  /* 0x0000000606170981 */ /* 0x0000a8000c1e1500 */
[----:B----4-:R4:W-:Y:S04]  /*24810*/  STL [R1+0x298], R32 ;  /* 0x0002982001007387 */ /* 0x0109e80000100800 */
[----:B----4-:R-:W4:Y:S04]  /*24820*/  LDL.LU R32, [R1+0x3f48] ;  /* 0x003f480001207983 */ /* 0x010f280000300800 */
[----:B------:R-:W0:Y:S04]  /*24830*/  LDL R6, [R1+0x19d8] ;  /* 0x0019d80001067983 */ /* 0x000e280000100800 */
[----:B------:R-:W0:Y:S01]  /*24840*/  LDL R7, [R1+0x19dc] ;  /* 0x0019dc0001077983 */ /* 0x000e220000100800 */
[----:B------:R-:W-:-:S02]  /*24850*/  ISETP.GT.AND P1, PT, R4, 0x58, PT ;  /* 0x000000580400780c */ /* 0x000fc40003f24270 */
[----:B------:R-:W-:Y:S01]  /*24860*/  PRMT R21, RZ, 0x7610, R21 ;  /* 0x00007610ff157816 */ /* 0x000fe20000000015 */
[----:B------:R-:W3:Y:S04]  /*24870*/  LDL R27, [R1+0x19c4] ;  /* 0x0019c400011b7983 */ /* 0x000ee80000100800 */
[----:B------:R-:W4:Y:S06]  /*24880*/  LDL R24, [R1+0x19b8] ;  /* 0x0019b80001187983 */ /* 0x000f2c0000100800 */
[----:B0-----:R-:W-:-:S04]  /*24890*/  @P1 LOP3.LUT R7, R7, R6, RZ, 0x3c, !PT ;  /* 0x0000000607071212 */ /* 0x001fc800078e3cff */
[----:B------:R-:W-:-:S04]  /*248a0*/  @P1 LOP3.LUT R6, R7, R6, RZ, 0x3c, !PT ;  /* 0x0000000607061212 */ /* 0x000fc800078e3cff */
[----:B------:R-:W-:-:S05]  /*248b0*/  @P1 LOP3.LUT R7, R7, R6, RZ, 0x3c, !PT ;  /* 0x0000000607071212 */ /* 0x000fca00078e3cff */
[----:B------:R-:W3:Y:S04]  /*248c0*/  @P1 LDG.E.U16 R21, desc[UR6][R6.64] ;  /* 0x0000000606151981 */ /* 0x000ee8000c1e1500 */
[----:B--2---:R0:W-:Y:S04]  /*248d0*/  STL [R1+0x294], R23 ;  /* 0x0002941701007387 */ /* 0x0041e80000100800 */
[----:B0-----:R-:W2:Y:S04]  /*248e0*/  LDL R23, [R1+0x19bc] ;  /* 0x0019bc0001177983 */ /* 0x001ea80000100800 */
        /* <DEDUP_REMOVED lines=8> */
[----:B------:R0:W4:Y:S04]  /*24970*/  @P1 LDG.E.U16 R22, desc[UR6][R6.64] ;  /* 0x0000000606161981 */ /* 0x000128000c1e1500 */
[----:B------:R-:W0:Y:S04]  /*24980*/  LDL R6, [R1+0x19c8] ;  /* 0x0019c80001067983 */ /* 0x000e280000100800 */
[----:B------:R-:W0:Y:S01]  /*24990*/  LDL R7, [R1+0x19cc] ;  /* 0x0019cc0001077983 */ /* 0x000e220000100800 */
[----:B------:R-:W-:Y:S02]  /*249a0*/  ISETP.GT.AND P2, PT, R4, 0x59, PT ;  /* 0x000000590400780c */ /* 0x000fe40003f44270 */
[----:B------:R-:W-:-:S11]  /*249b0*/  PRMT R0, RZ, 0x7610, R0 ;  /* 0x00007610ff007816 */ /* 0x000fd60000000000 */
[----:B0-----:R-:W-:-:S04]  /*249c0*/  @P2 LOP3.LUT R7, R7, R6, RZ, 0x3c, !PT ;  /* 0x0000000607072212 */ /* 0x001fc800078e3cff */
[----:B------:R-:W-:-:S04]  /*249d0*/  @P2 LOP3.LUT R6, R7, R6, RZ, 0x3c, !PT ;  /* 0x0000000607062212 */ /* 0x000fc800078e3cff */
[----:B------:R-:W-:-:S05]  /*249e0*/  @P2 LOP3.LUT R7, R7, R6, RZ, 0x3c, !PT ;  /* 0x0000000607072212 */ /* 0x000fca00078e3cff */
[----:B------:R-:W2:Y:S04]  /*249f0*/  @P2 LDG.E.U16 R0, desc[UR6][R6.64] ;  /* 0x0000000606002981 */ /* 0x000ea8000c1e1500 */
[----:B----4-:R0:W-:Y:S04]  /*24a00*/  STL [R1+0xc], R22 ;  /* 0x00000c1601007387 */ /* 0x0101e80000100800 */
[----:B0-----:R-:W4:Y:S04]  /*24a10*/  LDL R22, [R1+0x19b4] ;  /* 0x0019b40001167983 */ /* 0x001f280000100800 */
[----:B--2---:R-:W-:Y:S04]  /*24a20*/  STL [R1+0x8], R0 ;  /* 0x0000080001007387 */ /* 0x004fe80000100800 */
[----:B------:R-:W2:Y:S01]  /*24a30*/  LDL R7, [R1+0x19c0] ;  /* 0x0019c00001077983 */ /* 0x000ea20000100800 */
[----:B------:R-:W-:Y:S01]  /*24a40*/  PRMT R26, RZ, 0x7610, R26 ;  /* 0x00007610ff1a7816 */ /* 0x000fe2000000001a */
[----:B------:R-:W-:Y:S01]  /*24a50*/  @P2 IMAD.MOV.U32 R6, RZ, RZ, R27 ;  /* 0x000000ffff062224 */ /* 0x000fe200078e001b */
[----:B------:R-:W-:-:S02]  /*24a60*/  ISETP.GT.AND P0, PT, R4, 0x5a, PT ;  /* 0x0000005a0400780c */ /* 0x000fc40003f04270 */
[----:B------:R-:W-:Y:S01]  /*24a70*/  PRMT R3, RZ, 0x7610, R3 ;  /* 0x00007610ff037816 */ /* 0x000fe20000000003 */
[----:B------:R-:W3:Y:S04]  /*24a80*/  LDL R27, [R1+0x19a0] ;  /* 0x0019a000011b7983 */ /* 0x000ee80000100800 */
[----:B--2---:R0:W2:Y:S06]  /*24a90*/  @P2 LDG.E.U16 R26, desc[UR6][R6.64] ;  /* 0x00000006061a2981 */ /* 0x0040ac000c1e1500 */
[----:B0-----:R-:W-:Y:S01]  /*24aa0*/  @P0 MOV R6, R23 ;  /* 0x0000001700060202 */ /* 0x001fe20000000f00 */
[----:B------:R-:W-:-:S05]  /*24ab0*/  @P0 IMAD.MOV.U32 R7, RZ, RZ, R24 ;  /* 0x000000ffff070224 */ /* 0x000fca00078e0018 */
[----:B------:R4:W3:Y:S04]  /*24ac0*/  @P0 LDG.E.U16 R3, desc[UR6][R6.64] ;  /* 0x0000000606030981 */ /* 0x0008e8000c1e1500 */
[----:B--2---:R0:W-:Y:S04]  /*24ad0*/  STL [R1+0x4], R26 ;  /* 0x0000041a01007387 */ /* 0x0041e80000100800 */
[----:B------:R-:W2:Y:S01]  /*24ae0*/  LDL R7, [R1+0x19b0] ;  /* 0x0019b00001077983 */ /* 0x000ea20000100800 */
[----:B------:R-:W-:Y:S01]  /*24af0*/  PRMT R61, RZ, 0x7610, R61 ;  /* 0x00007610ff3d7816 */ /* 0x000fe2000000003d */
[----:B----4-:R-:W-:-:S02]  /*24b00*/  @P0 IMAD.MOV.U32 R6, RZ, RZ, R22 ;  /* 0x000000ffff060224 */ /* 0x010fc400078e0016 */
[----:B------:R-:W4:Y:S04]  /*24b10*/  LDL R24, [R1+0x1998] ;  /* 0x0019980001187983 */ /* 0x000f280000100800 */
[----:B------:R-:W4:Y:S04]  /*24b20*/  LDL R23, [R1+0x199c] ;  /* 0x00199c0001177983 */ /* 0x000f280000100800 */
[----:B0-----:R-:W4:Y:S04]  /*24b30*/  LDL R26, [R1+0x19a4] ;  /* 0x0019a400011a7983 */ /* 0x001f280000100800 */
[----:B---3--:R0:W-:Y:S04]  /*24b40*/  STL [R1+0x3ed8], R3 ;  /* 0x003ed80301007387 */ /* 0x0081e80000100800 */
[----:B------:R-:W3:Y:S04]  /*24b50*/  LDL R22, [R1+0x1990] ;  /* 0x0019900001167983 */ /* 0x000ee80000100800 */
[----:B0-----:R-:W3:Y:S04]  /*24b60*/  LDL R3, [R1+0x1994] ;  /* 0x0019940001037983 */ /* 0x001ee80000100800 */
[----:B--2---:R0:W2:Y:S04]  /*24b70*/  @P0 LDG.E.U16 R61, desc[UR6][R6.64] ;  /* 0x00000006063d0981 */ /* 0x0040a8000c1e1500 */
[----:B------:R-:W0:Y:S04]  /*24b80*/  LDL R6, [R1+0x19a8] ;  /* 0x0019a80001067983 */ /* 0x000e280000100800 */
[----:B------:R-:W0:Y:S01]  /*24b90*/  LDL R7, [R1+0x19ac] ;  /* 0x0019ac0001077983 */ /* 0x000e220000100800 */
[----:B------:R-:W-:-:S02]  /*24ba0*/  ISETP.GT.AND P1, PT, R4, 0x5b, PT ;  /* 0x0000005b0400780c */ /* 0x000fc40003f24270 */
[----:B------:R-:W-:Y:S02]  /*24bb0*/  ISETP.GT.AND P2, PT, R4, 0x5c, PT ;  /* 0x0000005c0400780c */ /* 0x000fe40003f44270 */
[----:B------:R-:W-:Y:S02]  /*24bc0*/  PRMT R31, RZ, 0x7610, R31 ;  /* 0x00007610ff1f7816 */ /* 0x000fe4000000001f */
[----:B------:R-:W-:Y:S02]  /*24bd0*/  PRMT R30, RZ, 0x7610, R30 ;  /* 0x00007610ff1e7816 */ /* 0x000fe4000000001e */
[----:B------:R-:W-:Y:S02]  /*24be0*/  PRMT R60, RZ, 0x7610, R60 ;  /* 0x00007610ff3c7816 */ /* 0x000fe4000000003c */
[----:B------:R-:W-:-:S03]  /*24bf0*/  PRMT R59, RZ, 0x7610, R59 ;  /* 0x00007610ff3b7816 */ /* 0x000fc6000000003b */
[----:B0-----:R-:W-:-:S04]  /*24c00*/  @P1 LOP3.LUT R7, R7, R6, RZ, 0x3c, !PT ;  /* 0x0000000607071212 */ /* 0x001fc800078e3cff */
[----:B------:R-:W-:-:S04]  /*24c10*/  @P1 LOP3.LUT R6, R7, R6, RZ, 0x3c, !PT ;  /* 0x0000000607061212 */ /* 0x000fc800078e3cff */
[----:B------:R-:W-:-:S05]  /*24c20*/  @P1 LOP3.LUT R7, R7, R6, RZ, 0x3c, !PT ;  /* 0x0000000607071212 */ /* 0x000fca00078e3cff */
[----:B------:R4:W3:Y:S02]  /*24c30*/  @P1 LDG.E.U16 R31, desc[UR6][R6.64] ;  /* 0x00000006061f1981 */ /* 0x0008e4000c1e1500 */
[----:B----4-:R-:W-:Y:S02]  /*24c40*/  @P1 IMAD.MOV.U32 R6, RZ, RZ, R26 ;  /* 0x000000ffff061224 */ /* 0x010fe400078e001a */
[----:B------:R-:W-:-:S05]  /*24c50*/  @P1 IMAD.MOV.U32 R7, RZ, RZ, R27 ;  /* 0x000000ffff071224 */ /* 0x000fca00078e001b */
[----:B------:R0:W4:Y:S02]  /*24c60*/  @P1 LDG.E.U16 R30, desc[UR6][R6.64] ;  /* 0x00000006061e1981 */ /* 0x000124000c1e1500 */
[----:B0-----:R-:W-:Y:S02]  /*24c70*/  @P2 IMAD.MOV.U32 R6, RZ, RZ, R23 ;  /* 0x000000ffff062224 */ /* 0x001fe400078e0017 */
[----:B------:R-:W-:-:S05]  /*24c80*/  @P2 IMAD.MOV.U32 R7, RZ, RZ, R24 ;  /* 0x000000ffff072224 */ /* 0x000fca00078e0018 */
[----:B------:R3:W4:Y:S04]  /*24c90*/  @P2 LDG.E.U16 R60, desc[UR6][R6.64] ;  /* 0x00000006063c2981 */ /* 0x000728000c1e1500 */
[----:B--2---:R-:W-:Y:S04]  /*24ca0*/  STL [R1+0x3edc], R61 ;  /* 0x003edc3d01007387 */ /* 0x004fe80000100800 */
[----:B------:R-:W2:Y:S04]  /*24cb0*/  LDL R27, [R1+0x1988] ;  /* 0x00198800011b7983 */ /* 0x000ea80000100800 */
[----:B------:R-:W2:Y:S04]  /*24cc0*/  LDL R26, [R1+0x198c] ;  /* 0x00198c00011a7983 */ /* 0x000ea80000100800 */
[----:B------:R-:W2:Y:S04]  /*24cd0*/  LDL R24, [R1+0x1980] ;  /* 0x0019800001187983 */ /* 0x000ea80000100800 */
[----:B------:R-:W2:Y:S01]  /*24ce0*/  LDL R23, [R1+0x1984] ;  /* 0x0019840001177983 */ /* 0x000ea20000100800 */
[----:B---3--:R-:W-:-:S02]  /*24cf0*/  @P2 IMAD.MOV.U32 R6, RZ, RZ, R3 ;  /* 0x000000ffff062224 */ /* 0x008fc400078e0003 */
[----:B------:R-:W-:-:S05]  /*24d00*/  @P2 IMAD.MOV.U32 R7, RZ, RZ, R22 ;  /* 0x000000ffff072224 */ /* 0x000fca00078e0016 */
[----:B------:R2:W3:Y:S01]  /*24d10*/  @P2 LDG.E.U16 R59, desc[UR6][R6.64] ;  /* 0x00000006063b2981 */ /* 0x0004e2000c1e1500 */
[----:B------:R-:W-:Y:S02]  /*24d20*/  ISETP.GT.AND P0, PT, R4, 0x5d, PT ;  /* 0x0000005d0400780c */ /* 0x000fe40003f04270 */
[----:B------:R-:W-:Y:S02]  /*24d30*/  PRMT R58, RZ, 0x7610, R58 ;  /* 0x00007610ff3a7816 */ /* 0x000fe4000000003a */
[----:B------:R-:W-:Y:S01]  /*24d40*/  PRMT R57, RZ, 0x7610, R57 ;  /* 0x00007610ff397816 */ /* 0x000fe20000000039 */
[----:B----4-:R-:W-:Y:S04]  /*24d50*/  STL [R1+0x3f28], R60 ;  /* 0x003f283c01007387 */ /* 0x010fe80000100800 */
[----:B------:R-:W4:Y:S04]  /*24d60*/  LDL R22, [R1+0x1978] ;  /* 0x0019780001167983 */ /* 0x000f280000100800 */
[----:B------:R-:W4:Y:S01]  /*24d70*/  LDL R3, [R1+0x197c] ;  /* 0x00197c0001037983 */ /* 0x000f220000100800 */
[----:B--2---:R-:W-:-:S02]  /*24d80*/  @P0 IMAD.MOV.U32 R6, RZ, RZ, R26 ;  /* 0x000000ffff060224 */ /* 0x004fc400078e001a */
[----:B------:R-:W-:-:S05]  /*24d90*/  @P0 IMAD.MOV.U32 R7, RZ, RZ, R27 ;  /* 0x000000ffff070224 */ /* 0x000fca00078e001b */
[----:B------:R0:W2:Y:S04]  /*24da0*/  @P0 LDG.E.U16 R58, desc[UR6][R6.64] ;  /* 0x00000006063a0981 */ /* 0x0000a8000c1e1500 */
[----:B---3--:R-:W-:Y:S04]  /*24db0*/  STL [R1+0x3f2c], R59 ;  /* 0x003f2c3b01007387 */ /* 0x008fe80000100800 */
[----:B------:R3:W-:Y:S04]  /*24dc0*/  STL [R1+0x290], R31 ;  /* 0x0002901f01007387 */ /* 0x0007e80000100800 */
[----:B---3--:R-:W3:Y:S04]  /*24dd0*/  LDL R31, [R1+0x1970] ;  /* 0x00197000011f7983 */ /* 0x008ee80000100800 */
[----:B------:R1:W-:Y:S04]  /*24de0*/  STL [R1+0x28c], R30 ;  /* 0x00028c1e01007387 */ /* 0x0003e80000100800 */
[----:B-1----:R-:W3:Y:S01]  /*24df0*/  LDL R30, [R1+0x1974] ;  /* 0x00197400011e7983 */ /* 0x002ee20000100800 */
[----:B0-----:R-:W-:-:S02]  /*24e00*/  @P0 IMAD.MOV.U32 R6, RZ, RZ, R23 ;  /* 0x000000ffff060224 */ /* 0x001fc400078e0017 */
[----:B------:R-:W-:-:S05]  /*24e10*/  @P0 IMAD.MOV.U32 R7, RZ, RZ, R24 ;  /* 0x000000ffff070224 */ /* 0x000fca00078e0018 */
[----:B------:R4:W3:Y:S01]  /*24e20*/  @P0 LDG.E.U16 R57, desc[UR6][R6.64] ;  /* 0x0000000606390981 */ /* 0x0008e2000c1e1500 */
[----:B------:R-:W-:Y:S02]  /*24e30*/  ISETP.GT.AND P1, PT, R4, 0x5e, PT ;  /* 0x0000005e0400780c */ /* 0x000fe40003f24270 */
[----:B------:R-:W-:Y:S02]  /*24e40*/  PRMT R56, RZ, 0x7610, R56 ;  /* 0x00007610ff387816 */ /* 0x000fe40000000038 */
[----:B------:R-:W-:-:S09]  /*24e50*/  PRMT R55, RZ, 0x7610, R55 ;  /* 0x00007610ff377816 */ /* 0x000fd20000000037 */
[----:B----4-:R-:W-:Y:S02]  /*24e60*/  @P1 IMAD.MOV.U32 R7, RZ, RZ, R22 ;  /* 0x000000ffff071224 */ /* 0x010fe400078e0016 */
[----:B------:R-:W-:-:S05]  /*24e70*/  @P1 IMAD.MOV.U32 R6, RZ, RZ, R3 ;  /* 0x000000ffff061224 */ /* 0x000fca00078e0003 */
[----:B------:R3:W4:Y:S04]  /*24e80*/  @P1 LDG.E.U16 R56, desc[UR6][R6.64] ;  /* 0x0000000606381981 */ /* 0x000728000c1e1500 */
[----:B--2---:R-:W-:Y:S04]  /*24e90*/  STL [R1+0x3f24], R58 ;  /* 0x003f243a01007387 */ /* 0x004fe80000100800 */
[----:B------:R-:W2:Y:S04]  /*24ea0*/  LDL R27, [R1+0x1968] ;  /* 0x00196800011b7983 */ /* 0x000ea80000100800 */
[----:B------:R-:W2:Y:S01]  /*24eb0*/  LDL R26, [R1+0x196c] ;  /* 0x00196c00011a7983 */ /* 0x000ea20000100800 */
[----:B---3--:R-:W-:-:S02]  /*24ec0*/  @P1 IMAD.MOV.U32 R7, RZ, RZ, R31 ;  /* 0x000000ffff071224 */ /* 0x008fc400078e001f */
[----:B------:R-:W-:-:S05]  /*24ed0*/  @P1 IMAD.MOV.U32 R6, RZ, RZ, R30 ;  /* 0x000000ffff061224 */ /* 0x000fca00078e001e */
[----:B------:R2:W3:Y:S04]  /*24ee0*/  @P1 LDG.E.U16 R55, desc[UR6][R6.64] ;  /* 0x0000000606371981 */ /* 0x0004e8000c1e1500 */
[----:B------:R-:W-:Y:S04]  /*24ef0*/  STL [R1+0x3f30], R57 ;  /* 0x003f303901007387 */ /* 0x000fe80000100800 */
[----:B------:R-:W3:Y:S04]  /*24f00*/  LDL R22, [R1+0x1960] ;  /* 0x0019600001167983 */ /* 0x000ee80000100800 */
[----:B------:R-:W3:Y:S01]  /*24f10*/  LDL R3, [R1+0x1964] ;  /* 0x0019640001037983 */ /* 0x000ee20000100800 */
[----:B------:R-:W-:-:S03]  /*24f20*/  ISETP.GT.AND P2, PT, R4, 0x5f, PT ;  /* 0x0000005f0400780c */ /* 0x000fc60003f44270 */
[----:B------:R-:W3:Y:S04]  /*24f30*/  LDL R24, [R1+0x1958] ;  /* 0x0019580001187983 */ /* 0x000ee80000100800 */
[----:B------:R-:W3:Y:S01]  /*24f40*/  LDL R23, [R1+0x195c] ;  /* 0x00195c0001177983 */ /* 0x000ee20000100800 */
[----:B------:R-:W-:-:S03]  /*24f50*/  PRMT R29, RZ, 0x7610, R29 ;  /* 0x00007610ff1d7816 */ /* 0x000fc6000000001d */
[----:B----4-:R-:W-:Y:S02]  /*24f60*/  STL [R1+0x3ee0], R56 ;  /* 0x003ee03801007387 */ /* 0x010fe40000100800 */
[----:B--2---:R-:W-:Y:S02]  /*24f70*/  @P2 IMAD.MOV.U32 R7, RZ, RZ, R27 ;  /* 0x000000ffff072224 */ /* 0x004fe400078e001b */
[----:B------:R-:W-:-:S05]  /*24f80*/  @P2 IMAD.MOV.U32 R6, RZ, RZ, R26 ;  /* 0x000000ffff062224 */ /* 0x000fca00078e001a */
[----:B------:R0:W2:Y:S04]  /*24f90*/  @P2 LDG.E.U16 R29, desc[UR6][R6.64] ;  /* 0x00000006061d2981 */ /* 0x0000a8000c1e1500 */
[----:B---3--:R-:W-:Y:S04]  /*24fa0*/  STL [R1+0x3ee4], R55 ;  /* 0x003ee43701007387 */ /* 0x008fe80000100800 */
[----:B------:R-:W3:Y:S04]  /*24fb0*/  LDL R27, [R1+0x1950] ;  /* 0x00195000011b7983 */ /* 0x000ee80000100800 */
[----:B------:R-:W4:Y:S01]  /*24fc0*/  LDL R26, [R1+0x1954] ;  /* 0x00195400011a7983 */ /* 0x000f220000100800 */
[----:B0-----:R-:W-:Y:S01]  /*24fd0*/  @P2 IMAD.MOV.U32 R6, RZ, RZ, R3 ;  /* 0x000000ffff062224 */ /* 0x001fe200078e0003 */
[----:B------:R-:W-:-:S02]  /*24fe0*/  @P2 MOV R7, R22 ;  /* 0x0000001600072202 */ /* 0x000fc40000000f00 */
[----:B------:R-:W2:Y:S04]  /*24ff0*/  LDL R3, [R1+0x194c] ;  /* 0x00194c0001037983 */ /* 0x000ea80000100800 */
[----:B------:R-:W2:Y:S01]  /*25000*/  LDL R22, [R1+0x1948] ;  /* 0x0019480001167983 */ /* 0x000ea20000100800 */
[----:B------:R-:W-:Y:S02]  /*25010*/  ISETP.GT.AND P3, PT, R4, 0x60, PT ;  /* 0x000000600400780c */ /* 0x000fe40003f64270 */
[----:B------:R-:W-:Y:S02]  /*25020*/  PRMT R28, RZ, 0x7610, R28 ;  /* 0x00007610ff1c7816 */ /* 0x000fe4000000001c */
[----:B------:R-:W-:-:S04]  /*25030*/  PRMT R54, RZ, 0x7610, R54 ;  /* 0x00007610ff367816 */ /* 0x000fc80000000036 */
[----:B------:R0:W2:Y:S05]  /*25040*/  @P2 LDG.E.U16 R28, desc[UR6][R6.64] ;  /* 0x00000006061c2981 */ /* 0x0000aa000c1e1500 */
[----:B0-----:R-:W-:Y:S02]  /*25050*/  @P3 IMAD.MOV.U32 R6, RZ, RZ, R23 ;  /* 0x000000ffff063224 */ /* 0x001fe400078e0017 */
[----:B------:R-:W-:Y:S01]  /*25060*/  @P3 IMAD.MOV.U32 R7, RZ, RZ, R24 ;  /* 0x000000ffff073224 */ /* 0x000fe200078e0018 */
[----:B------:R-:W2:Y:S04]  /*25070*/  LDL R23, [R1+0x191c] ;  /* 0x00191c0001177983 */ /* 0x000ea80000100800 */
[----:B------:R-:W2:Y:S04]  /*25080*/  LDL R24, [R1+0x1918] ;  /* 0x0019180001187983 */ /* 0x000ea80000100800 */
[----:B------:R3:W2:Y:S01]  /*25090*/  @P3 LDG.E.U16 R54, desc[UR6][R6.64] ;  /* 0x0000000606363981 */ /* 0x0006a2000c1e1500 */
[----:B------:R-:W-:-:S02]  /*250a0*/  ISETP.GT.AND P0, PT, R4, 0x61, PT ;  /* 0x000000610400780c */ /* 0x000fc40003f04270 */
[----:B------:R-:W-:Y:S02]  /*250b0*/  PRMT R53, RZ, 0x7610, R53 ;  /* 0x00007610ff357816 */ /* 0x000fe40000000035 */
[----:B------:R-:W-:Y:S01]  /*250c0*/  PRMT R52, RZ, 0x7610, R52 ;  /* 0x00007610ff347816 */ /* 0x000fe20000000034 */
[----:B---3--:R-:W-:Y:S02]  /*250d0*/  @P3 IMAD.MOV.U32 R7, RZ, RZ, R27 ;  /* 0x000000ffff073224 */ /* 0x008fe400078e001b */
[----:B----4-:R-:W-:-:S05]  /*250e0*/  @P3 IMAD.MOV.U32 R6, RZ, RZ, R26 ;  /* 0x000000ffff063224 */ /* 0x010fca00078e001a */
[----:B------:R2:W3:Y:S02]  /*250f0*/  @P3 LDG.E.U16 R53, desc[UR6][R6.64] ;  /* 0x0000000606353981 */ /* 0x0004e4000c1e1500 */
[----:B--2---:R-:W-:Y:S02]  /*25100*/  @P0 IMAD.MOV.U32 R6, RZ, RZ, R3 ;  /* 0x000000ffff060224 */ /* 0x004fe400078e0003 */
[----:B------:R-:W-:-:S05]  /*25110*/  @P0 IMAD.MOV.U32 R7, RZ, RZ, R22 ;  /* 0x000000ffff070224 */ /* 0x000fca00078e0016 */
[----:B------:R0:W2:Y:S01]  /*25120*/  @P0 LDG.E.U16 R52, desc[UR6][R6.64] ;  /* 0x0000000606340981 */ /* 0x0000a2000c1e1500 */
[----:B------:R-:W-:Y:S02]  /*25130*/  ISETP.GT.AND P1, PT, R4, 0x64, PT ;  /* 0x000000640400780c */ /* 0x000fe40003f24270 */
[----:B------:R-:W-:Y:S01]  /*25140*/  PRMT R48, RZ, 0x7610, R48 ;  /* 0x00007610ff307816 */ /* 0x000fe20000000030 */
[----:B------:R-:W-:Y:S04]  /*25150*/  STL [R1+0x3f34], R54 ;  /* 0x003f343601007387 */ /* 0x000fe80000100800 */
[----:B------:R-:W4:Y:S04]  /*25160*/  LDL R27, [R1+0x1910] ;  /* 0x00191000011b7983 */ /* 0x000f280000100800 */
[----:B------:R-:W4:Y:S02]  /*25170*/  LDL R26, [R1+0x1914] ;  /* 0x00191400011a7983 */ /* 0x000f240000100800 */
[----:B0-----:R-:W-:-:S02]  /*25180*/  @P1 IMAD.MOV.U32 R6, RZ, RZ, R23 ;  /* 0x000000ffff061224 */ /* 0x001fc400078e0017 */
[----:B------:R-:W-:-:S05]  /*25190*/  @P1 IMAD.MOV.U32 R7, RZ, RZ, R24 ;  /* 0x000000ffff071224 */ /* 0x000fca00078e0018 */
[----:B------:R4:W4:Y:S04]  /*251a0*/  @P1 LDG.E.U16 R48, desc[UR6][R6.64] ;  /* 0x0000000606301981 */ /* 0x000928000c1e1500 */
[----:B---3--:R-:W-:Y:S04]  /*251b0*/  STL [R1+0x3f38], R53 ;  /* 0x003f383501007387 */ /* 0x008fe80000100800 */
[----:B------:R-:W3:Y:S04]  /*251c0*/  LDL R22, [R1+0x18d8] ;  /* 0x0018d80001167983 */ /* 0x000ee80000100800 */
[----:B------:R-:W3:Y:S04]  /*251d0*/  LDL R3, [R1+0x18dc] ;  /* 0x0018dc0001037983 */ /* 0x000ee80000100800 */
[----:B--2---:R-:W-:Y:S04]  /*251e0*/  STL [R1+0x3f3c], R52 ;  /* 0x003f3c3401007387 */ /* 0x004fe80000100800 */
[----:B------:R-:W2:Y:S04]  /*251f0*/  LDL R24, [R1+0x18d0] ;  /* 0x0018d00001187983 */ /* 0x000ea80000100800 */
[----:B------:R-:W2:Y:S04]  /*25200*/  LDL R23, [R1+0x18d4] ;  /* 0x0018d40001177983 */ /* 0x000ea80000100800 */
[----:B------:R0:W-:Y:S01]  /*25210*/  STL [R1+0x288], R29 ;  /* 0x0002881d01007387 */ /* 0x0001e20000100800 */
[----:B------:R-:W-:Y:S01]  /*25220*/  ISETP.GT.AND P2, PT, R4, 0x68, PT ;  /* 0x000000680400780c */ /* 0x000fe20003f44270 */
[----:B----4-:R-:W-:-:S02]  /*25230*/  @P1 IMAD.MOV.U32 R7, RZ, RZ, R27 ;  /* 0x000000ffff071224 */ /* 0x010fc400078e001b */
[----:B0-----:R-:W4:Y:S04]  /*25240*/  LDL R29, [R1+0x1898] ;  /* 0x00189800011d7983 */ /* 0x001f280000100800 */
[----:B------:R0:W-:Y:S01]  /*25250*/  STL [R1+0x284], R28 ;  /* 0x0002841c01007387 */ /* 0x0001e20000100800 */
[----:B------:R-:W-:-:S03]  /*25260*/  @P1 IMAD.MOV.U32 R6, RZ, RZ, R26 ;  /* 0x000000ffff061224 */ /* 0x000fc600078e001a */
[----:B0-----:R-:W4:Y:S04]  /*25270*/  LDL R28, [R1+0x189c] ;  /* 0x00189c00011c7983 */ /* 0x001f280000100800 */
[----:B------:R-:W-:Y:S04]  /*25280*/  STL [R1+0x3f40], R48 ;  /* 0x003f403001007387 */ /* 0x000fe80000100800 */
[----:B------:R-:W4:Y:S04]  /*25290*/  LDL R27, [R1+0x1890] ;  /* 0x00189000011b7983 */ /* 0x000f280000100800 */
[----:B------:R-:W4:Y:S01]  /*252a0*/  LDL R26, [R1+0x1894] ;  /* 0x00189400011a7983 */ /* 0x000f220000100800 */
[----:B------:R-:W-:-:S02]  /*252b0*/  PRMT R47, RZ, 0x7610, R47 ;  /* 0x00007610ff2f7816 */ /* 0x000fc4000000002f */
[----:B------:R-:W-:Y:S02]  /*252c0*/  PRMT R42, RZ, 0x7610, R42 ;  /* 0x00007610ff2a7816 */ /* 0x000fe4000000002a */
[----:B------:R-:W-:Y:S02]  /*252d0*/  ISETP.GT.AND P3, PT, R4, 0x6c, PT ;  /* 0x0000006c0400780c */ /* 0x000fe40003f64270 */
[----:B------:R-:W-:Y:S02]  /*252e0*/  PRMT R41, RZ, 0x7610, R41 ;  /* 0x00007610ff297816 */ /* 0x000fe40000000029 */
[----:B------:R-:W-:Y:S02]  /*252f0*/  PRMT R36, RZ, 0x7610, R36 ;  /* 0x00007610ff247816 */ /* 0x000fe40000000024 */
[----:B------:R-:W-:Y:S01]  /*25300*/  PRMT R35, RZ, 0x7610, R35 ;  /* 0x00007610ff237816 */ /* 0x000fe20000000023 */
[----:B------:R3:W4:Y:S04]  /*25310*/  @P1 LDG.E.U16 R47, desc[UR6][R6.64] ;  /* 0x00000006062f1981 */ /* 0x000728000c1e1500 */
[----:B------:R-:W4:Y:S04]  /*25320*/  LDL R31, [R1+0x1810] ;  /* 0x00181000011f7983 */ /* 0x000f280000100800 */
[----:B------:R-:W4:Y:S01]  /*25330*/  LDL R30, [R1+0x1814] ;  /* 0x00181400011e7983 */ /* 0x000f220000100800 */
[----:B---3--:R-:W-:-:S02]  /*25340*/  @P2 IMAD.MOV.U32 R7, RZ, RZ, R22 ;  /* 0x000000ffff072224 */ /* 0x008fc400078e0016 */
[----:B------:R-:W-:Y:S01]  /*25350*/  @P2 IMAD.MOV.U32 R6, RZ, RZ, R3 ;  /* 0x000000ffff062224 */ /* 0x000fe200078e0003 */
[----:B------:R-:W3:Y:S04]  /*25360*/  LDL R22, [R1+0x1858] ;  /* 0x0018580001167983 */ /* 0x000ee80000100800 */
[----:B------:R-:W3:Y:S04]  /*25370*/  LDL R3, [R1+0x185c] ;  /* 0x00185c0001037983 */ /* 0x000ee80000100800 */
[----:B------:R2:W3:Y:S02]  /*25380*/  @P2 LDG.E.U16 R42, desc[UR6][R6.64] ;  /* 0x00000006062a2981 */ /* 0x0004e4000c1e1500 */
[----:B--2---:R-:W-:-:S02]  /*25390*/  @P2 IMAD.MOV.U32 R7, RZ, RZ, R24 ;  /* 0x000000ffff072224 */ /* 0x004fc400078e0018 */
[----:B------:R-:W-:Y:S01]  /*253a0*/  @P2 IMAD.MOV.U32 R6, RZ, RZ, R23 ;  /* 0x000000ffff062224 */ /* 0x000fe200078e0017 */
[----:B------:R-:W2:Y:S04]  /*253b0*/  LDL R24, [R1+0x1850] ;  /* 0x0018500001187983 */ /* 0x000ea80000100800 */
[----:B------:R-:W2:Y:S04]  /*253c0*/  LDL R23, [R1+0x1854] ;  /* 0x0018540001177983 */ /* 0x000ea80000100800 */
[----:B------:R4:W2:Y:S01]  /*253d0*/  @P2 LDG.E.U16 R41, desc[UR6][R6.64] ;  /* 0x0000000606292981 */ /* 0x0008a2000c1e1500 */
[----:B------:R-:W-:Y:S01]  /*253e0*/  ISETP.GT.AND P1, PT, R4, 0x70, PT ;  /* 0x000000700400780c */ /* 0x000fe20003f24270 */
[----:B----4-:R-:W-:Y:S01]  /*253f0*/  @P3 IMAD.MOV.U32 R7, RZ, RZ, R29 ;  /* 0x000000ffff073224 */ /* 0x010fe200078e001d */
[----:B------:R-:W-:Y:S01]  /*25400*/  PRMT R20, RZ, 0x7610, R20 ;  /* 0x00007610ff147816 */ /* 0x000fe20000000014 */
[----:B------:R-:W4:Y:S01]  /*25410*/  LDL R29, [R1+0x17d0] ;  /* 0x0017d000011d7983 */ /* 0x000f220000100800 */
[----:B------:R-:W-:-:S03]  /*25420*/  @P3 IMAD.MOV.U32 R6, RZ, RZ, R28 ;  /* 0x000000ffff063224 */ /* 0x000fc600078e001c */
[----:B------:R-:W4:Y:S04]  /*25430*/  LDL R28, [R1+0x17d4] ;  /* 0x0017d400011c7983 */ /* 0x000f280000100800 */
[----:B------:R0:W4:Y:S02]  /*25440*/  @P3 LDG.E.U16 R36, desc[UR6][R6.64] ;  /* 0x0000000606243981 */ /* 0x000124000c1e1500 */
[----:B0-----:R-:W-:Y:S02]  /*25450*/  @P3 IMAD.MOV.U32 R6, RZ, RZ, R26 ;  /* 0x000000ffff063224 */ /* 0x001fe400078e001a */
[----:B------:R-:W-:Y:S01]  /*25460*/  @P3 IMAD.MOV.U32 R7, RZ, RZ, R27 ;  /* 0x000000ffff073224 */ /* 0x000fe200078e001b */
[----:B------:R-:W4:Y:S04]  /*25470*/  LDL R26, [R1+0x181c] ;  /* 0x00181c00011a7983 */ /* 0x000f280000100800 */
[----:B------:R-:W4:Y:S04]  /*25480*/  LDL R27, [R1+0x1818] ;  /* 0x00181800011b7983 */ /* 0x000f280000100800 */
[----:B------:R3:W4:Y:S02]  /*25490*/  @P3 LDG.E.U16 R35, desc[UR6][R6.64] ;  /* 0x0000000606233981 */ /* 0x000724000c1e1500 */
[----:B---3--:R-:W-:Y:S01]  /*254a0*/  @P1 MOV R7, R22 ;  /* 0x0000001600071202 */ /* 0x008fe20000000f00 */
[----:B------:R-:W-:Y:S01]  /*254b0*/  @P1 IMAD.MOV.U32 R6, RZ, RZ, R3 ;  /* 0x000000ffff061224 */ /* 0x000fe200078e0003 */
[----:B------:R-:W3:Y:S04]  /*254c0*/  LDL R22, [R1+0x17d8] ;  /* 0x0017d80001167983 */ /* 0x000ee80000100800 */
[----:B------:R-:W3:Y:S04]  /*254d0*/  LDL R3, [R1+0x17dc] ;  /* 0x0017dc0001037983 */ /* 0x000ee80000100800 */
[----:B------:R2:W3:Y:S02]  /*254e0*/  @P1 LDG.E.U16 R20, desc[UR6][R6.64] ;  /* 0x0000000606141981 */ /* 0x0004e4000c1e1500 */
[----:B--2---:R-:W-:-:S02]  /*254f0*/  @P1 IMAD.MOV.U32 R7, RZ, RZ, R24 ;  /* 0x000000ffff071224 */ /* 0x004fc400078e0018 */
[----:B------:R-:W-:Y:S01]  /*25500*/  @P1 IMAD.MOV.U32 R6, RZ, RZ, R23 ;  /* 0x000000ffff061224 */ /* 0x000fe200078e0017 */
[----:B------:R-:W2:Y:S04]  /*25510*/  LDL R24, [R1+0x1798] ;  /* 0x0017980001187983 */ /* 0x000ea80000100800 */
[----:B------:R-:W2:Y:S01]  /*25520*/  LDL R23, [R1+0x179c] ;  /* 0x00179c0001177983 */ /* 0x000ea20000100800 */
[C---:B------:R-:W-:Y:S02]  /*25530*/  ISETP.GT.AND P2, PT, R4.reuse, 0x74, PT ;  /* 0x000000740400780c */ /* 0x040fe40003f44270 */
[----:B------:R-:W-:Y:S02]  /*25540*/  PRMT R19, RZ, 0x7610, R19 ;  /* 0x00007610ff137816 */ /* 0x000fe40000000013 */
[----:B------:R-:W-:-:S02]  /*25550*/  ISETP.GT.AND P3, PT, R4, 0x78, PT ;  /* 0x000000780400780c */ /* 0x000fc40003f64270 */
[----:B------:R-:W-:Y:S02]  /*25560*/  PRMT R18, RZ, 0x7610, R18 ;  /* 0x00007610ff127816 */ /* 0x000fe40000000012 */
[----:B------:R4:W2:Y:S01]  /*25570*/  @P1 LDG.E.U16 R19, desc[UR6][R6.64] ;  /* 0x0000000606131981 */ /* 0x0008a2000c1e1500 */
[----:B------:R-:W-:Y:S02]  /*25580*/  PRMT R17, RZ, 0x7610, R17 ;  /* 0x00007610ff117816 */ /* 0x000fe40000000011 */
[----:B------:R-:W-:Y:S02]  /*25590*/  PRMT R16, RZ, 0x7610, R16 ;  /* 0x00007610ff107816 */ /* 0x000fe40000000010 */
[----:B------:R-:W-:Y:S02]  /*255a0*/  ISETP.GT.AND P1, PT, R4, 0x7c, PT ;  /* 0x0000007c0400780c */ /* 0x000fe40003f24270 */
[----:B------:R-:W-:Y:S01]  /*255b0*/  PRMT R15, RZ, 0x7610, R15 ;  /* 0x00007610ff0f7816 */ /* 0x000fe2000000000f */
[----:B----4-:R-:W-:-:S02]  /*255c0*/  @P2 IMAD.MOV.U32 R6, RZ, RZ, R26 ;  /* 0x000000ffff062224 */ /* 0x010fc400078e001a */
[----:B------:R-:W-:Y:S01]  /*255d0*/  @P2 IMAD.MOV.U32 R7, RZ, RZ, R27 ;  /* 0x000000ffff072224 */ /* 0x000fe200078e001b */
[----:B------:R-:W4:Y:S04]  /*255e0*/  LDL R26, [R1+0x1794] ;  /* 0x00179400011a7983 */ /* 0x000f280000100800 */
[----:B------:R-:W4:Y:S04]  /*255f0*/  LDL R27, [R1+0x1790] ;  /* 0x00179000011b7983 */ /* 0x000f280000100800 */
[----:B------:R0:W4:Y:S02]  /*25600*/  @P2 LDG.E.U16 R18, desc[UR6][R6.64] ;  /* 0x0000000606122981 */ /* 0x000124000c1e1500 */
[----:B0-----:R-:W-:-:S02]  /*25610*/  @P2 IMAD.MOV.U32 R6, RZ, RZ, R30 ;  /* 0x000000ffff062224 */ /* 0x001fc400078e001e */
[----:B------:R-:W-:-:S05]  /*25620*/  @P2 IMAD.MOV.U32 R7, RZ, RZ, R31 ;  /* 0x000000ffff072224 */ /* 0x000fca00078e001f */
[----:B------:R3:W4:Y:S02]  /*25630*/  @P2 LDG.E.U16 R17, desc[UR6][R6.64] ;  /* 0x0000000606112981 */ /* 0x000724000c1e1500 */
[----:B---3--:R-:W-:Y:S02]  /*25640*/  @P3 IMAD.MOV.U32 R7, RZ, RZ, R22 ;  /* 0x000000ffff073224 */ /* 0x008fe400078e0016 */
[----:B------:R-:W-:Y:S01]  /*25650*/  @P3 IMAD.MOV.U32 R6, RZ, RZ, R3 ;  /* 0x000000ffff063224 */ /* 0x000fe200078e0003 */
[----:B------:R-:W3:Y:S04]  /*25660*/  LDL R22, [R1+0x1940] ;  /* 0x0019400001167983 */ /* 0x000ee80000100800 */
[----:B------:R-:W3:Y:S04]  /*25670*/  LDL R3, [R1+0x1944] ;  /* 0x0019440001037983 */ /* 0x000ee80000100800 */
[----:B------:R0:W3:Y:S02]  /*25680*/  @P3 LDG.E.U16 R16, desc[UR6][R6.64] ;  /* 0x0000000606103981 */ /* 0x0000e4000c1e1500 */
[----:B0-----:R-:W-:-:S02]  /*25690*/  @P3 IMAD.MOV.U32 R6, RZ, RZ, R28 ;  /* 0x000000ffff063224 */ /* 0x001fc400078e001c */
        /* <DEDUP_REMOVED lines=8> */
[----:B------:R-:W-:Y:S02]  /*25720*/  PRMT R14, RZ, 0x7610, R14 ;  /* 0x00007610ff0e7816 */ /* 0x000fe4000000000e */
[----:B------:R-:W-:Y:S02]  /*25730*/  PRMT R13, RZ, 0x7610, R13 ;  /* 0x00007610ff0d7816 */ /* 0x000fe4000000000d */
[----:B------:R-:W-:-:S02]  /*25740*/  ISETP.GT.AND P2, PT, R4, 0x62, PT ;  /* 0x000000620400780c */ /* 0x000fc40003f44270 */
[----:B------:R4:W2:Y:S01]  /*25750*/  @P1 LDG.E.U16 R14, desc[UR6][R6.64] ;  /* 0x00000006060e1981 */ /* 0x0008a2000c1e1500 */
[----:B------:R-:W-:Y:S02]  /*25760*/  PRMT R51, RZ, 0x7610, R51 ;  /* 0x00007610ff337816 */ /* 0x000fe40000000033 */
[----:B------:R-:W-:Y:S01]  /*25770*/  PRMT R50, RZ, 0x7610, R50 ;  /* 0x00007610ff327816 */ /* 0x000fe20000000032 */
[----:B----4-:R-:W-:Y:S02]  /*25780*/  @P1 IMAD.MOV.U32 R6, RZ, RZ, R26 ;  /* 0x000000ffff061224 */ /* 0x010fe400078e001a */
[----:B------:R-:W-:Y:S01]  /*25790*/  @P1 IMAD.MOV.U32 R7, RZ, RZ, R27 ;  /* 0x000000ffff071224 */ /* 0x000fe200078e001b */
[----:B------:R-:W4:Y:S04]  /*257a0*/  LDL R26, [R1+0x192c] ;  /* 0x00192c00011a7983 */ /* 0x000f280000100800 */
[----:B------:R-:W4:Y:S04]  /*257b0*/  LDL R27, [R1+0x1928] ;  /* 0x00192800011b7983 */ /* 0x000f280000100800 */
[----:B------:R3:W4:Y:S01]  /*257c0*/  @P1 LDG.E.U16 R13, desc[UR6][R6.64] ;  /* 0x00000006060d1981 */ /* 0x000722000c1e1500 */
[----:B------:R-:W-:Y:S01]  /*257d0*/  PRMT R49, RZ, 0x7610, R49 ;  /* 0x00007610ff317816 */ /* 0x000fe20000000031 */
[----:B---3--:R-:W-:-:S02]  /*257e0*/  @P0 IMAD.MOV.U32 R7, RZ, RZ, R22 ;  /* 0x000000ffff070224 */ /* 0x008fc400078e0016 */
[----:B------:R-:W-:Y:S01]  /*257f0*/  @P0 IMAD.MOV.U32 R6, RZ, RZ, R3 ;  /* 0x000000ffff060224 */ /* 0x000fe200078e0003 */
[----:B------:R-:W3:Y:S04]  /*25800*/  LDL R22, [R1+0x1908] ;  /* 0x0019080001167983 */ /* 0x000ee80000100800 */
[----:B------:R-:W3:Y:S04]  /*25810*/  LDL R3, [R1+0x190c] ;  /* 0x00190c0001037983 */ /* 0x000ee80000100800 */
[----:B------:R2:W3:Y:S02]  /*25820*/  @P0 LDG.E.U16 R51, desc[UR6][R6.64] ;  /* 0x0000000606330981 */ /* 0x0004e4000c1e1500 */
[----:B--2---:R-:W-:-:S02]  /*25830*/  @P2 IMAD.MOV.U32 R6, RZ, RZ, R23 ;  /* 0x000000ffff062224 */ /* 0x004fc400078e0017 */
[----:B------:R-:W-:Y:S01]  /*25840*/  @P2 IMAD.MOV.U32 R7, RZ, RZ, R24 ;  /* 0x000000ffff072224 */ /* 0x000fe200078e0018 */
[C---:B------:R-:W-:Y:S02]  /*25850*/  ISETP.GT.AND P1, PT, R4.reuse, 0x63, PT ;  /* 0x000000630400780c */ /* 0x040fe40003f24270 */
[----:B------:R-:W-:Y:S02]  /*25860*/  PRMT R25, RZ, 0x7610, R25 ;  /* 0x00007610ff197816 */ /* 0x000fe40000000019 */
[----:B------:R-:W-:Y:S01]  /*25870*/  ISETP.GT.AND P3, PT, R4, 0x65, PT ;  /* 0x000000650400780c */ /* 0x000fe20003f64270 */
[----:B------:R-:W2:Y:S04]  /*25880*/  LDL R24, [R1+0x1900] ;  /* 0x0019000001187983 */ /* 0x000ea80000100800 */
[----:B------:R0:W2:Y:S04]  /*25890*/  @P2 LDG.E.U16 R50, desc[UR6][R6.64] ;  /* 0x0000000606322981 */ /* 0x0000a8000c1e1500 */
[----:B------:R-:W2:Y:S01]  /*258a0*/  LDL R23, [R1+0x1904] ;  /* 0x0019040001177983 */ /* 0x000ea20000100800 */
[----:B0-----:R-:W-:Y:S01]  /*258b0*/  @P2 IMAD.MOV.U32 R6, RZ, RZ, R28 ;  /* 0x000000ffff062224 */ /* 0x001fe200078e001c */
[----:B------:R-:W-:-:S05]  /*258c0*/  @P2 MOV R7, R29 ;  /* 0x0000001d00072202 */ /* 0x000fca0000000f00 */
[----:B------:R4:W2:Y:S02]  /*258d0*/  @P2 LDG.E.U16 R49, desc[UR6][R6.64] ;  /* 0x0000000606312981 */ /* 0x0008a4000c1e1500 */
[----:B----4-:R-:W-:Y:S02]  /*258e0*/  @P1 IMAD.MOV.U32 R6, RZ, RZ, R26 ;  /* 0x000000ffff061224 */ /* 0x010fe400078e001a */
[----:B------:R-:W-:-:S05]  /*258f0*/  @P1 IMAD.MOV.U32 R7, RZ, RZ, R27 ;  /* 0x000000ffff071224 */ /* 0x000fca00078e001b */
[----:B------:R3:W4:Y:S02]  /*25900*/  @P1 LDG.E.U16 R25, desc[UR6][R6.64] ;  /* 0x0000000606191981 */ /* 0x000724000c1e1500 */
[----:B---3--:R-:W-:Y:S02]  /*25910*/  @P3 IMAD.MOV.U32 R7, RZ, RZ, R22 ;  /* 0x000000ffff073224 */ /* 0x008fe400078e0016 */
[----:B------:R-:W-:Y:S01]  /*25920*/  @P3 IMAD.MOV.U32 R6, RZ, RZ, R3 ;  /* 0x000000ffff063224 */ /* 0x000fe200078e0003 */
[----:B--2---:R-:W-:Y:S04]  /*25930*/  STL [R1+0x3ee8], R50 ;  /* 0x003ee83201007387 */ /* 0x004fe80000100800 */
[----:B------:R-:W-:Y:S04]  /*25940*/  STL [R1+0x3eec], R49 ;  /* 0x003eec3101007387 */ /* 0x000fe80000100800 */
[----:B------:R-:W2:Y:S04]  /*25950*/  LDL R28, [R1+0x18c8] ;  /* 0x0018c800011c7983 */ /* 0x000ea80000100800 */
[----:B------:R-:W3:Y:S04]  /*25960*/  LDL R27, [R1+0x18cc] ;  /* 0x0018cc00011b7983 */ /* 0x000ee80000100800 */
[----:B------:R-:W3:Y:S04]  /*25970*/  LDL R22, [R1+0x18c0] ;  /* 0x0018c00001167983 */ /* 0x000ee80000100800 */
[----:B------:R-:W3:Y:S01]  /*25980*/  LDL R3, [R1+0x18c4] ;  /* 0x0018c40001037983 */ /* 0x000ee20000100800 */
[----:B------:R-:W-:-:S02]  /*25990*/  ISETP.GT.AND P0, PT, R4, 0x69, PT ;  /* 0x000000690400780c */ /* 0x000fc40003f04270 */
[----:B------:R-:W-:Y:S01]  /*259a0*/  PRMT R46, RZ, 0x7610, R46 ;  /* 0x00007610ff2e7816 */ /* 0x000fe2000000002e */
[----:B------:R-:W3:Y:S01]  /*259b0*/  LDL R26, [R1+0x1888] ;  /* 0x00188800011a7983 */ /* 0x000ee20000100800 */
[----:B------:R-:W-:-:S04]  /*259c0*/  PRMT R45, RZ, 0x7610, R45 ;  /* 0x00007610ff2d7816 */ /* 0x000fc8000000002d */
[----:B------:R0:W3:Y:S04]  /*259d0*/  @P3 LDG.E.U16 R46, desc[UR6][R6.64] ;  /* 0x00000006062e3981 */ /* 0x0000e8000c1e1500 */
[----:B----4-:R1:W-:Y:S01]  /*259e0*/  STL [R1+0x280], R25 ;  /* 0x0002801901007387 */ /* 0x0103e20000100800 */
[----:B------:R-:W-:Y:S02]  /*259f0*/  PRMT R40, RZ, 0x7610, R40 ;  /* 0x00007610ff287816 */ /* 0x000fe40000000028 */
[----:B------:R-:W-:Y:S02]  /*25a00*/  ISETP.GT.AND P2, PT, R4, 0x6d, PT ;  /* 0x0000006d0400780c */ /* 0x000fe40003f44270 */
[----:B------:R-:W-:Y:S02]  /*25a10*/  PRMT R39, RZ, 0x7610, R39 ;  /* 0x00007610ff277816 */ /* 0x000fe40000000027 */
[----:B------:R-:W-:-:S02]  /*25a20*/  PRMT R34, RZ, 0x7610, R34 ;  /* 0x00007610ff227816 */ /* 0x000fc40000000022 */
[----:B------:R-:W-:Y:S01]  /*25a30*/  PRMT R33, RZ, 0x7610, R33 ;  /* 0x00007610ff217816 */ /* 0x000fe20000000021 */
[----:B0-----:R-:W-:Y:S02]  /*25a40*/  @P3 IMAD.MOV.U32 R6, RZ, RZ, R23 ;  /* 0x000000ffff063224 */ /* 0x001fe400078e0017 */
[----:B------:R-:W-:Y:S01]  /*25a50*/  @P3 IMAD.MOV.U32 R7, RZ, RZ, R24 ;  /* 0x000000ffff073224 */ /* 0x000fe200078e0018 */
[----:B------:R-:W4:Y:S04]  /*25a60*/  LDL R23, [R1+0x1884] ;  /* 0x0018840001177983 */ /* 0x000f280000100800 */
[----:B-1----:R-:W4:Y:S04]  /*25a70*/  LDL R25, [R1+0x188c] ;  /* 0x00188c0001197983 */ /* 0x002f280000100800 */
[----:B------:R-:W4:Y:S04]  /*25a80*/  LDL R24, [R1+0x1880] ;  /* 0x0018800001187983 */ /* 0x000f280000100800 */
[----:B------:R2:W4:Y:S01]  /*25a90*/  @P3 LDG.E.U16 R45, desc[UR6][R6.64] ;  /* 0x00000006062d3981 */ /* 0x000522000c1e1500 */
[----:B------:R-:W-:-:S02]  /*25aa0*/  PRMT R12, RZ, 0x7610, R12 ;  /* 0x00007610ff0c7816 */ /* 0x000fc4000000000c */
[----:B------:R-:W-:Y:S02]  /*25ab0*/  PRMT R11, RZ, 0x7610, R11 ;  /* 0x00007610ff0b7816 */ /* 0x000fe4000000000b */
[----:B------:R-:W-:Y:S01]  /*25ac0*/  PRMT R10, RZ, 0x7610, R10 ;  /* 0x00007610ff0a7816 */ /* 0x000fe2000000000a */
[----:B------:R-:W4:Y:S04]  /*25ad0*/  LDL R30, [R1+0x1780] ;  /* 0x00178000011e7983 */ /* 0x000f280000100800 */
[----:B------:R-:W4:Y:S01]  /*25ae0*/  LDL R29, [R1+0x1784] ;  /* 0x00178400011d7983 */ /* 0x000f220000100800 */
[----:B--2---:R-:W-:Y:S02]  /*25af0*/  @P0 IMAD.MOV.U32 R7, RZ, RZ, R28 ;  /* 0x000000ffff070224 */ /* 0x004fe400078e001c */
[----:B---3--:R-:W-:Y:S01]  /*25b00*/  @P0 IMAD.MOV.U32 R6, RZ, RZ, R27 ;  /* 0x000000ffff060224 */ /* 0x008fe200078e001b */
[----:B------:R-:W2:Y:S04]  /*25b10*/  LDL R28, [R1+0x1848] ;  /* 0x00184800011c7983 */ /* 0x000ea80000100800 */
[----:B------:R-:W3:Y:S04]  /*25b20*/  LDL R27, [R1+0x184c] ;  /* 0x00184c00011b7983 */ /* 0x000ee80000100800 */
[----:B------:R0:W3:Y:S02]  /*25b30*/  @P0 LDG.E.U16 R40, desc[UR6][R6.64] ;  /* 0x0000000606280981 */ /* 0x0000e4000c1e1500 */
[----:B0-----:R-:W-:-:S02]  /*25b40*/  @P0 IMAD.MOV.U32 R7, RZ, RZ, R22 ;  /* 0x000000ffff070224 */ /* 0x001fc400078e0016 */
[----:B------:R-:W-:Y:S01]  /*25b50*/  @P0 IMAD.MOV.U32 R6, RZ, RZ, R3 ;  /* 0x000000ffff060224 */ /* 0x000fe200078e0003 */
[----:B------:R-:W3:Y:S04]  /*25b60*/  LDL R22, [R1+0x1840] ;  /* 0x0018400001167983 */ /* 0x000ee80000100800 */
[----:B------:R-:W3:Y:S01]  /*25b70*/  LDL R3, [R1+0x1844] ;  /* 0x0018440001037983 */ /* 0x000ee20000100800 */
[----:B------:R-:W-:-:S03]  /*25b80*/  ISETP.GT.AND P3, PT, R4, 0x71, PT ;  /* 0x000000710400780c */ /* 0x000fc60003f64270 */
[----:B------:R4:W3:Y:S02]  /*25b90*/  @P0 LDG.E.U16 R39, desc[UR6][R6.64] ;  /* 0x0000000606270981 */ /* 0x0008e4000c1e1500 */
[----:B----4-:R-:W-:Y:S02]  /*25ba0*/  @P2 IMAD.MOV.U32 R6, RZ, RZ, R25 ;  /* 0x000000ffff062224 */ /* 0x010fe400078e0019 */
[----:B------:R-:W-:Y:S01]  /*25bb0*/  @P2 IMAD.MOV.U32 R7, RZ, RZ, R26 ;  /* 0x000000ffff072224 */ /* 0x000fe200078e001a */
[----:B------:R-:W4:Y:S04]  /*25bc0*/  LDL R25, [R1+0x180c] ;  /* 0x00180c0001197983 */ /* 0x000f280000100800 */
[----:B------:R-:W4:Y:S04]  /*25bd0*/  LDL R26, [R1+0x1808] ;  /* 0x00180800011a7983 */ /* 0x000f280000100800 */
[----:B------:R0:W4:Y:S02]  /*25be0*/  @P2 LDG.E.U16 R34, desc[UR6][R6.64] ;  /* 0x0000000606222981 */ /* 0x000124000c1e1500 */
[----:B0-----:R-:W-:-:S02]  /*25bf0*/  @P2 IMAD.MOV.U32 R6, RZ, RZ, R23 ;  /* 0x000000ffff062224 */ /* 0x001fc400078e0017 */
[----:B------:R-:W-:Y:S01]  /*25c00*/  @P2 IMAD.MOV.U32 R7, RZ, RZ, R24 ;  /* 0x000000ffff072224 */ /* 0x000fe200078e0018 */
[----:B------:R-:W4:Y:S04]  /*25c10*/  LDL R23, [R1+0x1804] ;  /* 0x0018040001177983 */ /* 0x000f280000100800 */
[----:B------:R-:W4:Y:S04]  /*25c20*/  LDL R24, [R1+0x1800] ;  /* 0x0018000001187983 */ /* 0x000f280000100800 */
[----:B------:R2:W4:Y:S02]  /*25c30*/  @P2 LDG.E.U16 R33, desc[UR6][R6.64] ;  /* 0x0000000606212981 */ /* 0x000524000c1e1500 */
[----:B--2---:R-:W-:-:S02]  /*25c40*/  @P3 IMAD.MOV.U32 R7, RZ, RZ, R28 ;  /* 0x000000ffff073224 */ /* 0x004fc400078e001c */
[----:B---3--:R-:W-:Y:S01]  /*25c50*/  @P3 IMAD.MOV.U32 R6, RZ, RZ, R27 ;  /* 0x000000ffff063224 */ /* 0x008fe200078e001b */
[C---:B------:R-:W-:Y:S01]  /*25c60*/  ISETP.GT.AND P0, PT, R4.reuse, 0x75, PT ;  /* 0x000000750400780c */ /* 0x040fe20003f04270 */
[----:B------:R-:W2:Y:S04]  /*25c70*/  LDL R27, [R1+0x17c0] ;  /* 0x0017c000011b7983 */ /* 0x000ea80000100800 */
[----:B------:R0:W3:Y:S01]  /*25c80*/  @P3 LDG.E.U16 R12, desc[UR6][R6.64] ;  /* 0x00000006060c3981 */ /* 0x0000e2000c1e1500 */
[----:B------:R-:W-:-:S03]  /*25c90*/  ISETP.GT.AND P2, PT, R4, 0x79, PT ;  /* 0x000000790400780c */ /* 0x000fc60003f44270 */
[----:B------:R-:W3:Y:S01]  /*25ca0*/  LDL R28, [R1+0x18f8] ;  /* 0x0018f800011c7983 */ /* 0x000ee20000100800 */
[----:B0-----:R-:W-:Y:S02]  /*25cb0*/  @P3 IMAD.MOV.U32 R7, RZ, RZ, R22 ;  /* 0x000000ffff073224 */ /* 0x001fe400078e0016 */
[----:B------:R-:W-:Y:S01]  /*25cc0*/  @P3 IMAD.MOV.U32 R6, RZ, RZ, R3 ;  /* 0x000000ffff063224 */ /* 0x000fe200078e0003 */
[----:B------:R-:W2:Y:S04]  /*25cd0*/  LDL R22, [R1+0x17c8] ;  /* 0x0017c80001167983 */ /* 0x000ea80000100800 */
[----:B------:R-:W3:Y:S04]  /*25ce0*/  LDL R3, [R1+0x17cc] ;  /* 0x0017cc0001037983 */ /* 0x000ee80000100800 */
[----:B------:R4:W3:Y:S02]  /*25cf0*/  @P3 LDG.E.U16 R11, desc[UR6][R6.64] ;  /* 0x00000006060b3981 */ /* 0x0008e4000c1e1500 */
[----:B----4-:R-:W-:Y:S01]  /*25d00*/  @P0 IMAD.MOV.U32 R6, RZ, RZ, R25 ;  /* 0x000000ffff060224 */ /* 0x010fe200078e0019 */
[----:B------:R-:W-:Y:S01]  /*25d10*/  @P0 MOV R7, R26 ;  /* 0x0000001a00070202 */ /* 0x000fe20000000f00 */
[----:B------:R-:W4:Y:S04]  /*25d20*/  LDL R25, [R1+0x1788] ;  /* 0x0017880001197983 */ /* 0x000f280000100800 */
[----:B------:R-:W4:Y:S04]  /*25d30*/  LDL R26, [R1+0x17c4] ;  /* 0x0017c400011a7983 */ /* 0x000f280000100800 */
[----:B------:R0:W4:Y:S02]  /*25d40*/  @P0 LDG.E.U16 R10, desc[UR6][R6.64] ;  /* 0x00000006060a0981 */ /* 0x000124000c1e1500 */
[----:B0-----:R-:W-:-:S02]  /*25d50*/  @P0 IMAD.MOV.U32 R7, RZ, RZ, R24 ;  /* 0x000000ffff070224 */ /* 0x001fc400078e0018 */
[----:B------:R-:W4:Y:S01]  /*25d60*/  LDL R24, [R1+0x178c] ;  /* 0x00178c0001187983 */ /* 0x000f220000100800 */
[----:B------:R-:W-:Y:S02]  /*25d70*/  @P0 IMAD.MOV.U32 R6, RZ, RZ, R23 ;  /* 0x000000ffff060224 */ /* 0x000fe400078e0017 */
[----:B--2---:R-:W-:Y:S02]  /*25d80*/  @P2 IMAD.MOV.U32 R23, RZ, RZ, R22 ;  /* 0x000000ffff172224 */ /* 0x004fe400078e0016 */
[----:B---3--:R-:W-:Y:S02]  /*25d90*/  @P2 IMAD.MOV.U32 R22, RZ, RZ, R3 ;  /* 0x000000ffff162224 */ /* 0x008fe400078e0003 */
[----:B------:R-:W2:Y:S01]  /*25da0*/  LDL R3, [R1+0x18fc] ;  /* 0x0018fc0001037983 */ /* 0x000ea20000100800 */
[----:B------:R-:W-:Y:S02]  /*25db0*/  PRMT R9, RZ, 0x7610, R9 ;  /* 0x00007610ff097816 */ /* 0x000fe40000000009 */
[----:B------:R-:W-:-:S02]  /*25dc0*/  ISETP.GT.AND P3, PT, R4, 0x7d, PT ;  /* 0x0000007d0400780c */ /* 0x000fc40003f64270 */
[----:B------:R-:W-:Y:S02]  /*25dd0*/  PRMT R8, RZ, 0x7610, R8 ;  /* 0x00007610ff087816 */ /* 0x000fe40000000008 */
[----:B------:R0:W3:Y:S04]  /*25de0*/  @P0 LDG.E.U16 R9, desc[UR6][R6.64] ;  /* 0x0000000606090981 */ /* 0x0000e8000c1e1500 */
[----:B------:R4:W3:Y:S01]  /*25df0*/  @P2 LDG.E.U16 R8, desc[UR6][R22.64] ;  /* 0x0000000616082981 */ /* 0x0008e2000c1e1500 */
[----:B------:R-:W-:Y:S02]  /*25e00*/  ISETP.GT.AND P0, PT, R4, 0x66, PT ;  /* 0x000000660400780c */ /* 0x000fe40003f04270 */
[----:B0-----:R-:W-:Y:S01]  /*25e10*/  PRMT R7, RZ, 0x7610, R7 ;  /* 0x00007610ff077816 */ /* 0x001fe20000000007 */
[----:B----4-:R-:W-:-:S02]  /*25e20*/  @P2 IMAD.MOV.U32 R22, RZ, RZ, R26 ;  /* 0x000000ffff162224 */ /* 0x010fc400078e001a */
[----:B------:R-:W-:Y:S01]  /*25e30*/  @P2 IMAD.MOV.U32 R23, RZ, RZ, R27 ;  /* 0x000000ffff172224 */ /* 0x000fe200078e001b */
[----:B------:R-:W-:Y:S01]  /*25e40*/  PRMT R6, RZ, 0x7610, R6 ;  /* 0x00007610ff067816 */ /* 0x000fe20000000006 */
[----:B------:R-:W4:Y:S04]  /*25e50*/  LDL R27, [R1+0x18f0] ;  /* 0x0018f000011b7983 */ /* 0x000f280000100800 */
[----:B------:R-:W3:Y:S04]  /*25e60*/  LDL R26, [R1+0x18f4] ;  /* 0x0018f400011a7983 */ /* 0x000ee80000100800 */
[----:B------:R0:W3:Y:S01]  /*25e70*/  @P2 LDG.E.U16 R7, desc[UR6][R22.64] ;  /* 0x0000000616072981 */ /* 0x0000e2000c1e1500 */
[----:B------:R-:W-:Y:S01]  /*25e80*/  PRMT R5, RZ, 0x7610, R5 ;  /* 0x00007610ff057816 */ /* 0x000fe20000000005 */
[----:B0-----:R-:W-:-:S02]  /*25e90*/  @P3 IMAD.MOV.U32 R22, RZ, RZ, R24 ;  /* 0x000000ffff163224 */ /* 0x001fc400078e0018 */
[----:B------:R-:W-:Y:S01]  /*25ea0*/  @P3 IMAD.MOV.U32 R23, RZ, RZ, R25 ;  /* 0x000000ffff173224 */ /* 0x000fe200078e0019 */
[----:B------:R-:W-:Y:S02]  /*25eb0*/  PRMT R44, RZ, 0x7610, R44 ;  /* 0x00007610ff2c7816 */ /* 0x000fe4000000002c */
[----:B------:R-:W-:Y:S01]  /*25ec0*/  PRMT R43, RZ, 0x7610, R43 ;  /* 0x00007610ff2b7816 */ /* 0x000fe2000000002b */
[----:B------:R-:W3:Y:S04]  /*25ed0*/  LDL R25, [R1+0x18b8] ;  /* 0x0018b80001197983 */ /* 0x000ee80000100800 */
[----:B------:R0:W3:Y:S04]  /*25ee0*/  @P3 LDG.E.U16 R6, desc[UR6][R22.64] ;  /* 0x0000000616063981 */ /* 0x0000e8000c1e1500 */
[----:B------:R-:W3:Y:S01]  /*25ef0*/  LDL R24, [R1+0x18bc] ;  /* 0x0018bc0001187983 */ /* 0x000ee20000100800 */
[----:B0-----:R-:W-:-:S02]  /*25f00*/  @P3 IMAD.MOV.U32 R22, RZ, RZ, R29 ;  /* 0x000000ffff163224 */ /* 0x001fc400078e001d */
[----:B------:R-:W-:-:S05]  /*25f10*/  @P3 IMAD.MOV.U32 R23, RZ, RZ, R30 ;  /* 0x000000ffff173224 */ /* 0x000fca00078e001e */
[----:B------:R0:W3:Y:S02]  /*25f20*/  @P3 LDG.E.U16 R5, desc[UR6][R22.64] ;  /* 0x0000000616053981 */ /* 0x0000e4000c1e1500 */
[----:B0-----:R-:W-:Y:S02]  /*25f30*/  @P0 IMAD.MOV.U32 R23, RZ, RZ, R28 ;  /* 0x000000ffff170224 */ /* 0x001fe400078e001c */
[----:B------:R-:W3:Y:S01]  /*25f40*/  LDL R28, [R1+0x18b0] ;  /* 0x0018b000011c7983 */ /* 0x000ee20000100800 */
[----:B--2---:R-:W-:-:S03]  /*25f50*/  @P0 IMAD.MOV.U32 R22, RZ, RZ, R3 ;  /* 0x000000ffff160224 */ /* 0x004fc600078e0003 */
[----:B------:R-:W2:Y:S04]  /*25f60*/  LDL R3, [R1+0x18b4] ;  /* 0x0018b40001037983 */ /* 0x000ea80000100800 */
[----:B------:R4:W2:Y:S02]  /*25f70*/  @P0 LDG.E.U16 R44, desc[UR6][R22.64] ;  /* 0x00000006162c0981 */ /* 0x0008a4000c1e1500 */
[----:B----4-:R-:W-:Y:S02]  /*25f80*/  @P0 IMAD.MOV.U32 R23, RZ, RZ, R27 ;  /* 0x000000ffff170224 */ /* 0x010fe400078e001b */
[----:B---3--:R-:W-:-:S05]  /*25f90*/  @P0 IMAD.MOV.U32 R22, RZ, RZ, R26 ;  /* 0x000000ffff160224 */ /* 0x008fca00078e001a */
[----:B------:R0:W3:Y:S01]  /*25fa0*/  @P0 LDG.E.U16 R43, desc[UR6][R22.64] ;  /* 0x00000006162b0981 */ /* 0x0000e2000c1e1500 */
[----:B------:R-:W-:-:S03]  /*25fb0*/  ISETP.GT.AND P2, PT, R4, 0x6a, PT ;  /* 0x0000006a0400780c */ /* 0x000fc60003f44270 */
[----:B--2---:R-:W-:Y:S04]  /*25fc0*/  STL [R1+0x3ef0], R44 ;  /* 0x003ef02c01007387 */ /* 0x004fe80000100800 */
[----:B------:R-:W2:Y:S04]  /*25fd0*/  LDL R27, [R1+0x1878] ;  /* 0x00187800011b7983 */ /* 0x000ea80000100800 */
[----:B------:R-:W4:Y:S01]  /*25fe0*/  LDL R26, [R1+0x187c] ;  /* 0x00187c00011a7983 */ /* 0x000f220000100800 */
[----:B------:R-:W-:Y:S01]  /*25ff0*/  PRMT R38, RZ, 0x7610, R38 ;  /* 0x00007610ff267816 */ /* 0x000fe20000000026 */
[----:B0-----:R-:W-:-:S02]  /*26000*/  @P2 IMAD.MOV.U32 R22, RZ, RZ, R24 ;  /* 0x000000ffff162224 */ /* 0x001fc400078e0018 */
[----:B------:R-:W-:Y:S01]  /*26010*/  @P2 IMAD.MOV.U32 R23, RZ, RZ, R25 ;  /* 0x000000ffff172224 */ /* 0x000fe200078e0019 */
[----:B------:R-:W-:-:S04]  /*26020*/  ISETP.GT.AND P3, PT, R4, 0x6e, PT ;  /* 0x0000006e0400780c */ /* 0x000fc80003f64270 */
[----:B------:R0:W4:Y:S01]  /*26030*/  @P2 LDG.E.U16 R38, desc[UR6][R22.64] ;  /* 0x0000000616262981 */ /* 0x000122000c1e1500 */
[----:B------:R-:W-:-:S03]  /*26040*/  PRMT R37, RZ, 0x7610, R37 ;  /* 0x00007610ff257816 */ /* 0x000fc60000000025 */
[----:B---3--:R-:W-:Y:S04]  /*26050*/  STL [R1+0x3ef4], R43 ;  /* 0x003ef42b01007387 */ /* 0x008fe80000100800 */
[----:B------:R-:W3:Y:S04]  /*26060*/  LDL R25, [R1+0x1870] ;  /* 0x0018700001197983 */ /* 0x000ee80000100800 */
[----:B------:R-:W3:Y:S01]  /*26070*/  LDL R24, [R1+0x1874] ;  /* 0x0018740001187983 */ /* 0x000ee20000100800 */
[----:B0-----:R-:W-:Y:S02]  /*26080*/  @P2 IMAD.MOV.U32 R22, RZ, RZ, R3 ;  /* 0x000000ffff162224 */ /* 0x001fe400078e0003 */
[----:B------:R-:W-:Y:S01]  /*26090*/  @P2 IMAD.MOV.U32 R23, RZ, RZ, R28 ;  /* 0x000000ffff172224 */ /* 0x000fe200078e001c */
[----:B------:R-:W-:-:S04]  /*260a0*/  PRMT R32, RZ, 0x7610, R32 ;  /* 0x00007610ff207816 */ /* 0x000fc80000000020 */
[----:B------:R2:W3:Y:S02]  /*260b0*/  @P2 LDG.E.U16 R37, desc[UR6][R22.64] ;  /* 0x0000000616252981 */ /* 0x0004e4000c1e1500 */
[----:B--2---:R-:W-:Y:S01]  /*260c0*/  @P3 MOV R23, R27 ;  /* 0x0000001b00173202 */ /* 0x004fe20000000f00 */
[----:B----4-:R-:W-:-:S05]  /*260d0*/  @P3 IMAD.MOV.U32 R22, RZ, RZ, R26 ;  /* 0x000000ffff163224 */ /* 0x010fca00078e001a */
[----:B------:R-:W2:Y:S01]  /*260e0*/  @P3 LDG.E.U16 R32, desc[UR6][R22.64] ;  /* 0x0000000616203981 */ /* 0x000ea2000c1e1500 */
[----:B------:R-:W-:-:S03]  /*260f0*/  PRMT R21, RZ, 0x7610, R21 ;  /* 0x00007610ff157816 */ /* 0x000fc60000000015 */
[----:B------:R-:W-:Y:S04]  /*26100*/  STL [R1+0x3ef8], R38 ;  /* 0x003ef82601007387 */ /* 0x000fe80000100800 */
[----:B------:R-:W4:Y:S04]  /*26110*/  LDL R3, [R1+0x183c] ;  /* 0x00183c0001037983 */ /* 0x000f280000100800 */
[----:B------:R-:W4:Y:S04]  /*26120*/  LDL R31, [R1+0x1838] ;  /* 0x00183800011f7983 */ /* 0x000f280000100800 */
[----:B---3--:R4:W3:Y:S04]  /*26130*/  @P3 LDG.E.U16 R21, desc[UR6][R24.64] ;  /* 0x0000000618153981 */ /* 0x0088e8000c1e1500 */
[----:B------:R-:W-:Y:S04]  /*26140*/  STL [R1+0x3efc], R37 ;  /* 0x003efc2501007387 */ /* 0x000fe80000100800 */
[----:B------:R-:W3:Y:S04]  /*26150*/  LDL R27, [R1+0x1830] ;  /* 0x00183000011b7983 */ /* 0x000ee80000100800 */
[----:B------:R-:W3:Y:S01]  /*26160*/  LDL R26, [R1+0x1834] ;  /* 0x00183400011a7983 */ /* 0x000ee20000100800 */
[----:B------:R-:W-:-:S03]  /*26170*/  ISETP.GT.AND P0, PT, R4, 0x72, PT ;  /* 0x000000720400780c */ /* 0x000fc60003f04270 */
[----:B--2---:R-:W-:Y:S04]  /*26180*/  STL [R1+0x3f00], R32 ;  /* 0x003f002001007387 */ /* 0x004fe80000100800 */
[----:B------:R-:W2:Y:S04]  /*26190*/  LDL R52, [R1+0x17f8] ;  /* 0x0017f80001347983 */ /* 0x000ea80000100800 */
[----:B------:R-:W2:Y:S04]  /*261a0*/  LDL R30, [R1+0x17fc] ;  /* 0x0017fc00011e7983 */ /* 0x000ea80000100800 */
[----:B------:R-:W2:Y:S04]  /*261b0*/  LDL R29, [R1+0x17f0] ;  /* 0x0017f000011d7983 */ /* 0x000ea80000100800 */
[----:B------:R-:W2:Y:S01]  /*261c0*/  LDL R28, [R1+0x17f4] ;  /* 0x0017f400011c7983 */ /* 0x000ea20000100800 */
[----:B----4-:R-:W-:Y:S01]  /*261d0*/  @P0 IMAD.MOV.U32 R24, RZ, RZ, R3 ;  /* 0x000000ffff180224 */ /* 0x010fe200078e0003 */
[----:B------:R-:W-:-:S02]  /*261e0*/  ISETP.GT.AND P2, PT, R4, 0x76, PT ;  /* 0x000000760400780c */ /* 0x000fc40003f44270 */
[----:B------:R-:W-:Y:S01]  /*261f0*/  PRMT R22, RZ, 0x7610, R22 ;  /* 0x00007610ff167816 */ /* 0x000fe20000000016 */
[----:B------:R-:W-:Y:S01]  /*26200*/  @P0 IMAD.MOV.U32 R25, RZ, RZ, R31 ;  /* 0x000000ffff190224 */ /* 0x000fe200078e001f */
[----:B------:R-:W-:-:S04]  /*26210*/  PRMT R23, RZ, 0x7610, R23 ;  /* 0x00007610ff177816 */ /* 0x000fc80000000017 */
[----:B------:R0:W4:Y:S04]  /*26220*/  @P0 LDG.E.U16 R22, desc[UR6][R24.64] ;  /* 0x0000000618160981 */ /* 0x000128000c1e1500 */
[----:B---3--:R1:W-:Y:S04]  /*26230*/  STL [R1+0x3f04], R21 ;  /* 0x003f041501007387 */ /* 0x0083e80000100800 */
[----:B------:R-:W3:Y:S04]  /*26240*/  LDL R3, [R1+0x17bc] ;  /* 0x0017bc0001037983 */ /* 0x000ee80000100800 */
[----:B------:R2:W4:Y:S04]  /*26250*/  @P0 LDG.E.U16 R23, desc[UR6][R26.64] ;  /* 0x000000061a170981 */ /* 0x000528000c1e1500 */
[----:B-1----:R-:W4:Y:S01]  /*26260*/  LDL R21, [R1+0x17b8] ;  /* 0x0017b80001157983 */ /* 0x002f220000100800 */
[----:B0-----:R-:W-:-:S02]  /*26270*/  PRMT R24, RZ, 0x7610, R24 ;  /* 0x00007610ff187816 */ /* 0x001fc40000000018 */
[----:B------:R-:W-:Y:S01]  /*26280*/  ISETP.GT.AND P3, PT, R4, 0x7a, PT ;  /* 0x0000007a0400780c */ /* 0x000fe20003f64270 */
[----:B--2---:R-:W-:Y:S02]  /*26290*/  @P2 IMAD.MOV.U32 R27, RZ, RZ, R52 ;  /* 0x000000ffff1b2224 */ /* 0x004fe400078e0034 */
[----:B------:R-:W-:-:S05]  /*262a0*/  @P2 IMAD.MOV.U32 R26, RZ, RZ, R30 ;  /* 0x000000ffff1a2224 */ /* 0x000fca00078e001e */
[----:B------:R0:W2:Y:S01]  /*262b0*/  @P2 LDG.E.U16 R24, desc[UR6][R26.64] ;  /* 0x000000061a182981 */ /* 0x0000a2000c1e1500 */
[----:B------:R-:W-:-:S06]  /*262c0*/  PRMT R25, RZ, 0x7610, R25 ;  /* 0x00007610ff197816 */ /* 0x000fcc0000000019 */
[----:B------:R3:W2:Y:S01]  /*262d0*/  @P2 LDG.E.U16 R25, desc[UR6][R28.64] ;  /* 0x000000061c192981 */ /* 0x0006a2000c1e1500 */
[----:B0-----:R-:W-:Y:S01]  /*262e0*/  PRMT R26, RZ, 0x7610, R26 ;  /* 0x00007610ff1a7816 */ /* 0x001fe2000000001a */
[----:B---3--:R-:W-:Y:S02]  /*262f0*/  @P3 IMAD.MOV.U32 R28, RZ, RZ, R3 ;  /* 0x000000ffff1c3224 */ /* 0x008fe400078e0003 */
[----:B----4-:R-:W-:-:S05]  /*26300*/  @P3 IMAD.MOV.U32 R29, RZ, RZ, R21 ;  /* 0x000000ffff1d3224 */ /* 0x010fca00078e0015 */
[----:B------:R-:W3:Y:S04]  /*26310*/  @P3 LDG.E.U16 R26, desc[UR6][R28.64] ;  /* 0x000000061c1a3981 */ /* 0x000ee8000c1e1500 */
[----:B------:R-:W-:Y:S04]  /*26320*/  STL [R1+0x3f08], R22 ;  /* 0x003f081601007387 */ /* 0x000fe80000100800 */
[----:B------:R-:W4:Y:S04]  /*26330*/  LDL R32, [R1+0x17b0] ;  /* 0x0017b00001207983 */ /* 0x000f280000100800 */
[----:B------:R-:W4:Y:S04]  /*26340*/  LDL R31, [R1+0x17b4] ;  /* 0x0017b400011f7983 */ /* 0x000f280000100800 */
[----:B------:R-:W-:Y:S04]  /*26350*/  STL [R1+0x3f0c], R23 ;  /* 0x003f0c1701007387 */ /* 0x000fe80000100800 */
[----:B--2---:R0:W-:Y:S04]  /*26360*/  STL [R1+0x3f10], R24 ;  /* 0x003f101801007387 */ /* 0x0041e80000100800 */
[----:B------:R-:W2:Y:S04]  /*26370*/  LDL R30, [R1+0x177c] ;  /* 0x00177c00011e7983 */ /* 0x000ea80000100800 */
[----:B------:R-:W-:Y:S04]  /*26380*/  STL [R1+0x3f14], R25 ;  /* 0x003f141901007387 */ /* 0x000fe80000100800 */
[----:B------:R-:W2:Y:S04]  /*26390*/  LDL R21, [R1+0x1770] ;  /* 0x0017700001157983 */ /* 0x000ea80000100800 */
[----:B------:R-:W2:Y:S01]  /*263a0*/  LDL R3, [R1+0x1774] ;  /* 0x0017740001037983 */ /* 0x000ea20000100800 */
[----:B------:R-:W-:-:S02]  /*263b0*/  ISETP.GT.AND P0, PT, R4, 0x7e, PT ;  /* 0x0000007e0400780c */ /* 0x000fc40003f04270 */
[----:B------:R-:W-:Y:S01]  /*263c0*/  PRMT R27, RZ, 0x7610, R27 ;  /* 0x00007610ff1b7816 */ /* 0x000fe2000000001b */
[----:B---3--:R-:W-:Y:S04]  /*263d0*/  STL [R1+0x3f18], R26 ;  /* 0x003f181a01007387 */ /* 0x008fe80000100800 */
[----:B------:R-:W3:Y:S04]  /*263e0*/  LDL R56, [R1+0x1920] ;  /* 0x0019200001387983 */ /* 0x000ee80000100800 */
[----:B------:R-:W3:Y:S01]  /*263f0*/  LDL R52, [R1+0x1924] ;  /* 0x0019240001347983 */ /* 0x000ee20000100800 */
[----:B----4-:R-:W-:-:S02]  /*26400*/  @P3 IMAD.MOV.U32 R28, RZ, RZ, R31 ;  /* 0x000000ffff1c3224 */ /* 0x010fc400078e001f */
[----:B------:R-:W-:Y:S02]  /*26410*/  @P3 IMAD.MOV.U32 R29, RZ, RZ, R32 ;  /* 0x000000ffff1d3224 */ /* 0x000fe400078e0020 */
[----:B------:R-:W-:Y:S01]  /*26420*/  @P0 IMAD.MOV.U32 R31, RZ, RZ, R2 ;  /* 0x000000ffff1f0224 */ /* 0x000fe200078e0002 */
[----:B------:R-:W-:Y:S01]  /*26430*/  PRMT R50, RZ, 0x7610, R50 ;  /* 0x00007610ff327816 */ /* 0x000fe20000000032 */
[----:B0-----:R-:W4:Y:S04]  /*26440*/  LDL R24, [R1+0x18e8] ;  /* 0x0018e80001187983 */ /* 0x001f280000100800 */
[----:B------:R0:W4:Y:S04]  /*26450*/  @P3 LDG.E.U16 R27, desc[UR6][R28.64] ;  /* 0x000000061c1b3981 */ /* 0x000128000c1e1500 */
[----:B------:R-:W4:Y:S01]  /*26460*/  LDL R23, [R1+0x18ec] ;  /* 0x0018ec0001177983 */ /* 0x000f220000100800 */
[----:B0-----:R-:W-:-:S06]  /*26470*/  PRMT R28, RZ, 0x7610, R28 ;  /* 0x00007610ff1c7816 */ /* 0x001fcc000000001c */
[----:B--2---:R0:W2:Y:S01]  /*26480*/  @P0 LDG.E.U16 R28, desc[UR6][R30.64] ;  /* 0x000000061e1c0981 */ /* 0x0040a2000c1e1500 */
[----:B------:R-:W-:Y:S01]  /*26490*/  PRMT R29, RZ, 0x7610, R29 ;  /* 0x00007610ff1d7816 */ /* 0x000fe2000000001d */
[----:B0-----:R-:W-:Y:S02]  /*264a0*/  @P0 IMAD.MOV.U32 R30, RZ, RZ, R3 ;  /* 0x000000ffff1e0224 */ /* 0x001fe400078e0003 */
[----:B------:R-:W-:-:S05]  /*264b0*/  @P0 IMAD.MOV.U32 R31, RZ, RZ, R21 ;  /* 0x000000ffff1f0224 */ /* 0x000fca00078e0015 */
[----:B------:R3:W2:Y:S02]  /*264c0*/  @P0 LDG.E.U16 R29, desc[UR6][R30.64] ;  /* 0x000000061e1d0981 */ /* 0x0006a4000c1e1500 */
[----:B---3--:R-:W-:Y:S02]  /*264d0*/  @P1 IMAD.MOV.U32 R31, RZ, RZ, R56 ;  /* 0x000000ffff1f1224 */ /* 0x008fe400078e0038 */
[----:B------:R-:W-:-:S05]  /*264e0*/  @P1 IMAD.MOV.U32 R30, RZ, RZ, R52 ;  /* 0x000000ffff1e1224 */ /* 0x000fca00078e0034 */
[----:B------:R0:W3:Y:S04]  /*264f0*/  @P1 LDG.E.U16 R50, desc[UR6][R30.64] ;  /* 0x000000061e321981 */ /* 0x0000e8000c1e1500 */
[----:B----4-:R1:W-:Y:S04]  /*26500*/  STL [R1+0x3f1c], R27 ;  /* 0x003f1c1b01007387 */ /* 0x0103e80000100800 */
[----:B------:R-:W-:Y:S04]  /*26510*/  STL [R1+0x2154], R2 ;  /* 0x0021540201007387 */ /* 0x000fe80000100800 */
[----:B--2---:R-:W-:Y:S04]  /*26520*/  STL [R1+0x3f20], R28 ;  /* 0x003f201c01007387 */ /* 0x004fe80000100800 */
[----:B------:R-:W2:Y:S04]  /*26530*/  LDL R21, [R1+0x18e0] ;  /* 0x0018e00001157983 */ /* 0x000ea80000100800 */
[----:B------:R-:W4:Y:S04]  /*26540*/  LDL R3, [R1+0x18e4] ;  /* 0x0018e40001037983 */ /* 0x000f280000100800 */
[----:B------:R-:W4:Y:S04]  /*26550*/  LDL R32, [R1+0x18a8] ;  /* 0x0018a80001207983 */ /* 0x000f280000100800 */
[----:B-1----:R-:W4:Y:S01]  /*26560*/  LDL R27, [R1+0x18ac] ;  /* 0x0018ac00011b7983 */ /* 0x002f220000100800 */
[----:B------:R-:W-:-:S03]  /*26570*/  ISETP.GT.AND P0, PT, R4, 0x67, PT ;  /* 0x000000670400780c */ /* 0x000fc60003f04270 */
[----:B------:R-:W4:Y:S01]  /*26580*/  LDL R52, [R1+0x18a0] ;  /* 0x0018a00001347983 */ /* 0x000f220000100800 */
[----:B------:R-:W-:Y:S02]  /*26590*/  PRMT R55, RZ, 0x7610, R55 ;  /* 0x00007610ff377816 */ /* 0x000fe40000000037 */
[----:B------:R-:W-:Y:S02]  /*265a0*/  ISETP.GT.AND P1, PT, R4, 0x6b, PT ;  /* 0x0000006b0400780c */ /* 0x000fe40003f24270 */
[----:B------:R-:W-:-:S05]  /*265b0*/  PRMT R54, RZ, 0x7610, R54 ;  /* 0x00007610ff367816 */ /* 0x000fca0000000036 */
[----:B0-----:R-:W-:Y:S02]  /*265c0*/  @P0 IMAD.MOV.U32 R30, RZ, RZ, R23 ;  /* 0x000000ffff1e0224 */ /* 0x001fe400078e0017 */
[----:B------:R-:W-:-:S05]  /*265d0*/  @P0 IMAD.MOV.U32 R31, RZ, RZ, R24 ;  /* 0x000000ffff1f0224 */ /* 0x000fca00078e0018 */
[----:B------:R2:W4:Y:S04]  /*265e0*/  @P0 LDG.E.U16 R55, desc[UR6][R30.64] ;  /* 0x000000061e370981 */ /* 0x000528000c1e1500 */
[----:B---3--:R0:W-:Y:S04]  /*265f0*/  STL [R1+0x25c], R50 ;  /* 0x00025c3201007387 */ /* 0x0081e80000100800 */
[----:B------:R-:W3:Y:S04]  /*26600*/  LDL R24, [R1+0x1868] ;  /* 0x0018680001187983 */ /* 0x000ee80000100800 */
[----:B------:R-:W3:Y:S04]  /*26610*/  LDL R23, [R1+0x186c] ;  /* 0x00186c0001177983 */ /* 0x000ee80000100800 */
[----:B0-----:R-:W3:Y:S01]  /*26620*/  LDL R50, [R1+0x18a4] ;  /* 0x0018a40001327983 */ /* 0x001ee20000100800 */
[----:B--2---:R-:W-:-:S02]  /*26630*/  @P0 IMAD.MOV.U32 R31, RZ, RZ, R21 ;  /* 0x000000ffff1f0224 */ /* 0x004fc400078e0015 */
[----:B----4-:R-:W-:Y:S01]  /*26640*/  @P0 IMAD.MOV.U32 R30, RZ, RZ, R3 ;  /* 0x000000ffff1e0224 */ /* 0x010fe200078e0003 */
[----:B------:R-:W2:Y:S04]  /*26650*/  LDL R21, [R1+0x1860] ;  /* 0x0018600001157983 */ /* 0x000ea80000100800 */
[----:B------:R-:W4:Y:S04]  /*26660*/  LDL R3, [R1+0x1864] ;  /* 0x0018640001037983 */ /* 0x000f280000100800 */
[----:B------:R0:W4:Y:S02]  /*26670*/  @P0 LDG.E.U16 R54, desc[UR6][R30.64] ;  /* 0x000000061e360981 */ /* 0x000124000c1e1500 */
[----:B0-----:R-:W-:-:S02]  /*26680*/  @P1 IMAD.MOV.U32 R30, RZ, RZ, R27 ;  /* 0x000000ffff1e1224 */ /* 0x001fc400078e001b */
[----:B------:R-:W-:Y:S01]  /*26690*/  @P1 IMAD.MOV.U32 R31, RZ, RZ, R32 ;  /* 0x000000ffff1f1224 */ /* 0x000fe200078e0020 */
[----:B------:R-:W4:Y:S04]  /*266a0*/  LDL R27, [R1+0x182c] ;  /* 0x00182c00011b7983 */ /* 0x000f280000100800 */
[----:B------:R-:W4:Y:S01]  /*266b0*/  LDL R32, [R1+0x1828] ;  /* 0x0018280001207983 */ /* 0x000f220000100800 */
[----:B------:R-:W-:Y:S02]  /*266c0*/  PRMT R53, RZ, 0x7610, R53 ;  /* 0x00007610ff357816 */ /* 0x000fe40000000035 */
[----:B------:R-:W-:Y:S02]  /*266d0*/  ISETP.GT.AND P0, PT, R4, 0x6f, PT ;  /* 0x0000006f0400780c */ /* 0x000fe40003f04270 */
[----:B------:R-:W-:-:S02]  /*266e0*/  PRMT R44, RZ, 0x7610, R44 ;  /* 0x00007610ff2c7816 */ /* 0x000fc4000000002c */
[----:B------:R0:W4:Y:S01]  /*266f0*/  @P1 LDG.E.U16 R53, desc[UR6][R30.64] ;  /* 0x000000061e351981 */ /* 0x000122000c1e1500 */
[----:B------:R-:W-:Y:S01]  /*26700*/  PRMT R43, RZ, 0x7610, R43 ;  /* 0x00007610ff2b7816 */ /* 0x000fe2000000002b */
[----:B0-----:R-:W-:Y:S01]  /*26710*/  @P1 IMAD.MOV.U32 R31, RZ, RZ, R52 ;  /* 0x000000ffff1f1224 */ /* 0x001fe200078e0034 */
[----:B---3--:R-:W-:-:S05]  /*26720*/  @P1 MOV R30, R50 ;  /* 0x00000032001e1202 */ /* 0x008fca0000000f00 */
[----:B------:R0:W3:Y:S01]  /*26730*/  @P1 LDG.E.U16 R44, desc[UR6][R30.64] ;  /* 0x000000061e2c1981 */ /* 0x0000e2000c1e1500 */
[----:B------:R-:W-:Y:S02]  /*26740*/  ISETP.GT.AND P1, PT, R4, 0x73, PT ;  /* 0x000000730400780c */ /* 0x000fe40003f24270 */
[----:B------:R-:W-:Y:S01]  /*26750*/  PRMT R37, RZ, 0x7610, R37 ;  /* 0x00007610ff257816 */ /* 0x000fe20000000025 */
[----:B0-----:R-:W-:Y:S02]  /*26760*/  @P0 IMAD.MOV.U32 R30, RZ, RZ, R23 ;  /* 0x000000ffff1e0224 */ /* 0x001fe400078e0017 */
[----:B------:R-:W-:Y:S01]  /*26770*/  @P0 IMAD.MOV.U32 R31, RZ, RZ, R24 ;  /* 0x000000ffff1f0224 */ /* 0x000fe200078e0018 */
[----:B------:R-:W-:Y:S01]  /*26780*/  PRMT R26, RZ, 0x7610, R26 ;  /* 0x00007610ff1a7816 */ /* 0x000fe2000000001a */
[----:B------:R-:W3:Y:S04]  /*26790*/  LDL R24, [R1+0x1820] ;  /* 0x0018200001187983 */ /* 0x000ee80000100800 */
[----:B------:R2:W3:Y:S04]  /*267a0*/  @P0 LDG.E.U16 R43, desc[UR6][R30.64] ;  /* 0x000000061e2b0981 */ /* 0x0004e8000c1e1500 */
[----:B------:R-:W3:Y:S01]  /*267b0*/  LDL R23, [R1+0x1824] ;  /* 0x0018240001177983 */ /* 0x000ee20000100800 */
[----:B--2---:R-:W-:-:S02]  /*267c0*/  @P0 IMAD.MOV.U32 R31, RZ, RZ, R21 ;  /* 0x000000ffff1f0224 */ /* 0x004fc400078e0015 */
[----:B----4-:R-:W-:Y:S01]  /*267d0*/  @P0 IMAD.MOV.U32 R30, RZ, RZ, R3 ;  /* 0x000000ffff1e0224 */ /* 0x010fe200078e0003 */
[----:B------:R-:W2:Y:S04]  /*267e0*/  LDL R21, [R1+0x17e8] ;  /* 0x0017e80001157983 */ /* 0x000ea80000100800 */
[----:B------:R-:W4:Y:S04]  /*267f0*/  LDL R3, [R1+0x17ec] ;  /* 0x0017ec0001037983 */ /* 0x000f280000100800 */
[----:B------:R0:W2:Y:S02]  /*26800*/  @P0 LDG.E.U16 R37, desc[UR6][R30.64] ;  /* 0x000000061e250981 */ /* 0x0000a4000c1e1500 */
[----:B0-----:R-:W-:-:S02]  /*26810*/  @P1 IMAD.MOV.U32 R30, RZ, RZ, R27 ;  /* 0x000000ffff1e1224 */ /* 0x001fc400078e001b */
[----:B------:R-:W-:-:S05]  /*26820*/  @P1 IMAD.MOV.U32 R31, RZ, RZ, R32 ;  /* 0x000000ffff1f1224 */ /* 0x000fca00078e0020 */
[----:B------:R0:W4:Y:S01]  /*26830*/  @P1 LDG.E.U16 R26, desc[UR6][R30.64] ;  /* 0x000000061e1a1981 */ /* 0x000122000c1e1500 */
[----:B------:R-:W-:Y:S02]  /*26840*/  ISETP.GT.AND P0, PT, R4, 0x77, PT ;  /* 0x000000770400780c */ /* 0x000fe40003f04270 */
[----:B------:R-:W-:Y:S01]  /*26850*/  PRMT R49, RZ, 0x7610, R49 ;  /* 0x00007610ff317816 */ /* 0x000fe20000000031 */
[----:B---3--:R1:W-:Y:S04]  /*26860*/  STL [R1+0x22c], R44 ;  /* 0x00022c2c01007387 */ /* 0x0083e80000100800 */
[----:B-1----:R-:W3:Y:S04]  /*26870*/  LDL R44, [R1+0x17e0] ;  /* 0x0017e000012c7983 */ /* 0x002ee80000100800 */
[----:B------:R1:W-:Y:S04]  /*26880*/  STL [R1+0x220], R43 ;  /* 0x0002202b01007387 */ /* 0x0003e80000100800 */
[----:B------:R-:W-:Y:S04]  /*26890*/  STL [R1+0x250], R55 ;  /* 0x0002503701007387 */ /* 0x000fe80000100800 */
[----:B-1----:R-:W3:Y:S01]  /*268a0*/  LDL R43, [R1+0x17e4] ;  /* 0x0017e400012b7983 */ /* 0x002ee20000100800 */
[----:B0-----:R-:W-:-:S02]  /*268b0*/  @P1 IMAD.MOV.U32 R30, RZ, RZ, R23 ;  /* 0x000000ffff1e1224 */ /* 0x001fc400078e0017 */
[----:B------:R-:W-:-:S05]  /*268c0*/  @P1 IMAD.MOV.U32 R31, RZ, RZ, R24 ;  /* 0x000000ffff1f1224 */ /* 0x000fca00078e0018 */
[----:B------:R0:W3:Y:S01]  /*268d0*/  @P1 LDG.E.U16 R49, desc[UR6][R30.64] ;  /* 0x000000061e311981 */ /* 0x0000e2000c1e1500 */
[----:B------:R-:W-:-:S03]  /*268e0*/  PRMT R48, RZ, 0x7610, R48 ;  /* 0x00007610ff307816 */ /* 0x000fc60000000030 */
[----:B--2---:R1:W-:Y:S04]  /*268f0*/  STL [R1+0x21c], R37 ;  /* 0x00021c2501007387 */ /* 0x0043e80000100800 */
[----:B------:R-:W2:Y:S04]  /*26900*/  LDL R32, [R1+0x17ac] ;  /* 0x0017ac0001207983 */ /* 0x000ea80000100800 */
[----:B-1----:R-:W2:Y:S04]  /*26910*/  LDL R37, [R1+0x17a8] ;  /* 0x0017a80001257983 */ /* 0x002ea80000100800 */
[----:B------:R-:W-:Y:S04]  /*26920*/  STL [R1+0x244], R54 ;  /* 0x0002443601007387 */ /* 0x000fe80000100800 */
[----:B------:R-:W2:Y:S04]  /*26930*/  LDL R27, [R1+0x17a0] ;  /* 0x0017a000011b7983 */ /* 0x000ea80000100800 */
[----:B----4-:R1:W-:Y:S04]  /*26940*/  STL [R1+0x210], R26 ;  /* 0x0002101a01007387 */ /* 0x0103e80000100800 */
[----:B-1----:R-:W4:Y:S04]  /*26950*/  LDL R26, [R1+0x17a4] ;  /* 0x0017a400011a7983 */ /* 0x002f280000100800 */
[----:B------:R-:W-:Y:S04]  /*26960*/  STL [R1+0x238], R53 ;  /* 0x0002383501007387 */ /* 0x000fe80000100800 */
[----:B------:R-:W4:Y:S04]  /*26970*/  LDL R24, [R1+0x1768] ;  /* 0x0017680001187983 */ /* 0x000f280000100800 */
[----:B------:R-:W4:Y:S01]  /*26980*/  LDL R23, [R1+0x176c] ;  /* 0x00176c0001177983 */ /* 0x000f220000100800 */
[----:B0-----:R-:W-:-:S02]  /*26990*/  @P0 IMAD.MOV.U32 R30, RZ, RZ, R3 ;  /* 0x000000ffff1e0224 */ /* 0x001fc400078e0003 */
[----:B------:R-:W-:Y:S01]  /*269a0*/  @P0 IMAD.MOV.U32 R31, RZ, RZ, R21 ;  /* 0x000000ffff1f0224 */ /* 0x000fe200078e0015 */
[----:B------:R-:W4:Y:S04]  /*269b0*/  LDL R3, [R1+0x1764] ;  /* 0x0017640001037983 */ /* 0x000f280000100800 */
[----:B------:R-:W4:Y:S04]  /*269c0*/  LDL R21, [R1+0x1760] ;  /* 0x0017600001157983 */ /* 0x000f280000100800 */
[----:B------:R3:W4:Y:S01]  /*269d0*/  @P0 LDG.E.U16 R48, desc[UR6][R30.64] ;  /* 0x000000061e300981 */ /* 0x000722000c1e1500 */
[----:B------:R-:W-:-:S02]  /*269e0*/  ISETP.GT.AND P1, PT, R4, 0x7b, PT ;  /* 0x0000007b0400780c */ /* 0x000fc40003f24270 */
[----:B------:R-:W-:Y:S02]  /*269f0*/  PRMT R38, RZ, 0x7610, R38 ;  /* 0x00007610ff267816 */ /* 0x000fe40000000026 */
[----:B------:R-:W-:Y:S02]  /*26a00*/  PRMT R28, RZ, 0x7610, R28 ;  /* 0x00007610ff1c7816 */ /* 0x000fe4000000001c */
[----:B------:R-:W-:Y:S01]  /*26a10*/  PRMT R25, RZ, 0x7610, R25 ;  /* 0x00007610ff197816 */ /* 0x000fe20000000019 */
[----:B---3--:R-:W-:Y:S01]  /*26a20*/  @P0 IMAD.MOV.U32 R31, RZ, RZ, R44 ;  /* 0x000000ffff1f0224 */ /* 0x008fe200078e002c */
[----:B------:R-:W-:Y:S02]  /*26a30*/  PRMT R22, RZ, 0x7610, R22 ;  /* 0x00007610ff167816 */ /* 0x000fe40000000016 */
[----:B------:R-:W-:Y:S01]  /*26a40*/  PRMT R2, RZ, 0x7610, R2 ;  /* 0x00007610ff027816 */ /* 0x000fe20000000002 */
[----:B------:R-:W3:Y:S01]  /*26a50*/  LDL.LU R44, [R1+0x27c] ;  /* 0x00027c00012c7983 */ /* 0x000ee20000300800 */
[----:B------:R-:W-:-:S05]  /*26a60*/  @P0 IMAD.MOV.U32 R30, RZ, RZ, R43 ;  /* 0x000000ffff1e0224 */ /* 0x000fca00078e002b */
[----:B------:R2:W3:Y:S01]  /*26a70*/  @P0 LDG.E.U16 R38, desc[UR6][R30.64] ;  /* 0x000000061e260981 */ /* 0x0004e2000c1e1500 */
[----:B------:R-:W-:-:S03]  /*26a80*/  ISETP.GT.AND P0, PT, R4, 0x7f, PT ;  /* 0x0000007f0400780c */ /* 0x000fc60003f04270 */
[----:B------:R0:W-:Y:S04]  /*26a90*/  STL [R1+0x204], R49 ;  /* 0x0002043101007387 */ /* 0x0001e80000100800 */
[----:B0-----:R-:W3:Y:S04]  /*26aa0*/  LDL.LU R49, [R1+0x278] ;  /* 0x0002780001317983 */ /* 0x001ee80000300800 */
[----:B------:R-:W3:Y:S01]  /*26ab0*/  LDL.LU R50, [R1+0x258] ;  /* 0x0002580001327983 */ /* 0x000ee20000300800 */
[----:B--2---:R-:W-:Y:S02]  /*26ac0*/  @P1 IMAD.MOV.U32 R30, RZ, RZ, R32 ;  /* 0x000000ffff1e1224 */ /* 0x004fe400078e0020 */
[----:B------:R-:W-:-:S05]  /*26ad0*/  @P1 IMAD.MOV.U32 R31, RZ, RZ, R37 ;  /* 0x000000ffff1f1224 */ /* 0x000fca00078e0025 */
[----:B------:R0:W2:Y:S02]  /*26ae0*/  @P1 LDG.E.U16 R28, desc[UR6][R30.64] ;  /* 0x000000061e1c1981 */ /* 0x0000a4000c1e1500 */
[----:B0-----:R-:W-:Y:S02]  /*26af0*/  @P1 IMAD.MOV.U32 R31, RZ, RZ, R27 ;  /* 0x000000ffff1f1224 */ /* 0x001fe400078e001b */
[----:B----4-:R-:W-:-:S05]  /*26b00*/  @P1 IMAD.MOV.U32 R30, RZ, RZ, R26 ;  /* 0x000000ffff1e1224 */ /* 0x010fca00078e001a */
[----:B------:R0:W4:Y:S02]  /*26b10*/  @P1 LDG.E.U16 R25, desc[UR6][R30.64] ;  /* 0x000000061e191981 */ /* 0x000124000c1e1500 */
[----:B0-----:R-:W-:Y:S02]  /*26b20*/  @P0 IMAD.MOV.U32 R30, RZ, RZ, R23 ;  /* 0x000000ffff1e0224 */ /* 0x001fe400078e0017 */
[----:B------:R-:W-:-:S05]  /*26b30*/  @P0 IMAD.MOV.U32 R31, RZ, RZ, R24 ;  /* 0x000000ffff1f0224 */ /* 0x000fca00078e0018 */
[----:B------:R0:W4:Y:S02]  /*26b40*/  @P0 LDG.E.U16 R22, desc[UR6][R30.64] ;  /* 0x000000061e160981 */ /* 0x000124000c1e1500 */
[----:B0-----:R-:W-:Y:S01]  /*26b50*/  @P0 MOV R30, R3 ;  /* 0x00000003001e0202 */ /* 0x001fe20000000f00 */
[----:B------:R-:W-:-:S05]  /*26b60*/  @P0 IMAD.MOV.U32 R31, RZ, RZ, R21 ;  /* 0x000000ffff1f0224 */ /* 0x000fca00078e0015 */
[----:B------:R-:W4:Y:S04]  /*26b70*/  @P0 LDG.E.U16 R2, desc[UR6][R30.64] ;  /* 0x000000061e020981 */ /* 0x000f28000c1e1500 */
[----:B------:R0:W-:Y:S01]  /*26b80*/  STL [R1+0x1f8], R48 ;  /* 0x0001f83001007387 */ /* 0x0001e20000100800 */
[----:B------:R-:W1:Y:S01]  /*26b90*/  S2R R0, SR_TID.X ;  /* 0x0000000000007919 */ /* 0x000e620000002100 */
[----:B------:R-:W1:Y:S01]  /*26ba0*/  S2R R43, SR_TID.X ;  /* 0x00000000002b7919 */ /* 0x000e620000002100 */
[----:B------:R-:W-:Y:S06]  /*26bb0*/  BAR.SYNC.DEFER_BLOCKING 0x0 ;  /* 0x0000000000007b1d */ /* 0x000fec0000010000 */
        /* <DEDUP_REMOVED lines=12> */
[----:B------:R-:W-:Y:S04]  /*26c80*/  STL [R1+0x3d74], R31 ;  /* 0x003d741f01007387 */ /* 0x000fe80000100800 */
[----:B------:R-:W-:Y:S04]  /*26c90*/  STL [R1+0x3d7c], R31 ;  /* 0x003d7c1f01007387 */ /* 0x000fe80000100800 */
[----:B------:R-:W-:Y:S04]  /*26ca0*/  STL [R1+0x3d84], R31 ;  /* 0x003d841f01007387 */ /* 0x000fe80000100800 */
[----:B---3--:R0:W-:Y:S04]  /*26cb0*/  STL [R1+0x1f4], R38 ;  /* 0x0001f42601007387 */ /* 0x0081e80000100800 */
[----:B------:R-:W-:Y:S04]  /*26cc0*/  STL [R1+0x3d8c], R31 ;  /* 0x003d8c1f01007387 */ /* 0x000fe80000100800 */
[----:B------:R-:W-:Y:S04]  /*26cd0*/  STL [R1+0x3d94], R31 ;  /* 0x003d941f01007387 */ /* 0x000fe80000100800 */
[----:B------:R-:W-:Y:S01]  /*26ce0*/  STL [R1+0x3d9c], R31 ;  /* 0x003d9c1f01007387 */ /* 0x000fe20000100800 */
[----:B-1----:R-:W-:-:S02]  /*26cf0*/  LOP3.LUT R0, R0, 0x1f, RZ, 0xc0, !PT ;  /* 0x0000001f00007812 */ /* 0x002fc400078ec0ff */
[----:B0-----:R-:W-:-:S03]  /*26d00*/  LOP3.LUT R38, R43, 0x1f, RZ, 0xc0, !PT ;  /* 0x0000001f2b267812 */ /* 0x001fc600078ec0ff */
[----:B------:R-:W-:Y:S01]  /*26d10*/  IMAD.SHL.U32 R0, R0, 0x2, RZ ;  /* 0x0000000200007824 */ /* 0x000fe200078e00ff */
[----:B------:R-:W-:-:S04]  /*26d20*/  LOP3.LUT R43, R43, 0x1f, RZ, 0xc0, !PT ;  /* 0x0000001f2b2b7812 */ /* 0x000fc800078ec0ff */
[C---:B------:R-:W-:Y:S02]  /*26d30*/  LOP3.LUT R21, R43.reuse, 0x20, RZ, 0xfc, !PT ;  /* 0x000000202b157812 */ /* 0x040fe400078efcff */
[-C--:B------:R-:W-:Y:S02]  /*26d40*/  ISETP.GE.AND P0, PT, R43, R4.reuse, PT ;  /* 0x000000042b00720c */ /* 0x080fe40003f06270 */
[----:B------:R-:W-:Y:S01]  /*26d50*/  ISETP.GE.AND P1, PT, R21, R4, PT ;  /* 0x000000041500720c */ /* 0x000fe20003f26270 */
[----:B------:R-:W-:Y:S04]  /*26d60*/  STS.U16 [R0+UR4+0x8000], R44 ;  /* 0x0080002c00007988 */ /* 0x000fe80008000404 */
[----:B------:R-:W-:Y:S04]  /*26d70*/  STS.U16 [R0+UR4+0x8040], R49 ;  /* 0x0080403100007988 */ /* 0x000fe80008000404 */
[----:B------:R-:W-:Y:S04]  /*26d80*/  STS.U16 [R0+UR4+0x8240], R50 ;  /* 0x0082403200007988 */ /* 0x000fe80008000404 */
[----:B--2---:R-:W-:Y:S04]  /*26d90*/  STL [R1+0x1e8], R28 ;  /* 0x0001e81c01007387 */ /* 0x004fe80000100800 */
[----:B------:R-:W-:Y:S04]  /*26da0*/  STL [R1+0x3da4], R31 ;  /* 0x003da41f01007387 */ /* 0x000fe80000100800 */
[----:B------:R-:W-:Y:S04]  /*26db0*/  STL [R1+0x3dac], R31 ;  /* 0x003dac1f01007387 */ /* 0x000fe80000100800 */
[----:B------:R-:W-:Y:S04]  /*26dc0*/  STL [R1+0x3db4], R31 ;  /* 0x003db41f01007387 */ /* 0x000fe80000100800 */
[----:B------:R-:W-:Y:S04]  /*26dd0*/  STL [R1+0x3dbc], R31 ;  /* 0x003dbc1f01007387 */ /* 0x000fe80000100800 */
[----:B----4-:R-:W-:Y:S04]  /*26de0*/  STL [R1+0x1dc], R25 ;  /* 0x0001dc1901007387 */ /* 0x010fe80000100800 */
[----:B------:R-:W-:Y:S04]  /*26df0*/  STL [R1+0x3dc4], R31 ;  /* 0x003dc41f01007387 */ /* 0x000fe80000100800 */
[----:B------:R-:W-:Y:S04]  /*26e00*/  STL [R1+0x3dcc], R31 ;  /* 0x003dcc1f01007387 */ /* 0x000fe80000100800 */
[----:B------:R-:W-:Y:S04]  /*26e10*/  STL [R1+0x3dd4], R31 ;  /* 0x003dd41f01007387 */ /* 0x000fe80000100800 */
[----:B------:R0:W-:Y:S04]  /*26e20*/  STL [R1+0x1d0], R22 ;  /* 0x0001d01601007387 */ /* 0x0001e80000100800 */
[----:B------:R-:W-:Y:S04]  /*26e30*/  STL [R1+0x3ddc], R31 ;  /* 0x003ddc1f01007387 */ /* 0x000fe80000100800 */
[----:B------:R-:W-:Y:S04]  /*26e40*/  STL [R1+0x3de4], R31 ;  /* 0x003de41f01007387 */ /* 0x000fe80000100800 */
        /* <DEDUP_REMOVED lines=71> */
[----:B------:R2:W-:Y:S04]  /*272c0*/  STS.U16 [R0+UR4+0x8200], R48 ;  /* 0x0082003000007988 */ /* 0x0005e80008000404 */
[----:B------:R3:W-:Y:S04]  /*272d0*/  STS.U16 [R0+UR4+0x8400], R52 ;  /* 0x0084003400007988 */ /* 0x0007e80008000404 */
[----:B------:R4:W-:Y:S01]  /*272e0*/  STS.U16 [R0+UR4+0x8440], R53 ;  /* 0x0084403500007988 */ /* 0x0009e20008000404 */
[----:B0-----:R-:W-:-:S02]  /*272f0*/  LOP3.LUT R22, R38, 0x60, RZ, 0xfc, !PT ;  /* 0x0000006026167812 */ /* 0x001fc400078efcff */
[----:B-1----:R-:W-:Y:S01]  /*27300*/  LOP3.LUT R2, R43, 0x40, RZ, 0xfc, !PT ;  /* 0x000000402b027812 */ /* 0x002fe200078efcff */
[----:B------:R0:W-:Y:S04]  /*27310*/  STS.U16 [R0+UR4+0x8640], R54 ;  /* 0x0086403600007988 */ /* 0x0001e80008000404 */
[----:B------:R1:W-:Y:S04]  /*27320*/  STS.U16 [R0+UR4+0x8840], R57 ;  /* 0x0088403900007988 */ /* 0x0003e80008000404 */
[----:B--2---:R-:W2:Y:S04]  /*27330*/  LDL.LU R48, [R1+0x174] ;  /* 0x0001740001307983 */ /* 0x004ea80000300800 */
[----:B---3--:R-:W3:Y:S04]  /*27340*/  LDL.LU R52, [R1+0x160] ;  /* 0x0001600001347983 */ /* 0x008ee80000300800 */
[----:B----4-:R-:W4:Y:S04]  /*27350*/  LDL.LU R53, [R1+0x15c] ;  /* 0x00015c0001357983 */ /* 0x010f280000300800 */
[----:B------:R1:W-:Y:S04]  /*27360*/  STS.U16 [R0+UR4+0x8a00], R59 ;  /* 0x008a003b00007988 */ /* 0x0003e80008000404 */
[----:B0-----:R-:W4:Y:S04]  /*27370*/  LDL.LU R54, [R1+0x148] ;  /* 0x0001480001367983 */ /* 0x001f280000300800 */
[----:B-1----:R-:W4:Y:S04]  /*27380*/  LDL.LU R57, [R1+0x144] ;  /* 0x0001440001397983 */ /* 0x002f280000300800 */
[----:B------:R0:W-:Y:S01]  /*27390*/  STS.U16 [R0+UR4+0x8c00], R60 ;  /* 0x008c003c00007988 */ /* 0x0001e20008000404 */
[----:B------:R-:W-:-:S02]  /*273a0*/  ISETP.GE.AND P3, PT, R22, R4, PT ;  /* 0x000000041600720c */ /* 0x000fc40003f66270 */
[----:B------:R-:W-:Y:S01]  /*273b0*/  ISETP.GE.AND P2, PT, R2, R4, PT ;  /* 0x000000040200720c */ /* 0x000fe20003f46270 */
        /* <DEDUP_REMOVED lines=20> */
[----:B------:R0:W-:Y:S04]  /*27500*/  STS.U16 [R0+UR4+0x8600], R55 ;  /* 0x0086003700007988 */ /* 0x0001e80008000404 */
[----:B------:R-:W4:Y:S04]  /*27510*/  LDL.LU R50, [R1+0x40] ;  /* 0x0000400001327983 */ /* 0x000f280000300800 */
[----:B------:R1:W-:Y:S04]  /*27520*/  STS.U16 [R0+UR4+0x8800], R56 ;  /* 0x0088003800007988 */ /* 0x0003e80008000404 */
[----:B------:R1:W-:Y:S04]  /*27530*/  STS.U16 [R0+UR4+0x8a40], R58 ;  /* 0x008a403a00007988 */ /* 0x0003e80008000404 */
[----:B0-----:R-:W4:Y:S04]  /*27540*/  LDL.LU R55, [R1+0x3c] ;  /* 0x00003c0001377983 */ /* 0x001f280000300800 */
[----:B-1----:R-:W4:Y:S04]  /*27550*/  LDL.LU R56, [R1+0x28] ;  /* 0x0000280001387983 */ /* 0x002f280000300800 */
[----:B------:R-:W4:Y:S04]  /*27560*/  LDL.LU R58, [R1+0x24] ;  /* 0x00002400013a7983 */ /* 0x000f280000300800 */
[----:B------:R0:W-:Y:S04]  /*27570*/  STS.U16 [R0+UR4+0x8c40], R61 ;  /* 0x008c403d00007988 */ /* 0x0001e80008000404 */
[----:B------:R1:W-:Y:S04]  /*27580*/  STS.U16 [R0+UR4+0x8e40], R3 ;  /* 0x008e400300007988 */ /* 0x0003e80008000404 */
[----:B0-----:R-:W4:Y:S04]  /*27590*/  LDL.LU R61, [R1+0x10] ;  /* 0x00001000013d7983 */ /* 0x001f280000300800 */
[----:B-1----:R-:W4:Y:S04]  /*275a0*/  LDL.LU R3, [R1+0xc] ;  /* 0x00000c0001037983 */ /* 0x002f280000300800 */
[----:B--2---:R0:W-:Y:S04]  /*275b0*/  STS.U16 [R0+UR4+0x8e00], R48 ;  /* 0x008e003000007988 */ /* 0x0041e80008000404 */
[----:B---3--:R1:W-:Y:S04]  /*275c0*/  STS.U16 [R0+UR4+0x9000], R52 ;  /* 0x0090003400007988 */ /* 0x0083e80008000404 */
[----:B----4-:R2:W-:Y:S04]  /*275d0*/  STS.U16 [R0+UR4+0x9040], R53 ;  /* 0x0090403500007988 */ /* 0x0105e80008000404 */
[----:B------:R3:W-:Y:S04]  /*275e0*/  STS.U16 [R0+UR4+0x9240], R54 ;  /* 0x0092403600007988 */ /* 0x0007e80008000404 */
[----:B------:R4:W-:Y:S04]  /*275f0*/  STS.U16 [R0+UR4+0x9200], R57 ;  /* 0x0092003900007988 */ /* 0x0009e80008000404 */
[----:B0-----:R-:W4:Y:S04]  /*27600*/  LDL.LU R48, [R1+0x3f40] ;  /* 0x003f400001307983 */ /* 0x001f280000300800 */
[----:B-1----:R-:W4:Y:S04]  /*27610*/  LDL.LU R52, [R1+0x3f3c] ;  /* 0x003f3c0001347983 */ /* 0x002f280000300800 */
[----:B--2---:R-:W2:Y:S04]  /*27620*/  LDL.LU R53, [R1+0x3f38] ;  /* 0x003f380001357983 */ /* 0x004ea80000300800 */
[----:B---3--:R-:W3:Y:S04]  /*27630*/  LDL.LU R54, [R1+0x3f34] ;  /* 0x003f340001367983 */ /* 0x008ee80000300800 */
[----:B----4-:R-:W4:Y:S04]  /*27640*/  LDL.LU R57, [R1+0x3f30] ;  /* 0x003f300001397983 */ /* 0x010f280000300800 */
[----:B------:R0:W-:Y:S04]  /*27650*/  STS.U16 [R0+UR4+0x9400], R59 ;  /* 0x0094003b00007988 */ /* 0x0001e80008000404 */
[----:B------:R1:W-:Y:S04]  /*27660*/  STS.U16 [R0+UR4+0x9440], R60 ;  /* 0x0094403c00007988 */ /* 0x0003e80008000404 */
[----:B------:R1:W-:Y:S04]  /*27670*/  STS.U16 [R0+UR4+0x9e00], R23 ;  /* 0x009e001700007988 */ /* 0x0003e80008000404 */
[----:B0-----:R-:W4:Y:S04]  /*27680*/  LDL.LU R59, [R1+0x3f2c] ;  /* 0x003f2c00013b7983 */ /* 0x001f280000300800 */
[----:B-1----:R-:W4:Y:S04]  /*27690*/  LDL.LU R60, [R1+0x3f28] ;  /* 0x003f2800013c7983 */ /* 0x002f280000300800 */
[----:B------:R0:W-:Y:S04]  /*276a0*/  STS.U16 [R0+UR4+0xa000], R22 ;  /* 0x00a0001600007988 */ /* 0x0001e80008000404 */
[----:B------:R1:W-:Y:S04]  /*276b0*/  STS.U16 [R0+UR4+0xa040], R21 ;  /* 0x00a0401500007988 */ /* 0x0003e80008000404 */
[----:B------:R1:W-:Y:S04]  /*276c0*/  STS.U16 [R0+UR4+0xa240], R32 ;  /* 0x00a2402000007988 */ /* 0x0003e80008000404 */
[----:B------:R1:W-:Y:S04]  /*276d0*/  STS.U16 [R0+UR4+0xa200], R37 ;  /* 0x00a2002500007988 */ /* 0x0003e80008000404 */
[----:B------:R-:W4:Y:S04]  /*276e0*/  LDL.LU R23, [R1+0x274] ;  /* 0x0002740001177983 */ /* 0x000f280000300800 */
[----:B0-----:R-:W4:Y:S04]  /*276f0*/  LDL.LU R22, [R1+0x270] ;  /* 0x0002700001167983 */ /* 0x001f280000300800 */
[----:B------:R0:W-:Y:S04]  /*27700*/  STS.U16 [R0+UR4+0xa400], R38 ;  /* 0x00a4002600007988 */ /* 0x0001e80008000404 */
[----:B-1----:R-:W4:Y:S04]  /*27710*/  LDL.LU R21, [R1+0x240] ;  /* 0x0002400001157983 */ /* 0x002f280000300800 */
[----:B------:R-:W4:Y:S04]  /*27720*/  LDL.LU R32, [R1+0x23c] ;  /* 0x00023c0001207983 */ /* 0x000f280000300800 */
[----:B------:R-:W4:Y:S04]  /*27730*/  LDL.LU R37, [R1+0x20c] ;  /* 0x00020c0001257983 */ /* 0x000f280000300800 */
[----:B------:R1:W-:Y:S04]  /*27740*/  STS.U16 [R0+UR4+0xa440], R43 ;  /* 0x00a4402b00007988 */ /* 0x0003e80008000404 */
[----:B------:R1:W-:Y:S04]  /*27750*/  STS.U16 [R0+UR4+0xa640], R44 ;  /* 0x00a6402c00007988 */ /* 0x0003e80008000404 */
[----:B------:R1:W-:Y:S04]  /*27760*/  STS.U16 [R0+UR4+0xa600], R49 ;  /* 0x00a6003100007988 */ /* 0x0003e80008000404 */
[----:B------:R1:W-:Y:S04]  /*27770*/  STS.U16 [R0+UR4+0xa800], R50 ;  /* 0x00a8003200007988 */ /* 0x0003e80008000404 */
[----:B0-----:R-:W4:Y:S04]  /*27780*/  LDL.LU R38, [R1+0x208] ;  /* 0x0002080001267983 */ /* 0x001f280000300800 */
[----:B------:R0:W-:Y:S04]  /*27790*/  STS.U16 [R0+UR4+0xa840], R55 ;  /* 0x00a8403700007988 */ /* 0x0001e80008000404 */
[----:B------:R0:W-:Y:S04]  /*277a0*/  STS.U16 [R0+UR4+0xaa40], R56 ;  /* 0x00aa403800007988 */ /* 0x0001e80008000404 */
[----:B-1----:R-:W4:Y:S04]  /*277b0*/  LDL.LU R43, [R1+0x1d8] ;  /* 0x0001d800012b7983 */ /* 0x002f280000300800 */
[----:B------:R-:W4:Y:S04]  /*277c0*/  LDL.LU R44, [R1+0x1d4] ;  /* 0x0001d400012c7983 */ /* 0x000f280000300800 */
[----:B------:R-:W4:Y:S04]  /*277d0*/  LDL.LU R49, [R1+0x1b8] ;  /* 0x0001b80001317983 */ /* 0x000f280000300800 */
[----:B------:R-:W4:Y:S04]  /*277e0*/  LDL.LU R50, [R1+0x1b4] ;  /* 0x0001b40001327983 */ /* 0x000f280000300800 */
[----:B------:R1:W-:Y:S04]  /*277f0*/  STS.U16 [R0+UR4+0xaa00], R58 ;  /* 0x00aa003a00007988 */ /* 0x0003e80008000404 */
[----:B0-----:R-:W4:Y:S04]  /*27800*/  LDL.LU R55, [R1+0x1a0] ;  /* 0x0001a00001377983 */ /* 0x001f280000300800 */
[----:B------:R-:W4:Y:S04]  /*27810*/  LDL.LU R56, [R1+0x19c] ;  /* 0x00019c0001387983 */ /* 0x000f280000300800 */
[----:B-1----:R-:W4:Y:S04]  /*27820*/  LDL.LU R58, [R1+0x188] ;  /* 0x00018800013a7983 */ /* 0x002f280000300800 */
[----:B------:R0:W-:Y:S04]  /*27830*/  STS.U16 [R0+UR4+0xac00], R61 ;  /* 0x00ac003d00007988 */ /* 0x0001e80008000404 */
[----:B------:R1:W-:Y:S04]  /*27840*/  STS.U16 [R0+UR4+0xac40], R3 ;  /* 0x00ac400300007988 */ /* 0x0003e80008000404 */
[----:B0-----:R-:W4:Y:S04]  /*27850*/  LDL.LU R61, [R1+0x184] ;  /* 0x00018400013d7983 */ /* 0x001f280000300800 */
[----:B-1----:R-:W4:Y:S04]  /*27860*/  LDL.LU R3, [R1+0x170] ;  /* 0x0001700001037983 */ /* 0x002f280000300800 */
[----:B------:R0:W-:Y:S04]  /*27870*/  STS.U16 [R0+UR4+0x9a40], R2 ;  /* 0x009a400200007988 */ /* 0x0001e80008000404 */
[----:B------:R-:W-:Y:S04]  /*27880*/  STS.U16 [R0+UR4+0x9640], R4 ;  /* 0x0096400400007988 */ /* 0x000fe80008000404 */
[----:B------:R-:W-:Y:S04]  /*27890*/  STS.U16 [R0+UR4+0x9600], R30 ;  /* 0x0096001e00007988 */ /* 0x000fe80008000404 */
[----:B------:R-:W-:Y:S04]  /*278a0*/  STS.U16 [R0+UR4+0x9800], R31 ;  /* 0x0098001f00007988 */ /* 0x000fe80008000404 */
[----:B------:R-:W-:Y:S04]  /*278b0*/  STS.U16 [R0+UR4+0x9840], R28 ;  /* 0x0098401c00007988 */ /* 0x000fe80008000404 */
[----:B------:R-:W-:Y:S04]  /*278c0*/  STS.U16 [R0+UR4+0x9a00], R27 ;  /* 0x009a001b00007988 */ /* 0x000fe80008000404 */
[----:B------:R-:W-:Y:S01]  /*278d0*/  STS.U16 [R0+UR4+0x9c00], R26 ;  /* 0x009c001a00007988 */ /* 0x000fe20008000404 */
[----:B0-----:R-:W-:-:S03]  /*278e0*/  LOP3.LUT R2, R0, 0x10, RZ, 0x3c, !PT ;  /* 0x0000001000027812 */ /* 0x001fc600078e3cff */
[----:B------:R-:W-:Y:S04]  /*278f0*/  STS.U16 [R0+UR4+0x9c40], R25 ;  /* 0x009c401900007988 */ /* 0x000fe80008000404 */
        /* <DEDUP_REMOVED lines=15> */
[----:B---3--:R-:W-:Y:S04]  /*279f0*/  STS.U16 [R0+UR4+0xb000], R54 ;  /* 0x00b0003600007988 */ /* 0x008fe80008000404 */
[----:B--2---:R-:W-:Y:S04]  /*27a00*/  STS.U16 [R0+UR4+0xb040], R53 ;  /* 0x00b0403500007988 */ /* 0x004fe80008000404 */
[----:B----4-:R-:W-:Y:S04]  /*27a10*/  STS.U16 [R0+UR4+0xae00], R59 ;  /* 0x00ae003b00007988 */ /* 0x010fe80008000404 */
[----:B------:R-:W-:Y:S04]  /*27a20*/  STS.U16 [R0+UR4+0xae40], R60 ;  /* 0x00ae403c00007988 */ /* 0x000fe80008000404 */
[----:B------:R-:W-:Y:S04]  /*27a30*/  STL [R1+0x3d64], R60 ;  /* 0x003d643c01007387 */ /* 0x000fe80000100800 */
[----:B------:R-:W-:Y:S04]  /*27a40*/  STL [R1+0x3d6c], R60 ;  /* 0x003d6c3c01007387 */ /* 0x000fe80000100800 */
[----:B------:R-:W-:Y:S04]  /*27a50*/  STS.U16 [R2+UR4+0x8080], R23 ;  /* 0x0080801702007988 */ /* 0x000fe80008000404 */
[----:B------:R-:W-:Y:S04]  /*27a60*/  STS.U16 [R2+UR4+0x80c0], R22 ;  /* 0x0080c01602007988 */ /* 0x000fe80008000404 */
[----:B------:R-:W-:Y:S04]  /*27a70*/  STS.U16 [R2+UR4+0x82c0], R21 ;  /* 0x0082c01502007988 */ /* 0x000fe80008000404 */
[----:B------:R-:W-:Y:S04]  /*27a80*/  STS.U16 [R2+UR4+0x8280], R32 ;  /* 0x0082802002007988 */ /* 0x000fe80008000404 */
[----:B------:R-:W-:Y:S04]  /*27a90*/  STS.U16 [R2+UR4+0x8480], R37 ;  /* 0x0084802502007988 */ /* 0x000fe80008000404 */
[----:B------:R-:W-:Y:S04]  /*27aa0*/  STL [R1+0x3eb8], R60 ;  /* 0x003eb83c01007387 */ /* 0x000fe80000100800 */
[----:B------:R-:W-:Y:S04]  /*27ab0*/  STL [R1+0x3ec0], R59 ;  /* 0x003ec03b01007387 */ /* 0x000fe80000100800 */
[----:B------:R-:W-:Y:S04]  /*27ac0*/  STS.U16 [R2+UR4+0x84c0], R38 ;  /* 0x0084c02602007988 */ /* 0x000fe80008000404 */
[----:B------:R-:W-:Y:S04]  /*27ad0*/  STL [R1+0x3ec4], R54 ;  /* 0x003ec43601007387 */ /* 0x000fe80000100800 */
[----:B------:R-:W-:Y:S04]  /*27ae0*/  STL [R1+0x3ec8], R53 ;  /* 0x003ec83501007387 */ /* 0x000fe80000100800 */
[----:B------:R-:W-:Y:S04]  /*27af0*/  STS.U16 [R2+UR4+0x86c0], R43 ;  /* 0x0086c02b02007988 */ /* 0x000fe80008000404 */
[----:B------:R-:W-:Y:S04]  /*27b00*/  STS.U16 [R2+UR4+0x8680], R44 ;  /* 0x0086802c02007988 */ /* 0x000fe80008000404 */
[----:B------:R-:W-:Y:S04]  /*27b10*/  STS.U16 [R2+UR4+0x8880], R49 ;  /* 0x0088803102007988 */ /* 0x000fe80008000404 */
[----:B------:R-:W-:Y:S04]  /*27b20*/  STS.U16 [R2+UR4+0x88c0], R50 ;  /* 0x0088c03202007988 */ /* 0x000fe80008000404 */
[----:B------:R-:W-:Y:S04]  /*27b30*/  STL [R1+0x3ecc], R48 ;  /* 0x003ecc3001007387 */ /* 0x000fe80000100800 */
[----:B------:R-:W-:Y:S04]  /*27b40*/  STS.U16 [R2+UR4+0x8ac0], R55 ;  /* 0x008ac03702007988 */ /* 0x000fe80008000404 */
[----:B------:R-:W-:Y:S04]  /*27b50*/  STL [R1+0x3ed0], R47 ;  /* 0x003ed02f01007387 */ /* 0x000fe80000100800 */
[----:B------:R-:W-:Y:S04]  /*27b60*/  STS.U16 [R2+UR4+0x8a80], R56 ;  /* 0x008a803802007988 */ /* 0x000fe80008000404 */
[----:B------:R-:W-:Y:S04]  /*27b70*/  STL [R1+0x3ed4], R42 ;  /* 0x003ed42a01007387 */ /* 0x000fe80000100800 */
[----:B------:R0:W-:Y:S04]  /*27b80*/  STS.U16 [R2+UR4+0x8c80], R58 ;  /* 0x008c803a02007988 */ /* 0x0001e80008000404 */
[----:B0-----:R-:W2:Y:S04]  /*27b90*/  LDL.LU R58, [R1+0x16c] ;  /* 0x00016c00013a7983 */ /* 0x001ea80000300800 */
        /* <DEDUP_REMOVED lines=30> */
[----:B0-----:R-:W4:Y:S04]  /*27d80*/  LDL.LU R61, [R1+0x8] ;  /* 0x00000800013d7983 */ /* 0x001f280000300800 */
[----:B-1----:R-:W4:Y:S04]  /*27d90*/  LDL.LU R3, [R1+0x4] ;  /* 0x0000040001037983 */ /* 0x002f280000300800 */
[----:B--2---:R0:W-:Y:S04]  /*27da0*/  STS.U16 [R2+UR4+0x8e80], R58 ;  /* 0x008e803a02007988 */ /* 0x0041e80008000404 */
[----:B---3--:R-:W-:Y:S04]  /*27db0*/  STS.U16 [R2+UR4+0x9080], R0 ;  /* 0x0090800002007988 */ /* 0x008fe80008000404 */
[----:B----4-:R-:W-:Y:S04]  /*27dc0*/  STS.U16 [R2+UR4+0x90c0], R42 ;  /* 0x0090c02a02007988 */ /* 0x010fe80008000404 */
[----:B------:R-:W-:Y:S04]  /*27dd0*/  STS.U16 [R2+UR4+0x92c0], R47 ;  /* 0x0092c02f02007988 */ /* 0x000fe80008000404 */
[----:B------:R-:W-:Y:S04]  /*27de0*/  STS.U16 [R2+UR4+0x9280], R48 ;  /* 0x0092803002007988 */ /* 0x000fe80008000404 */
[----:B------:R-:W-:Y:S04]  /*27df0*/  STS.U16 [R2+UR4+0x9480], R53 ;  /* 0x0094803502007988 */ /* 0x000fe80008000404 */
[----:B0-----:R-:W2:Y:S04]  /*27e00*/  LDL.LU R58, [R1+0x3f24] ;  /* 0x003f2400013a7983 */ /* 0x001ea80000300800 */
        /* <DEDUP_REMOVED lines=12> */
[----:B------:R0:W-:Y:S04]  /*27ed0*/  STS.U16 [R2+UR4+0xa0c0], R22 ;  /* 0x00a0c01602007988 */ /* 0x0001e80008000404 */
[----:B------:R1:W-:Y:S04]  /*27ee0*/  STS.U16 [R2+UR4+0xa2c0], R21 ;  /* 0x00a2c01502007988 */ /* 0x0003e80008000404 */
[----:B------:R3:W-:Y:S04]  /*27ef0*/  STS.U16 [R2+UR4+0xa280], R32 ;  /* 0x00a2802002007988 */ /* 0x0007e80008000404 */
[----:B------:R4:W-:Y:S04]  /*27f00*/  STS.U16 [R2+UR4+0xa480], R37 ;  /* 0x00a4802502007988 */ /* 0x0009e80008000404 */
[----:B------:R4:W-:Y:S04]  /*27f10*/  STS.U16 [R2+UR4+0xa4c0], R38 ;  /* 0x00a4c02602007988 */ /* 0x0009e80008000404 */
[----:B------:R4:W-:Y:S04]  /*27f20*/  STS.U16 [R2+UR4+0xa6c0], R43 ;  /* 0x00a6c02b02007988 */ /* 0x0009e80008000404 */
[----:B0-----:R-:W2:Y:S04]  /*27f30*/  LDL.LU R22, [R1+0x26c] ;  /* 0x00026c0001167983 */ /* 0x001ea80000300800 */
[----:B-1----:R-:W2:Y:S04]  /*27f40*/  LDL.LU R21, [R1+0x268] ;  /* 0x0002680001157983 */ /* 0x002ea80000300800 */
[----:B---3--:R-:W3:Y:S04]  /*27f50*/  LDL.LU R32, [R1+0x234] ;  /* 0x0002340001207983 */ /* 0x008ee80000300800 */
[----:B----4-:R-:W4:Y:S04]  /*27f60*/  LDL.LU R37, [R1+0x230] ;  /* 0x0002300001257983 */ /* 0x010f280000300800 */
[----:B------:R-:W4:Y:S04]  /*27f70*/  LDL.LU R38, [R1+0x200] ;  /* 0x0002000001267983 */ /* 0x000f280000300800 */
[----:B------:R0:W-:Y:S04]  /*27f80*/  STS.U16 [R2+UR4+0xa680], R44 ;  /* 0x00a6802c02007988 */ /* 0x0001e80008000404 */
[----:B------:R-:W4:Y:S04]  /*27f90*/  LDL.LU R43, [R1+0x1fc] ;  /* 0x0001fc00012b7983 */ /* 0x000f280000300800 */
[----:B------:R1:W-:Y:S04]  /*27fa0*/  STS.U16 [R2+UR4+0xa880], R49 ;  /* 0x00a8803102007988 */ /* 0x0003e80008000404 */
[----:B------:R1:W-:Y:S04]  /*27fb0*/  STS.U16 [R2+UR4+0xa8c0], R50 ;  /* 0x00a8c03202007988 */ /* 0x0003e80008000404 */
[----:B------:R1:W-:Y:S04]  /*27fc0*/  STS.U16 [R2+UR4+0xaac0], R55 ;  /* 0x00aac03702007988 */ /* 0x0003e80008000404 */
[----:B------:R1:W-:Y:S04]  /*27fd0*/  STS.U16 [R2+UR4+0xaa80], R56 ;  /* 0x00aa803802007988 */ /* 0x0003e80008000404 */
[----:B------:R1:W-:Y:S04]  /*27fe0*/  STS.U16 [R2+UR4+0xac80], R61 ;  /* 0x00ac803d02007988 */ /* 0x0003e80008000404 */
[----:B0-----:R-:W4:Y:S04]  /*27ff0*/  LDL.LU R44, [R1+0x1c8] ;  /* 0x0001c800012c7983 */ /* 0x001f280000300800 */
[----:B-1----:R-:W4:Y:S04]  /*28000*/  LDL.LU R49, [R1+0x1c4] ;  /* 0x0001c40001317983 */ /* 0x002f280000300800 */
[----:B------:R-:W4:Y:S04]  /*28010*/  LDL.LU R50, [R1+0x1b0] ;  /* 0x0001b00001327983 */ /* 0x000f280000300800 */
[----:B------:R-:W4:Y:S04]  /*28020*/  LDL.LU R55, [R1+0x1ac] ;  /* 0x0001ac0001377983 */ /* 0x000f280000300800 */
[----:B------:R-:W4:Y:S04]  /*28030*/  LDL.LU R56, [R1+0x198] ;  /* 0x0001980001387983 */ /* 0x000f280000300800 */
[----:B------:R0:W-:Y:S04]  /*28040*/  STS.U16 [R2+UR4+0xacc0], R3 ;  /* 0x00acc00302007988 */ /* 0x0001e80008000404 */
[----:B------:R-:W4:Y:S04]  /*28050*/  LDL.LU R61, [R1+0x194] ;  /* 0x00019400013d7983 */ /* 0x000f280000300800 */
[----:B0-----:R-:W4:Y:S01]  /*28060*/  LDL.LU R3, [R1+0x180] ;  /* 0x0001800001037983 */ /* 0x001f220000300800 */
[----:B------:R-:W0:Y:S03]  /*28070*/  S2R R0, SR_TID.X ;  /* 0x0000000000007919 */ /* 0x000e260000002100 */
[----:B------:R-:W4:Y:S04]  /*28080*/  LDL.LU R28, [R1+0x17c] ;  /* 0x00017c00011c7983 */ /* 0x000f280000300800 */
[----:B------:R-:W4:Y:S04]  /*28090*/  LDL.LU R27, [R1+0x168] ;  /* 0x00016800011b7983 */ /* 0x000f280000300800 */
[----:B------:R-:W4:Y:S04]  /*280a0*/  LDL.LU R26, [R1+0x164] ;  /* 0x00016400011a7983 */ /* 0x000f280000300800 */
[----:B------:R-:W4:Y:S04]  /*280b0*/  LDL.LU R25, [R1+0x150] ;  /* 0x0001500001197983 */ /* 0x000f280000300800 */
[----:B------:R-:W4:Y:S04]  /*280c0*/  LDL.LU R24, [R1+0x14c] ;  /* 0x00014c0001187983 */ /* 0x000f280000300800 */
[----:B------:R-:W4:Y:S01]  /*280d0*/  LDL.LU R23, [R1+0x138] ;  /* 0x0001380001177983 */ /* 0x000f220000300800 */
[----:B0-----:R-:W-:-:S05]  /*280e0*/  LOP3.LUT R0, R0, 0x1f, RZ, 0xc0, !PT ;  /* 0x0000001f00007812 */ /* 0x001fca00078ec0ff */
[----:B------:R-:W-:-:S05]  /*280f0*/  IMAD.SHL.U32 R0, R0, 0x2, RZ ;  /* 0x0000000200007824 */ /* 0x000fca00078e00ff */
[----:B------:R-:W-:Y:S01]  /*28100*/  LOP3.LUT R42, R0, 0x20, RZ, 0x3c, !PT ;  /* 0x00000020002a7812 */ /* 0x000fe200078e3cff */
[----:B--2---:R-:W-:Y:S04]  /*28110*/  STS.U16 [R2+UR4+0xaec0], R58 ;  /* 0x00aec03a02007988 */ /* 0x004fe80008000404 */
        /* <DEDUP_REMOVED lines=66> */
[----:B------:R-:W4:Y:S04]  /*28540*/  LDL.LU R23, [R1+0x3f0c] ;  /* 0x003f0c0001177983 */ /* 0x000f280000300800 */
[----:B------:R0:W-:Y:S04]  /*28550*/  STS.U16 [R42+UR4+0x9300], R22 ;  /* 0x009300162a007988 */ /* 0x0001e80008000404 */
[----:B------:R1:W-:Y:S04]  /*28560*/  STS.U16 [R42+UR4+0x9500], R21 ;  /* 0x009500152a007988 */ /* 0x0003e80008000404 */
[----:B--2---:R2:W-:Y:S04]  /*28570*/  STS.U16 [R42+UR4+0x9540], R32 ;  /* 0x009540202a007988 */ /* 0x0045e80008000404 */
[----:B---3--:R3:W-:Y:S04]  /*28580*/  STS.U16 [R42+UR4+0x9740], R37 ;  /* 0x009740252a007988 */ /* 0x0087e80008000404 */
[----:B----4-:R4:W-:Y:S04]  /*28590*/  STS.U16 [R42+UR4+0x9700], R38 ;  /* 0x009700262a007988 */ /* 0x0109e80008000404 */
[----:B------:R4:W-:Y:S04]  /*285a0*/  STS.U16 [R42+UR4+0x9900], R43 ;  /* 0x0099002b2a007988 */ /* 0x0009e80008000404 */
[----:B0-----:R-:W4:Y:S04]  /*285b0*/  LDL.LU R22, [R1+0x3f08] ;  /* 0x003f080001167983 */ /* 0x001f280000300800 */
[----:B-1----:R-:W4:Y:S04]  /*285c0*/  LDL.LU R21, [R1+0x3f04] ;  /* 0x003f040001157983 */ /* 0x002f280000300800 */
[----:B--2---:R-:W2:Y:S04]  /*285d0*/  LDL.LU R32, [R1+0x3f00] ;  /* 0x003f000001207983 */ /* 0x004ea80000300800 */
[----:B---3--:R-:W3:Y:S04]  /*285e0*/  LDL.LU R37, [R1+0x3efc] ;  /* 0x003efc0001257983 */ /* 0x008ee80000300800 */
[----:B----4-:R-:W4:Y:S04]  /*285f0*/  LDL.LU R38, [R1+0x3ef8] ;  /* 0x003ef80001267983 */ /* 0x010f280000300800 */
[----:B------:R-:W2:Y:S04]  /*28600*/  LDL.LU R43, [R1+0x3ef4] ;  /* 0x003ef400012b7983 */ /* 0x000ea80000300800 */
[----:B------:R0:W-:Y:S04]  /*28610*/  STS.U16 [R42+UR4+0x9940], R44 ;  /* 0x0099402c2a007988 */ /* 0x0001e80008000404 */
[----:B------:R1:W-:Y:S04]  /*28620*/  STS.U16 [R42+UR4+0x9b40], R49 ;  /* 0x009b40312a007988 */ /* 0x0003e80008000404 */
[----:B------:R1:W-:Y:S04]  /*28630*/  STS.U16 [R42+UR4+0x9b00], R50 ;  /* 0x009b00322a007988 */ /* 0x0003e80008000404 */
[----:B------:R1:W-:Y:S04]  /*28640*/  STS.U16 [R42+UR4+0x9d00], R55 ;  /* 0x009d00372a007988 */ /* 0x0003e80008000404 */
[----:B------:R1:W-:Y:S04]  /*28650*/  STS.U16 [R42+UR4+0x9d40], R56 ;  /* 0x009d40382a007988 */ /* 0x0003e80008000404 */
[----:B------:R1:W-:Y:S04]  /*28660*/  STS.U16 [R42+UR4+0x9f40], R61 ;  /* 0x009f403d2a007988 */ /* 0x0003e80008000404 */
[----:B0-----:R-:W3:Y:S04]  /*28670*/  LDL.LU R44, [R1+0x3ef0] ;  /* 0x003ef000012c7983 */ /* 0x001ee80000300800 */
[----:B-1----:R-:W4:Y:S04]  /*28680*/  LDL.LU R49, [R1+0x3eec] ;  /* 0x003eec0001317983 */ /* 0x002f280000300800 */
[----:B------:R-:W2:Y:S04]  /*28690*/  LDL.LU R50, [R1+0x3ee8] ;  /* 0x003ee80001327983 */ /* 0x000ea80000300800 */
[----:B------:R-:W3:Y:S04]  /*286a0*/  LDL.LU R55, [R1+0x3ee4] ;  /* 0x003ee40001377983 */ /* 0x000ee80000300800 */
[----:B------:R-:W4:Y:S04]  /*286b0*/  LDL.LU R56, [R1+0x3ee0] ;  /* 0x003ee00001387983 */ /* 0x000f280000300800 */
[----:B------:R-:W2:Y:S04]  /*286c0*/  LDL.LU R61, [R1+0x3edc] ;  /* 0x003edc00013d7983 */ /* 0x000ea80000300800 */
[----:B------:R0:W-:Y:S04]  /*286d0*/  STS.U16 [R42+UR4+0x9f00], R3 ;  /* 0x009f00032a007988 */ /* 0x0001e80008000404 */
[----:B0-----:R-:W3:Y:S04]  /*286e0*/  LDL.LU R3, [R1+0x3ed8] ;  /* 0x003ed80001037983 */ /* 0x001ee80000300800 */
[----:B------:R-:W-:Y:S04]  /*286f0*/  STS.U16 [R42+UR4+0xa100], R0 ;  /* 0x00a100002a007988 */ /* 0x000fe80008000404 */
[----:B------:R-:W-:Y:S04]  /*28700*/  STS.U16 [R42+UR4+0xa140], R5 ;  /* 0x00a140052a007988 */ /* 0x000fe80008000404 */
[----:B------:R0:W-:Y:S04]  /*28710*/  STS.U16 [R42+UR4+0xa340], R47 ;  /* 0x00a3402f2a007988 */ /* 0x0001e80008000404 */
[----:B------:R1:W-:Y:S04]  /*28720*/  STS.U16 [R42+UR4+0xa300], R48 ;  /* 0x00a300302a007988 */ /* 0x0003e80008000404 */
[----:B------:R1:W-:Y:S04]  /*28730*/  STS.U16 [R42+UR4+0xa500], R53 ;  /* 0x00a500352a007988 */ /* 0x0003e80008000404 */
[----:B------:R1:W-:Y:S04]  /*28740*/  STS.U16 [R42+UR4+0xa540], R54 ;  /* 0x00a540362a007988 */ /* 0x0003e80008000404 */
[----:B------:R1:W-:Y:S04]  /*28750*/  STS.U16 [R42+UR4+0xa740], R59 ;  /* 0x00a7403b2a007988 */ /* 0x0003e80008000404 */
[----:B------:R-:W-:Y:S04]  /*28760*/  STS.U16 [R42+UR4+0xa700], R60 ;  /* 0x00a7003c2a007988 */ /* 0x000fe80008000404 */
[----:B------:R-:W-:Y:S04]  /*28770*/  STS.U16 [R42+UR4+0xa900], R4 ;  /* 0x00a900042a007988 */ /* 0x000fe80008000404 */
[----:B0-----:R-:W4:Y:S04]  /*28780*/  LDL.LU R47, [R1+0x264] ;  /* 0x00026400012f7983 */ /* 0x001f280000300800 */
[----:B-1----:R-:W4:Y:S04]  /*28790*/  LDL.LU R48, [R1+0x260] ;  /* 0x0002600001307983 */ /* 0x002f280000300800 */
[----:B------:R-:W4:Y:S04]  /*287a0*/  LDL.LU R53, [R1+0x228] ;  /* 0x0002280001357983 */ /* 0x000f280000300800 */
[----:B------:R-:W4:Y:S04]  /*287b0*/  LDL.LU R54, [R1+0x224] ;  /* 0x0002240001367983 */ /* 0x000f280000300800 */
[----:B------:R0:W-:Y:S04]  /*287c0*/  STS.U16 [R42+UR4+0xa940], R30 ;  /* 0x00a9401e2a007988 */ /* 0x0001e80008000404 */
[----:B------:R-:W4:Y:S04]  /*287d0*/  LDL.LU R59, [R1+0x1f0] ;  /* 0x0001f000013b7983 */ /* 0x000f280000300800 */
[----:B0-----:R-:W4:Y:S01]  /*287e0*/  LDL.LU R30, [R1+0x1ec] ;  /* 0x0001ec00011e7983 */ /* 0x001f220000300800 */
[----:B------:R-:W0:Y:S03]  /*287f0*/  S2R R0, SR_TID.X ;  /* 0x0000000000007919 */ /* 0x000e260000002100 */
[----:B------:R1:W-:Y:S04]  /*28800*/  STS.U16 [R42+UR4+0xab40], R31 ;  /* 0x00ab401f2a007988 */ /* 0x0003e80008000404 */
[----:B------:R1:W-:Y:S04]  /*28810*/  STS.U16 [R42+UR4+0xab00], R2 ;  /* 0x00ab00022a007988 */ /* 0x0003e80008000404 */
[----:B------:R-:W4:Y:S04]  /*28820*/  LDL.LU R60, [R1+0x24c] ;  /* 0x00024c00013c7983 */ /* 0x000f280000300800 */
[----:B-1----:R-:W4:Y:S04]  /*28830*/  LDL.LU R31, [R1+0x248] ;  /* 0x00024800011f7983 */ /* 0x002f280000300800 */
[----:B------:R-:W4:Y:S04]  /*28840*/  LDL R5, [R1+0x1758] ;  /* 0x0017580001057983 */ /* 0x000f280000100800 */
[----:B------:R-:W4:Y:S04]  /*28850*/  LDL R4, [R1+0x175c] ;  /* 0x00175c0001047983 */ /* 0x000f280000100800 */
[----:B------:R-:W4:Y:S01]  /*28860*/  LDL.LU R2, [R1+0x1754] ;  /* 0x0017540001027983 */ /* 0x000f220000300800 */
[----:B0-----:R-:W-:-:S05]  /*28870*/  LOP3.LUT R0, R0, 0x1f, RZ, 0xc0, !PT ;  /* 0x0000001f00007812 */ /* 0x001fca00078ec0ff */
[----:B------:R-:W-:Y:S01]  /*28880*/  IMAD.SHL.U32 R0, R0, 0x2, RZ ;  /* 0x0000000200007824 */ /* 0x000fe200078e00ff */
[----:B---3--:R0:W-:Y:S04]  /*28890*/  STS.U16 [R42+UR4+0xad00], R3 ;  /* 0x00ad00032a007988 */ /* 0x0081e80008000404 */
[----:B--2---:R-:W-:Y:S04]  /*288a0*/  STS.U16 [R42+UR4+0xad40], R61 ;  /* 0x00ad403d2a007988 */ /* 0x004fe80008000404 */
[----:B----4-:R-:W-:Y:S04]  /*288b0*/  STS.U16 [R42+UR4+0xaf40], R56 ;  /* 0x00af40382a007988 */ /* 0x010fe80008000404 */
        /* <DEDUP_REMOVED lines=30> */
[----:B0-----:R-:W3:Y:S02]  /*28aa0*/  LDL.LU R30, [R1+0x3ebc] ;  /* 0x003ebc00011e7983 */ /* 0x001ee40000300800 */
[----:B---3--:R-:W-:-:S06]  /*28ab0*/  PRMT R30, RZ, 0x7610, R30 ;  /* 0x00007610ff1e7816 */ /* 0x008fcc000000001e */
[----:B------:R-:W3:Y:S04]  /*28ac0*/  @!P0 LDG.E.U16 R30, desc[UR6][R4.64] ;  /* 0x00000006041e8981 */ /* 0x000ee8000c1e1500 */
[----:B------:R0:W-:Y:S04]  /*28ad0*/  STS.U16 [R3+UR4+0x87c0], R60 ;  /* 0x0087c03c03007988 */ /* 0x0001e80008000404 */
[----:B------:R1:W-:Y:S04]  /*28ae0*/  STS.U16 [R3+UR4+0x8780], R31 ;  /* 0x0087801f03007988 */ /* 0x0003e80008000404 */
[----:B0-----:R-:W4:Y:S04]  /*28af0*/  LDL.LU R60, [R1+0x3eb8] ;  /* 0x003eb800013c7983 */ /* 0x001f280000300800 */
[----:B-1----:R-:W2:Y:S04]  /*28b00*/  LDL.LU R31, [R1+0x3eb4] ;  /* 0x003eb400011f7983 */ /* 0x002ea80000300800 */
[----:B---3--:R0:W-:Y:S04]  /*28b10*/  STL [R1+0x15c], R30 ;  /* 0x00015c1e01007387 */ /* 0x0081e80000100800 */
[----:B0-----:R-:W3:Y:S04]  /*28b20*/  LDL.LU R30, [R1+0x3eb0] ;  /* 0x003eb000011e7983 */ /* 0x001ee80000300800 */
[----:B------:R-:W4:Y:S01]  /*28b30*/  LDL R5, [R1+0x1750] ;  /* 0x0017500001057983 */ /* 0x000f220000100800 */
[----:B--2---:R-:W-:Y:S01]  /*28b40*/  PRMT R31, RZ, 0x7610, R31 ;  /* 0x00007610ff1f7816 */ /* 0x004fe2000000001f */
[----:B------:R-:W-:-:S05]  /*28b50*/  @!P1 IMAD.MOV.U32 R4, RZ, RZ, R2 ;  /* 0x000000ffff049224 */ /* 0x000fca00078e0002 */
[----:B----4-:R-:W2:Y:S04]  /*28b60*/  @!P1 LDG.E.U16 R31, desc[UR6][R4.64] ;  /* 0x00000006041f9981 */ /* 0x010ea8000c1e1500 */
[----:B------:R-:W-:Y:S04]  /*28b70*/  STL [R1+0x2194], R2 ;  /* 0x0021940201007387 */ /* 0x000fe80000100800 */
[----:B--2---:R0:W-:Y:S04]  /*28b80*/  STL [R1+0x158], R31 ;  /* 0x0001581f01007387 */ /* 0x0041e80000100800 */
[----:B0-----:R-:W2:Y:S04]  /*28b90*/  LDL.LU R31, [R1+0x3eac] ;  /* 0x003eac00011f7983 */ /* 0x001ea80000300800 */
[----:B------:R-:W4:Y:S04]  /*28ba0*/  LDL R4, [R1+0x1748] ;  /* 0x0017480001047983 */ /* 0x000f280000100800 */
[----:B------:R-:W4:Y:S01]  /*28bb0*/  LDL R5, [R1+0x174c] ;  /* 0x00174c0001057983 */ /* 0x000f220000100800 */
[----:B---3--:R-:W-:-:S02]  /*28bc0*/  PRMT R30, RZ, 0x7610, R30 ;  /* 0x00007610ff1e7816 */ /* 0x008fc4000000001e */
[----:B----4-:R-:W-:-:S04]  /*28bd0*/  @!P2 LOP3.LUT R5, R5, R4, RZ, 0x3c, !PT ;  /* 0x000000040505a212 */ /* 0x010fc800078e3cff */
[----:B------:R-:W-:-:S04]  /*28be0*/  @!P2 LOP3.LUT R4, R5, R4, RZ, 0x3c, !PT ;  /* 0x000000040504a212 */ /* 0x000fc800078e3cff */
[----:B------:R-:W-:-:S05]  /*28bf0*/  @!P2 LOP3.LUT R5, R5, R4, RZ, 0x3c, !PT ;  /* 0x000000040505a212 */ /* 0x000fca00078e3cff */
[----:B------:R-:W3:Y:S04]  /*28c00*/  @!P2 LDG.E.U16 R30, desc[UR6][R4.64] ;  /* 0x00000006041ea981 */ /* 0x000ee8000c1e1500 */
[----:B---3--:R0:W-:Y:S04]  /*28c10*/  STL [R1+0x154], R30 ;  /* 0x0001541e01007387 */ /* 0x0081e80000100800 */
[----:B0-----:R-:W3:Y:S04]  /*28c20*/  LDL.LU R30, [R1+0x3ea8] ;  /* 0x003ea800011e7983 */ /* 0x001ee80000300800 */
[----:B------:R-:W4:Y:S04]  /*28c30*/  LDL R4, [R1+0x1740] ;  /* 0x0017400001047983 */ /* 0x000f280000100800 */
[----:B------:R-:W4:Y:S01]  /*28c40*/  LDL R5, [R1+0x1744] ;  /* 0x0017440001057983 */ /* 0x000f220000100800 */
[----:B--2---:R-:W-:-:S02]  /*28c50*/  PRMT R31, RZ, 0x7610, R31 ;  /* 0x00007610ff1f7816 */ /* 0x004fc4000000001f */
[----:B----4-:R-:W-:-:S04]  /*28c60*/  @!P3 LOP3.LUT R5, R5, R4, RZ, 0x3c, !PT ;  /* 0x000000040505b212 */ /* 0x010fc800078e3cff */
[----:B------:R-:W-:-:S04]  /*28c70*/  @!P3 LOP3.LUT R4, R5, R4, RZ, 0x3c, !PT ;  /* 0x000000040504b212 */ /* 0x000fc800078e3cff */
[----:B------:R-:W-:-:S05]  /*28c80*/  @!P3 LOP3.LUT R5, R5, R4, RZ, 0x3c, !PT ;  /* 0x000000040505b212 */ /* 0x000fca00078e3cff */
[----:B------:R-:W2:Y:S04]  /*28c90*/  @!P3 LDG.E.U16 R31, desc[UR6][R4.64] ;  /* 0x00000006041fb981 */ /* 0x000ea8000c1e1500 */
        /* <DEDUP_REMOVED lines=701> */
[----:B------:R0:W2:Y:S04]  /*2b870*/  @!P1 LDG.E.U16 R31, desc[UR6][R4.64] ;  /* 0x00000006041f9981 */ /* 0x0000a8000c1e1500 */
[----:B------:R-:W0:Y:S04]  /*2b880*/  LDL R4, [R1+0xd48] ;  /* 0x000d480001047983 */ /* 0x000e280000100800 */
[----:B------:R-:W0:Y:S01]  /*2b890*/  LDL R5, [R1+0xd4c] ;  /* 0x000d4c0001057983 */ /* 0x000e220000100800 */
[----:B------:R-:W-:Y:S02]  /*2b8a0*/  PRMT R60, RZ, 0x7610, R60 ;  /* 0x00007610ff3c7816 */ /* 0x000fe4000000003c */
[----:B0-----:R-:W-:-:S04]  /*2b8b0*/  @!P2 LOP3.LUT R5, R5, R4, RZ, 0x3c, !PT ;  /* 0x000000040505a212 */ /* 0x001fc800078e3cff */
[----:B------:R-:W-:-:S04]  /*2b8c0*/  @!P2 LOP3.LUT R4, R5, R4, RZ, 0x3c, !PT ;  /* 0x000000040504a212 */ /* 0x000fc800078e3cff */
[----:B------:R-:W-:-:S05]  /*2b8d0*/  @!P2 LOP3.LUT R5, R5, R4, RZ, 0x3c, !PT ;  /* 0x000000040505a212 */ /* 0x000fca00078e3cff */
[----:B------:R-:W4:Y:S04]  /*2b8e0*/  @!P2 LDG.E.U16 R60, desc[UR6][R4.64] ;  /* 0x00000006043ca981 */ /* 0x000f28000c1e1500 */
[----:B--2---:R0:W-:Y:S04]  /*2b8f0*/  STL [R1+0x18], R31 ;  /* 0x0000181f01007387 */ /* 0x0041e80000100800 */
[----:B0-----:R-:W2:Y:S04]  /*2b900*/  LDL R31, [R1+0xcc4] ;  /* 0x000cc400011f7983 */ /* 0x001ea80000100800 */
[----:B----4-:R0:W-:Y:S04]  /*2b910*/  STL [R1+0x14], R60 ;  /* 0x0000143c01007387 */ /* 0x0101e80000100800 */
[----:B0-----:R-:W4:Y:S04]  /*2b920*/  LDL.LU R60, [R1+0x3d6c] ;  /* 0x003d6c00013c7983 */ /* 0x001f280000300800 */
[----:B------:R-:W2:Y:S04]  /*2b930*/  LDL R4, [R1+0xd40] ;  /* 0x000d400001047983 */ /* 0x000ea80000100800 */
[----:B------:R-:W2:Y:S01]  /*2b940*/  LDL R5, [R1+0xd44] ;  /* 0x000d440001057983 */ /* 0x000ea20000100800 */
[----:B---3--:R-:W-:-:S02]  /*2b950*/  PRMT R30, RZ, 0x7610, R30 ;  /* 0x00007610ff1e7816 */ /* 0x008fc4000000001e */
[----:B--2---:R-:W-:-:S04]  /*2b960*/  @!P3 LOP3.LUT R5, R5, R4, RZ, 0x3c, !PT ;  /* 0x000000040505b212 */ /* 0x004fc800078e3cff */
[----:B------:R-:W-:-:S04]  /*2b970*/  @!P3 LOP3.LUT R4, R5, R4, RZ, 0x3c, !PT ;  /* 0x000000040504b212 */ /* 0x000fc800078e3cff */
[----:B------:R-:W-:-:S05]  /*2b980*/  @!P3 LOP3.LUT R5, R5, R4, RZ, 0x3c, !PT ;  /* 0x000000040505b212 */ /* 0x000fca00078e3cff */
[----:B------:R-:W2:Y:S04]  /*2b990*/  @!P3 LDG.E.U16 R30, desc[UR6][R4.64] ;  /* 0x00000006041eb981 */ /* 0x000ea8000c1e1500 */
[----:B--2---:R0:W-:Y:S04]  /*2b9a0*/  STL [R1+0x10], R30 ;  /* 0x0000101e01007387 */ /* 0x0041e80000100800 */
[----:B0-----:R-:W2:Y:S04]  /*2b9b0*/  LDL.LU R30, [R1+0x3d68] ;  /* 0x003d6800011e7983 */ /* 0x001ea80000300800 */
[----:B------:R-:W3:Y:S04]  /*2b9c0*/  LDL R4, [R1+0xcd8] ;  /* 0x000cd80001047983 */ /* 0x000ee80000100800 */
[----:B------:R-:W3:Y:S01]  /*2b9d0*/  LDL R5, [R1+0xcdc] ;  /* 0x000cdc0001057983 */ /* 0x000ee20000100800 */
[----:B----4-:R-:W-:-:S02]  /*2b9e0*/  PRMT R60, RZ, 0x7610, R60 ;  /* 0x00007610ff3c7816 */ /* 0x010fc4000000003c */
[----:B---3--:R-:W-:-:S04]  /*2b9f0*/  @!P0 LOP3.LUT R5, R5, R4, RZ, 0x3c, !PT ;  /* 0x0000000405058212 */ /* 0x008fc800078e3cff */
        /* <DEDUP_REMOVED lines=16> */
[----:B------:R-:W-:-:S02]  /*2bb00*/  PRMT R0, RZ, 0x7610, R0 ;  /* 0x00007610ff007816 */ /* 0x000fc40000000000 */
[----:B----4-:R-:W-:-:S04]  /*2bb10*/  @!P2 LOP3.LUT R5, R5, R4, RZ, 0x3c, !PT ;  /* 0x000000040505a212 */ /* 0x010fc800078e3cff */
[----:B------:R-:W-:-:S04]  /*2bb20*/  @!P2 LOP3.LUT R4, R5, R4, RZ, 0x3c, !PT ;  /* 0x000000040504a212 */ /* 0x000fc800078e3cff */
[----:B------:R-:W-:-:S05]  /*2bb30*/  @!P2 LOP3.LUT R5, R5, R4, RZ, 0x3c, !PT ;  /* 0x000000040505a212 */ /* 0x000fca00078e3cff */
[----:B------:R-:W4:Y:S01]  /*2bb40*/  @!P2 LDG.E.U16 R0, desc[UR6][R4.64] ;  /* 0x000000060400a981 */ /* 0x000f22000c1e1500 */
[----:B--2---:R-:W-:-:S03]  /*2bb50*/  PRMT R30, RZ, 0x7610, R30 ;  /* 0x00007610ff1e7816 */ /* 0x004fc6000000001e */
[----:B----4-:R-:W-:Y:S04]  /*2bb60*/  STL [R1+0x4], R0 ;  /* 0x0000040001007387 */ /* 0x010fe80000100800 */
[----:B------:R-:W2:Y:S01]  /*2bb70*/  LDL R5, [R1+0xcc0] ;  /* 0x000cc00001057983 */ /* 0x000ea20000100800 */
[----:B------:R-:W-:Y:S01]  /*2bb80*/  @!P3 IMAD.MOV.U32 R4, RZ, RZ, R31 ;  /* 0x000000ffff04b224 */ /* 0x000fe200078e001f */
[----:B------:R-:W-:Y:S02]  /*2bb90*/  PRMT R61, RZ, 0x7610, R61 ;  /* 0x00007610ff3d7816 */ /* 0x000fe4000000003d */
[----:B------:R-:W4:Y:S04]  /*2bba0*/  LDL R31, [R1+0xc40] ;  /* 0x000c4000011f7983 */ /* 0x000f280000100800 */
[----:B--2---:R0:W2:Y:S04]  /*2bbb0*/  @!P3 LDG.E.U16 R30, desc[UR6][R4.64] ;  /* 0x00000006041eb981 */ /* 0x0040a8000c1e1500 */
[----:B------:R-:W0:Y:S04]  /*2bbc0*/  LDL R4, [R1+0xc58] ;  /* 0x000c580001047983 */ /* 0x000e280000100800 */
[----:B------:R-:W0:Y:S02]  /*2bbd0*/  LDL R5, [R1+0xc5c] ;  /* 0x000c5c0001057983 */ /* 0x000e240000100800 */
[----:B0-----:R-:W-:-:S04]  /*2bbe0*/  @!P0 LOP3.LUT R5, R5, R4, RZ, 0x3c, !PT ;  /* 0x0000000405058212 */ /* 0x001fc800078e3cff */
[----:B------:R-:W-:-:S04]  /*2bbf0*/  @!P0 LOP3.LUT R4, R5, R4, RZ, 0x3c, !PT ;  /* 0x0000000405048212 */ /* 0x000fc800078e3cff */
[----:B------:R-:W-:Y:S01]  /*2bc00*/  @!P0 LOP3.LUT R5, R5, R4, RZ, 0x3c, !PT ;  /* 0x0000000405058212 */ /* 0x000fe200078e3cff */
[----:B--2---:R0:W-:Y:S04]  /*2bc10*/  STL [R1], R30 ;  /* 0x0000001e01007387 */ /* 0x0041e80000100800 */
[----:B------:R1:W2:Y:S01]  /*2bc20*/  @!P0 LDG.E.U16 R61, desc[UR6][R4.64] ;  /* 0x00000006043d8981 */ /* 0x0002a2000c1e1500 */
[----:B---3--:R-:W-:-:S03]  /*2bc30*/  PRMT R60, RZ, 0x7610, R60 ;  /* 0x00007610ff3c7816 */ /* 0x008fc6000000003c */
[----:B0-----:R-:W3:Y:S04]  /*2bc40*/  LDL R30, [R1+0xc44] ;  /* 0x000c4400011e7983 */ /* 0x001ee80000100800 */
[----:B------:R-:W1:Y:S04]  /*2bc50*/  LDL R4, [R1+0xc50] ;  /* 0x000c500001047983 */ /* 0x000e680000100800 */
[----:B------:R-:W1:Y:S02]  /*2bc60*/  LDL R5, [R1+0xc54] ;  /* 0x000c540001057983 */ /* 0x000e640000100800 */
[----:B-1----:R-:W-:-:S04]  /*2bc70*/  @!P1 LOP3.LUT R5, R5, R4, RZ, 0x3c, !PT ;  /* 0x0000000405059212 */ /* 0x002fc800078e3cff */
[----:B------:R-:W-:-:S04]  /*2bc80*/  @!P1 LOP3.LUT R4, R5, R4, RZ, 0x3c, !PT ;  /* 0x0000000405049212 */ /* 0x000fc800078e3cff */
[----:B------:R-:W-:Y:S01]  /*2bc90*/  @!P1 LOP3.LUT R5, R5, R4, RZ, 0x3c, !PT ;  /* 0x0000000405059212 */ /* 0x000fe200078e3cff */
[----:B--2---:R0:W-:Y:S04]  /*2bca0*/  STL [R1+0x3ce8], R61 ;  /* 0x003ce83d01007387 */ /* 0x0041e80000100800 */
[----:B------:R1:W2:Y:S01]  /*2bcb0*/  @!P1 LDG.E.U16 R60, desc[UR6][R4.64] ;  /* 0x00000006043c9981 */ /* 0x0002a2000c1e1500 */
[----:B------:R-:W-:Y:S02]  /*2bcc0*/  PRMT R59, RZ, 0x7610, R59 ;  /* 0x00007610ff3b7816 */ /* 0x000fe4000000003b */
[----:B------:R-:W-:Y:S01]  /*2bcd0*/  PRMT R58, RZ, 0x7610, R58 ;  /* 0x00007610ff3a7816 */ /* 0x000fe2000000003a */
[----:B0-----:R-:W4:Y:S04]  /*2bce0*/  LDL R61, [R1+0xbdc] ;  /* 0x000bdc00013d7983 */ /* 0x001f280000100800 */
[----:B------:R-:W1:Y:S04]  /*2bcf0*/  LDL R4, [R1+0xc48] ;  /* 0x000c480001047983 */ /* 0x000e680000100800 */
[----:B------:R-:W1:Y:S02]  /*2bd00*/  LDL R5, [R1+0xc4c] ;  /* 0x000c4c0001057983 */ /* 0x000e640000100800 */
[----:B-1----:R-:W-:-:S04]  /*2bd10*/  @!P2 LOP3.LUT R5, R5, R4, RZ, 0x3c, !PT ;  /* 0x000000040505a212 */ /* 0x002fc800078e3cff */
[----:B------:R-:W-:-:S04]  /*2bd20*/  @!P2 LOP3.LUT R4, R5, R4, RZ, 0x3c, !PT ;  /* 0x000000040504a212 */ /* 0x000fc800078e3cff */
[----:B------:R-:W-:-:S05]  /*2bd30*/  @!P2 LOP3.LUT R5, R5, R4, RZ, 0x3c, !PT ;  /* 0x000000040505a212 */ /* 0x000fca00078e3cff */
[----:B------:R3:W4:Y:S04]  /*2bd40*/  @!P2 LDG.E.U16 R59, desc[UR6][R4.64] ;  /* 0x00000006043ba981 */ /* 0x000728000c1e1500 */
[----:B--2---:R0:W-:Y:S01]  /*2bd50*/  STL [R1+0x3cec], R60 ;  /* 0x003cec3c01007387 */ /* 0x0041e20000100800 */
[----:B---3--:R-:W-:Y:S02]  /*2bd60*/  @!P3 IMAD.MOV.U32 R4, RZ, RZ, R30 ;  /* 0x000000ffff04b224 */ /* 0x008fe400078e001e */
[----:B----4-:R-:W-:Y:S01]  /*2bd70*/  @!P3 IMAD.MOV.U32 R5, RZ, RZ, R31 ;  /* 0x000000ffff05b224 */ /* 0x010fe200078e001f */
[----:B0-----:R-:W2:Y:S04]  /*2bd80*/  LDL R60, [R1+0xbd4] ;  /* 0x000bd400013c7983 */ /* 0x001ea80000100800 */
[----:B------:R0:W3:Y:S04]  /*2bd90*/  @!P3 LDG.E.U16 R58, desc[UR6][R4.64] ;  /* 0x00000006043ab981 */ /* 0x0000e8000c1e1500 */
[----:B------:R1:W-:Y:S04]  /*2bda0*/  STL [R1+0x3cf0], R59 ;  /* 0x003cf03b01007387 */ /* 0x0003e80000100800 */
[----:B------:R-:W4:Y:S01]  /*2bdb0*/  LDL R5, [R1+0xbd8] ;  /* 0x000bd80001057983 */ /* 0x000f220000100800 */
[----:B------:R-:W-:Y:S01]  /*2bdc0*/  PRMT R57, RZ, 0x7610, R57 ;  /* 0x00007610ff397816 */ /* 0x000fe20000000039 */
[----:B0-----:R-:W-:-:S02]  /*2bdd0*/  @!P0 IMAD.MOV.U32 R4, RZ, RZ, R61 ;  /* 0x000000ffff048224 */ /* 0x001fc400078e003d */
[----:B------:R-:W2:Y:S04]  /*2bde0*/  LDL R31, [R1+0xbc0] ;  /* 0x000bc000011f7983 */ /* 0x000ea80000100800 */
[----:B------:R-:W2:Y:S04]  /*2bdf0*/  LDL R30, [R1+0xbc4] ;  /* 0x000bc400011e7983 */ /* 0x000ea80000100800 */
[----:B-1----:R-:W2:Y:S04]  /*2be00*/  LDL R59, [R1+0xbd0] ;  /* 0x000bd000013b7983 */ /* 0x002ea80000100800 */
[----:B----4-:R2:W4:Y:S04]  /*2be10*/  @!P0 LDG.E.U16 R57, desc[UR6][R4.64] ;  /* 0x0000000604398981 */ /* 0x010528000c1e1500 */
[----:B---3--:R0:W-:Y:S01]  /*2be20*/  STL [R1+0x3cf4], R58 ;  /* 0x003cf43a01007387 */ /* 0x0081e20000100800 */
[----:B------:R-:W-:-:S03]  /*2be30*/  PRMT R56, RZ, 0x7610, R56 ;  /* 0x00007610ff387816 */ /* 0x000fc60000000038 */
[----:B------:R-:W3:Y:S01]  /*2be40*/  LDL R61, [R1+0xb58] ;  /* 0x000b5800013d7983 */ /* 0x000ee20000100800 */
[----:B--2---:R-:W-:-:S03]  /*2be50*/  @!P1 IMAD.MOV.U32 R4, RZ, RZ, R60 ;  /* 0x000000ffff049224 */ /* 0x004fc600078e003c */
[----:B0-----:R-:W2:Y:S01]  /*2be60*/  LDL R58, [R1+0xb5c] ;  /* 0x000b5c00013a7983 */ /* 0x001ea20000100800 */
[----:B------:R-:W-:-:S05]  /*2be70*/  @!P1 IMAD.MOV.U32 R5, RZ, RZ, R59 ;  /* 0x000000ffff059224 */ /* 0x000fca00078e003b */
[----:B------:R0:W3:Y:S04]  /*2be80*/  @!P1 LDG.E.U16 R56, desc[UR6][R4.64] ;  /* 0x0000000604389981 */ /* 0x0000e8000c1e1500 */
[----:B----4-:R1:W-:Y:S04]  /*2be90*/  STL [R1+0x3cf8], R57 ;  /* 0x003cf83901007387 */ /* 0x0103e80000100800 */
[----:B------:R-:W4:Y:S01]  /*2bea0*/  LDL R5, [R1+0xbc8] ;  /* 0x000bc80001057983 */ /* 0x000f220000100800 */
[----:B------:R-:W-:-:S03]  /*2beb0*/  PRMT R55, RZ, 0x7610, R55 ;  /* 0x00007610ff377816 */ /* 0x000fc60000000037 */
[----:B------:R-:W3:Y:S04]  /*2bec0*/  LDL R60, [R1+0xb50] ;  /* 0x000b5000013c7983 */ /* 0x000ee80000100800 */
[----:B------:R-:W3:Y:S04]  /*2bed0*/  LDL R59, [R1+0xb54] ;  /* 0x000b5400013b7983 */ /* 0x000ee80000100800 */
[----:B-1----:R-:W0:Y:S01]  /*2bee0*/  LDL R57, [R1+0xbcc] ;  /* 0x000bcc0001397983 */ /* 0x002e220000100800 */
[----:B------:R-:W-:Y:S02]  /*2bef0*/  PRMT R54, RZ, 0x7610, R54 ;  /* 0x00007610ff367816 */ /* 0x000fe40000000036 */
[----:B------:R-:W-:Y:S01]  /*2bf00*/  PRMT R53, RZ, 0x7610, R53 ;  /* 0x00007610ff357816 */ /* 0x000fe20000000035 */
[----:B0-----:R-:W-:-:S05]  /*2bf10*/  @!P2 IMAD.MOV.U32 R4, RZ, RZ, R57 ;  /* 0x000000ffff04a224 */ /* 0x001fca00078e0039 */
[----:B----4-:R0:W4:Y:S02]  /*2bf20*/  @!P2 LDG.E.U16 R55, desc[UR6][R4.64] ;  /* 0x000000060437a981 */ /* 0x010124000c1e1500 */
[----:B0-----:R-:W-:Y:S02]  /*2bf30*/  @!P3 IMAD.MOV.U32 R4, RZ, RZ, R30 ;  /* 0x000000ffff04b224 */ /* 0x001fe400078e001e */
[----:B------:R-:W-:-:S05]  /*2bf40*/  @!P3 IMAD.MOV.U32 R5, RZ, RZ, R31 ;  /* 0x000000ffff05b224 */ /* 0x000fca00078e001f */
[----:B------:R2:W4:Y:S02]  /*2bf50*/  @!P3 LDG.E.U16 R54, desc[UR6][R4.64] ;  /* 0x000000060436b981 */ /* 0x000524000c1e1500 */
[----:B--2---:R-:W-:Y:S02]  /*2bf60*/  @!P0 IMAD.MOV.U32 R4, RZ, RZ, R58 ;  /* 0x000000ffff048224 */ /* 0x004fe400078e003a */
[----:B---3--:R-:W-:-:S05]  /*2bf70*/  @!P0 IMAD.MOV.U32 R5, RZ, RZ, R61 ;  /* 0x000000ffff058224 */ /* 0x008fca00078e003d */
[----:B------:R0:W2:Y:S01]  /*2bf80*/  @!P0 LDG.E.U16 R53, desc[UR6][R4.64] ;  /* 0x0000000604358981 */ /* 0x0000a2000c1e1500 */
[----:B------:R-:W-:-:S03]  /*2bf90*/  PRMT R52, RZ, 0x7610, R52 ;  /* 0x00007610ff347816 */ /* 0x000fc60000000034 */
[----:B------:R1:W-:Y:S01]  /*2bfa0*/  STL [R1+0x3cfc], R56 ;  /* 0x003cfc3801007387 */ /* 0x0003e20000100800 */
[----:B0-----:R-:W-:Y:S02]  /*2bfb0*/  @!P1 IMAD.MOV.U32 R4, RZ, RZ, R59 ;  /* 0x000000ffff049224 */ /* 0x001fe400078e003b */
[----:B------:R-:W-:-:S05]  /*2bfc0*/  @!P1 IMAD.MOV.U32 R5, RZ, RZ, R60 ;  /* 0x000000ffff059224 */ /* 0x000fca00078e003c */
[----:B------:R-:W3:Y:S04]  /*2bfd0*/  @!P1 LDG.E.U16 R52, desc[UR6][R4.64] ;  /* 0x0000000604349981 */ /* 0x000ee8000c1e1500 */
[----:B----4-:R0:W-:Y:S04]  /*2bfe0*/  STL [R1+0x3d00], R55 ;  /* 0x003d003701007387 */ /* 0x0101e80000100800 */
[----:B------:R-:W4:Y:S04]  /*2bff0*/  LDL R31, [R1+0xb48] ;  /* 0x000b4800011f7983 */ /* 0x000f280000100800 */
[----:B------:R-:W4:Y:S04]  /*2c000*/  LDL R30, [R1+0xb4c] ;  /* 0x000b4c00011e7983 */ /* 0x000f280000100800 */
[----:B------:R0:W-:Y:S04]  /*2c010*/  STL [R1+0x3d04], R54 ;  /* 0x003d043601007387 */ /* 0x0001e80000100800 */
[----:B------:R-:W4:Y:S04]  /*2c020*/  LDL R58, [R1+0xb40] ;  /* 0x000b4000013a7983 */ /* 0x000f280000100800 */
[----:B------:R-:W4:Y:S01]  /*2c030*/  LDL R57, [R1+0xb44] ;  /* 0x000b440001397983 */ /* 0x000f220000100800 */
[----:B------:R-:W-:-:S03]  /*2c040*/  PRMT R51, RZ, 0x7610, R51 ;  /* 0x00007610ff337816 */ /* 0x000fc60000000033 */
[----:B--2---:R2:W-:Y:S04]  /*2c050*/  STL [R1+0x3d08], R53 ;  /* 0x003d083501007387 */ /* 0x0045e80000100800 */
[----:B-1----:R-:W4:Y:S04]  /*2c060*/  LDL R56, [R1+0xad8] ;  /* 0x000ad80001387983 */ /* 0x002f280000100800 */
[----:B0-----:R-:W4:Y:S04]  /*2c070*/  LDL R55, [R1+0xadc] ;  /* 0x000adc0001377983 */ /* 0x001f280000100800 */
[----:B------:R-:W4:Y:S04]  /*2c080*/  LDL R54, [R1+0xad0] ;  /* 0x000ad00001367983 */ /* 0x000f280000100800 */
[----:B--2---:R-:W2:Y:S04]  /*2c090*/  LDL R53, [R1+0xad4] ;  /* 0x000ad40001357983 */ /* 0x004ea80000100800 */
[----:B---3--:R0:W-:Y:S01]  /*2c0a0*/  STL [R1+0x3d0c], R52 ;  /* 0x003d0c3401007387 */ /* 0x0081e20000100800 */
[----:B----4-:R-:W-:Y:S01]  /*2c0b0*/  @!P2 MOV R5, R31 ;  /* 0x0000001f0005a202 */ /* 0x010fe20000000f00 */
[----:B------:R-:W-:-:S02]  /*2c0c0*/  @!P2 IMAD.MOV.U32 R4, RZ, RZ, R30 ;  /* 0x000000ffff04a224 */ /* 0x000fc400078e001e */
[----:B------:R-:W3:Y:S04]  /*2c0d0*/  LDL R31, [R1+0xac8] ;  /* 0x000ac800011f7983 */ /* 0x000ee80000100800 */
[----:B------:R-:W4:Y:S04]  /*2c0e0*/  LDL R30, [R1+0xacc] ;  /* 0x000acc00011e7983 */ /* 0x000f280000100800 */
[----:B------:R1:W4:Y:S01]  /*2c0f0*/  @!P2 LDG.E.U16 R51, desc[UR6][R4.64] ;  /* 0x000000060433a981 */ /* 0x000322000c1e1500 */
[----:B------:R-:W-:Y:S02]  /*2c100*/  PRMT R50, RZ, 0x7610, R50 ;  /* 0x00007610ff327816 */ /* 0x000fe40000000032 */
[----:B------:R-:W-:Y:S01]  /*2c110*/  PRMT R46, RZ, 0x7610, R46 ;  /* 0x00007610ff2e7816 */ /* 0x000fe2000000002e */
[----:B-1----:R-:W-:-:S02]  /*2c120*/  @!P3 IMAD.MOV.U32 R5, RZ, RZ, R58 ;  /* 0x000000ffff05b224 */ /* 0x002fc400078e003a */
[----:B------:R-:W-:-:S05]  /*2c130*/  @!P3 IMAD.MOV.U32 R4, RZ, RZ, R57 ;  /* 0x000000ffff04b224 */ /* 0x000fca00078e0039 */
[----:B------:R1:W4:Y:S01]  /*2c140*/  @!P3 LDG.E.U16 R50, desc[UR6][R4.64] ;  /* 0x000000060432b981 */ /* 0x000322000c1e1500 */
[----:B------:R-:W-:Y:S01]  /*2c150*/  PRMT R44, RZ, 0x7610, R44 ;  /* 0x00007610ff2c7816 */ /* 0x000fe2000000002c */
[----:B-1----:R-:W-:Y:S02]  /*2c160*/  @!P0 IMAD.MOV.U32 R5, RZ, RZ, R56 ;  /* 0x000000ffff058224 */ /* 0x002fe400078e0038 */
[----:B------:R-:W-:-:S05]  /*2c170*/  @!P0 IMAD.MOV.U32 R4, RZ, RZ, R55 ;  /* 0x000000ffff048224 */ /* 0x000fca00078e0037 */
[----:B------:R2:W4:Y:S01]  /*2c180*/  @!P0 LDG.E.U16 R46, desc[UR6][R4.64] ;  /* 0x00000006042e8981 */ /* 0x000522000c1e1500 */
[----:B------:R-:W-:Y:S01]  /*2c190*/  PRMT R29, RZ, 0x7610, R29 ;  /* 0x00007610ff1d7816 */ /* 0x000fe2000000001d */
[----:B--2---:R-:W-:Y:S02]  /*2c1a0*/  @!P1 IMAD.MOV.U32 R4, RZ, RZ, R53 ;  /* 0x000000ffff049224 */ /* 0x004fe400078e0035 */
[----:B------:R-:W-:-:S05]  /*2c1b0*/  @!P1 IMAD.MOV.U32 R5, RZ, RZ, R54 ;  /* 0x000000ffff059224 */ /* 0x000fca00078e0036 */
[----:B------:R3:W2:Y:S02]  /*2c1c0*/  @!P1 LDG.E.U16 R44, desc[UR6][R4.64] ;  /* 0x00000006042c9981 */ /* 0x0006a4000c1e1500 */
[----:B---3--:R-:W-:Y:S02]  /*2c1d0*/  @!P2 IMAD.MOV.U32 R5, RZ, RZ, R31 ;  /* 0x000000ffff05a224 */ /* 0x008fe400078e001f */
[----:B----4-:R-:W-:Y:S01]  /*2c1e0*/  @!P2 IMAD.MOV.U32 R4, RZ, RZ, R30 ;  /* 0x000000ffff04a224 */ /* 0x010fe200078e001e */
[----:B------:R1:W-:Y:S04]  /*2c1f0*/  STL [R1+0x3d10], R51 ;  /* 0x003d103301007387 */ /* 0x0003e80000100800 */
[----:B0-----:R-:W3:Y:S04]  /*2c200*/  LDL R52, [R1+0xac0] ;  /* 0x000ac00001347983 */ /* 0x001ee80000100800 */
[----:B------:R3:W4:Y:S04]  /*2c210*/  @!P2 LDG.E.U16 R29, desc[UR6][R4.64] ;  /* 0x00000006041da981 */ /* 0x000728000c1e1500 */
[----:B-1----:R-:W4:Y:S04]  /*2c220*/  LDL R51, [R1+0xac4] ;  /* 0x000ac40001337983 */ /* 0x002f280000100800 */
[----:B------:R-:W-:Y:S04]  /*2c230*/  STL [R1+0x3d14], R50 ;  /* 0x003d143201007387 */ /* 0x000fe80000100800 */
[----:B------:R0:W-:Y:S04]  /*2c240*/  STL [R1+0x3d18], R46 ;  /* 0x003d182e01007387 */ /* 0x0001e80000100800 */
[----:B------:R-:W4:Y:S04]  /*2c250*/  LDL R53, [R1+0xa58] ;  /* 0x000a580001357983 */ /* 0x000f280000100800 */
[----:B0-----:R-:W4:Y:S04]  /*2c260*/  LDL R46, [R1+0xa5c] ;  /* 0x000a5c00012e7983 */ /* 0x001f280000100800 */
[----:B--2---:R-:W-:Y:S04]  /*2c270*/  STL [R1+0x3d1c], R44 ;  /* 0x003d1c2c01007387 */ /* 0x004fe80000100800 */
[----:B------:R-:W2:Y:S04]  /*2c280*/  LDL R31, [R1+0xa50] ;  /* 0x000a5000011f7983 */ /* 0x000ea80000100800 */
[----:B------:R-:W2:Y:S01]  /*2c290*/  LDL R30, [R1+0xa54] ;  /* 0x000a5400011e7983 */ /* 0x000ea20000100800 */
[----:B---3--:R-:W-:-:S03]  /*2c2a0*/  @!P3 IMAD.MOV.U32 R5, RZ, RZ, R52 ;  /* 0x000000ffff05b224 */ /* 0x008fc600078e0034 */
[----:B----4-:R0:W-:Y:S04]  /*2c2b0*/  STL [R1+0x3d20], R29 ;  /* 0x003d201d01007387 */ /* 0x0101e80000100800 */
[----:B------:R-:W3:Y:S01]  /*2c2c0*/  LDL R52, [R1+0xa48] ;  /* 0x000a480001347983 */ /* 0x000ee20000100800 */
[----:B------:R-:W-:Y:S02]  /*2c2d0*/  PRMT R28, RZ, 0x7610, R28 ;  /* 0x00007610ff1c7816 */ /* 0x000fe4000000001c */
[----:B------:R-:W-:Y:S02]  /*2c2e0*/  PRMT R27, RZ, 0x7610, R27 ;  /* 0x00007610ff1b7816 */ /* 0x000fe4000000001b */
[----:B------:R-:W-:Y:S02]  /*2c2f0*/  PRMT R26, RZ, 0x7610, R26 ;  /* 0x00007610ff1a7816 */ /* 0x000fe4000000001a */
[----:B------:R-:W-:Y:S01]  /*2c300*/  PRMT R25, RZ, 0x7610, R25 ;  /* 0x00007610ff197816 */ /* 0x000fe20000000019 */
[----:B------:R-:W-:Y:S01]  /*2c310*/  @!P3 IMAD.MOV.U32 R4, RZ, RZ, R51 ;  /* 0x000000ffff04b224 */ /* 0x000fe200078e0033 */
[----:B------:R-:W4:Y:S04]  /*2c320*/  LDL R50, [R1+0xa44] ;  /* 0x000a440001327983 */ /* 0x000f280000100800 */
[----:B------:R-:W4:Y:S04]  /*2c330*/  LDL R51, [R1+0xa4c] ;  /* 0x000a4c0001337983 */ /* 0x000f280000100800 */
[----:B------:R1:W4:Y:S02]  /*2c340*/  @!P3 LDG.E.U16 R28, desc[UR6][R4.64] ;  /* 0x00000006041cb981 */ /* 0x000324000c1e1500 */
[----:B-1----:R-:W-:-:S02]  /*2c350*/  @!P0 IMAD.MOV.U32 R5, RZ, RZ, R53 ;  /* 0x000000ffff058224 */ /* 0x002fc400078e0035 */
[----:B------:R-:W-:-:S05]  /*2c360*/  @!P0 IMAD.MOV.U32 R4, RZ, RZ, R46 ;  /* 0x000000ffff048224 */ /* 0x000fca00078e002e */
[----:B------:R2:W4:Y:S02]  /*2c370*/  @!P0 LDG.E.U16 R27, desc[UR6][R4.64] ;  /* 0x00000006041b8981 */ /* 0x000524000c1e1500 */
[----:B--2---:R-:W-:Y:S02]  /*2c380*/  @!P1 IMAD.MOV.U32 R4, RZ, RZ, R30 ;  /* 0x000000ffff049224 */ /* 0x004fe400078e001e */
[----:B------:R-:W-:-:S05]  /*2c390*/  @!P1 IMAD.MOV.U32 R5, RZ, RZ, R31 ;  /* 0x000000ffff059224 */ /* 0x000fca00078e001f */
[----:B------:R3:W2:Y:S02]  /*2c3a0*/  @!P1 LDG.E.U16 R26, desc[UR6][R4.64] ;  /* 0x00000006041a9981 */ /* 0x0006a4000c1e1500 */
[----:B---3--:R-:W-:Y:S02]  /*2c3b0*/  @!P2 IMAD.MOV.U32 R5, RZ, RZ, R52 ;  /* 0x000000ffff05a224 */ /* 0x008fe400078e0034 */
[----:B----4-:R-:W-:-:S05]  /*2c3c0*/  @!P2 IMAD.MOV.U32 R4, RZ, RZ, R51 ;  /* 0x000000ffff04a224 */ /* 0x010fca00078e0033 */
[----:B------:R-:W3:Y:S04]  /*2c3d0*/  @!P2 LDG.E.U16 R25, desc[UR6][R4.64] ;  /* 0x000000060419a981 */ /* 0x000ee8000c1e1500 */
[----:B------:R1:W-:Y:S04]  /*2c3e0*/  STL [R1+0x3d24], R28 ;  /* 0x003d241c01007387 */ /* 0x0003e80000100800 */
[----:B------:R-:W4:Y:S04]  /*2c3f0*/  LDL R46, [R1+0x9d8] ;  /* 0x0009d800012e7983 */ /* 0x000f280000100800 */
[----:B0-----:R-:W4:Y:S04]  /*2c400*/  LDL R29, [R1+0x9dc] ;  /* 0x0009dc00011d7983 */ /* 0x001f280000100800 */
[----:B-1----:R-:W4:Y:S04]  /*2c410*/  LDL R28, [R1+0xa40] ;  /* 0x000a4000011c7983 */ /* 0x002f280000100800 */
[----:B------:R0:W-:Y:S04]  /*2c420*/  STL [R1+0x3d28], R27 ;  /* 0x003d281b01007387 */ /* 0x0001e80000100800 */
[----:B------:R-:W4:Y:S04]  /*2c430*/  LDL R44, [R1+0x9d0] ;  /* 0x0009d000012c7983 */ /* 0x000f280000100800 */
[----:B------:R-:W4:Y:S04]  /*2c440*/  LDL R31, [R1+0x9d4] ;  /* 0x0009d400011f7983 */ /* 0x000f280000100800 */
[----:B------:R-:W4:Y:S04]  /*2c450*/  LDL R30, [R1+0x9cc] ;  /* 0x0009cc00011e7983 */ /* 0x000f280000100800 */
[----:B--2---:R1:W-:Y:S04]  /*2c460*/  STL [R1+0x3d2c], R26 ;  /* 0x003d2c1a01007387 */ /* 0x0043e80000100800 */
[----:B0-----:R-:W2:Y:S04]  /*2c470*/  LDL R27, [R1+0x9c4] ;  /* 0x0009c400011b7983 */ /* 0x001ea80000100800 */
[----:B-1----:R-:W2:Y:S04]  /*2c480*/  LDL R26, [R1+0x9c8] ;  /* 0x0009c800011a7983 */ /* 0x002ea80000100800 */
[----:B---3--:R0:W-:Y:S04]  /*2c490*/  STL [R1+0x3d30], R25 ;  /* 0x003d301901007387 */ /* 0x0081e80000100800 */
[----:B0-----:R-:W3:Y:S01]  /*2c4a0*/  LDL R25, [R1+0x9c0] ;  /* 0x0009c00001197983 */ /* 0x001ee20000100800 */
[----:B------:R-:W-:Y:S01]  /*2c4b0*/  PRMT R24, RZ, 0x7610, R24 ;  /* 0x00007610ff187816 */ /* 0x000fe20000000018 */
[----:B------:R-:W-:-:S02]  /*2c4c0*/  @!P3 IMAD.MOV.U32 R4, RZ, RZ, R50 ;  /* 0x000000ffff04b224 */ /* 0x000fc400078e0032 */
[----:B----4-:R-:W-:Y:S01]  /*2c4d0*/  @!P3 IMAD.MOV.U32 R5, RZ, RZ, R28 ;  /* 0x000000ffff05b224 */ /* 0x010fe200078e001c */
[----:B------:R-:W-:Y:S02]  /*2c4e0*/  PRMT R23, RZ, 0x7610, R23 ;  /* 0x00007610ff177816 */ /* 0x000fe40000000017 */
[----:B------:R-:W-:Y:S02]  /*2c4f0*/  PRMT R22, RZ, 0x7610, R22 ;  /* 0x00007610ff167816 */ /* 0x000fe40000000016 */
[----:B------:R-:W-:Y:S02]  /*2c500*/  PRMT R21, RZ, 0x7610, R21 ;  /* 0x00007610ff157816 */ /* 0x000fe40000000015 */
[----:B------:R-:W-:Y:S01]  /*2c510*/  PRMT R20, RZ, 0x7610, R20 ;  /* 0x00007610ff147816 */ /* 0x000fe20000000014 */
[----:B------:R0:W4:Y:S04]  /*2c520*/  @!P3 LDG.E.U16 R24, desc[UR6][R4.64] ;  /* 0x000000060418b981 */ /* 0x000128000c1e1500 */
[----:B------:R-:W4:Y:S01]  /*2c530*/  LDL R28, [R1+0x95c] ;  /* 0x00095c00011c7983 */ /* 0x000f220000100800 */
[----:B0-----:R-:W-:Y:S01]  /*2c540*/  @!P0 IMAD.MOV.U32 R4, RZ, RZ, R29 ;  /* 0x000000ffff048224 */ /* 0x001fe200078e001d */
[----:B------:R-:W-:-:S05]  /*2c550*/  @!P0 MOV R5, R46 ;  /* 0x0000002e00058202 */ /* 0x000fca0000000f00 */
[----:B------:R0:W4:Y:S02]  /*2c560*/  @!P0 LDG.E.U16 R23, desc[UR6][R4.64] ;  /* 0x0000000604178981 */ /* 0x000124000c1e1500 */
[----:B0-----:R-:W-:Y:S02]  /*2c570*/  @!P1 IMAD.MOV.U32 R4, RZ, RZ, R31 ;  /* 0x000000ffff049224 */ /* 0x001fe400078e001f */
[----:B------:R-:W-:-:S05]  /*2c580*/  @!P1 IMAD.MOV.U32 R5, RZ, RZ, R44 ;  /* 0x000000ffff059224 */ /* 0x000fca00078e002c */
[----:B------:R0:W4:Y:S02]  /*2c590*/  @!P1 LDG.E.U16 R22, desc[UR6][R4.64] ;  /* 0x0000000604169981 */ /* 0x000124000c1e1500 */
[----:B0-----:R-:W-:Y:S02]  /*2c5a0*/  @!P2 IMAD.MOV.U32 R4, RZ, RZ, R30 ;  /* 0x000000ffff04a224 */ /* 0x001fe400078e001e */
[----:B--2---:R-:W-:-:S05]  /*2c5b0*/  @!P2 IMAD.MOV.U32 R5, RZ, RZ, R26 ;  /* 0x000000ffff05a224 */ /* 0x004fca00078e001a */
[----:B------:R0:W2:Y:S02]  /*2c5c0*/  @!P2 LDG.E.U16 R21, desc[UR6][R4.64] ;  /* 0x000000060415a981 */ /* 0x0000a4000c1e1500 */
[----:B0-----:R-:W-:Y:S02]  /*2c5d0*/  @!P3 IMAD.MOV.U32 R4, RZ, RZ, R27 ;  /* 0x000000ffff04b224 */ /* 0x001fe400078e001b */
[----:B---3--:R-:W-:-:S05]  /*2c5e0*/  @!P3 IMAD.MOV.U32 R5, RZ, RZ, R25 ;  /* 0x000000ffff05b224 */ /* 0x008fca00078e0019 */
[----:B------:R-:W3:Y:S04]  /*2c5f0*/  @!P3 LDG.E.U16 R20, desc[UR6][R4.64] ;  /* 0x000000060414b981 */ /* 0x000ee8000c1e1500 */
[----:B----4-:R0:W-:Y:S04]  /*2c600*/  STL [R1+0x3d34], R24 ;  /* 0x003d341801007387 */ /* 0x0101e80000100800 */
[----:B------:R-:W4:Y:S04]  /*2c610*/  LDL R29, [R1+0x958] ;  /* 0x00095800011d7983 */ /* 0x000f280000100800 */
[----:B------:R1:W-:Y:S04]  /*2c620*/  STL [R1+0x3d38], R23 ;  /* 0x003d381701007387 */ /* 0x0003e80000100800 */
[----:B0-----:R-:W4:Y:S04]  /*2c630*/  LDL R24, [R1+0x950] ;  /* 0x0009500001187983 */ /* 0x001f280000100800 */
[----:B-1----:R-:W4:Y:S04]  /*2c640*/  LDL R23, [R1+0x954] ;  /* 0x0009540001177983 */ /* 0x002f280000100800 */
[----:B------:R0:W-:Y:S04]  /*2c650*/  STL [R1+0x3d3c], R22 ;  /* 0x003d3c1601007387 */ /* 0x0001e80000100800 */
[----:B------:R-:W4:Y:S04]  /*2c660*/  LDL R31, [R1+0x948] ;  /* 0x00094800011f7983 */ /* 0x000f280000100800 */
[----:B------:R-:W4:Y:S04]  /*2c670*/  LDL R26, [R1+0x94c] ;  /* 0x00094c00011a7983 */ /* 0x000f280000100800 */
[----:B0-----:R-:W4:Y:S04]  /*2c680*/  LDL R22, [R1+0x944] ;  /* 0x0009440001167983 */ /* 0x001f280000100800 */
[----:B--2---:R0:W-:Y:S04]  /*2c690*/  STL [R1+0x3d40], R21 ;  /* 0x003d401501007387 */ /* 0x0041e80000100800 */
[----:B------:R-:W2:Y:S04]  /*2c6a0*/  LDL R27, [R1+0x940] ;  /* 0x00094000011b7983 */ /* 0x000ea80000100800 */
[----:B------:R-:W2:Y:S04]  /*2c6b0*/  LDL R25, [R1+0x1f94] ;  /* 0x001f940001197983 */ /* 0x000ea80000100800 */
[----:B---3--:R-:W-:Y:S04]  /*2c6c0*/  STL [R1+0x3d44], R20 ;  /* 0x003d441401007387 */ /* 0x008fe80000100800 */
[----:B------:R-:W3:Y:S01]  /*2c6d0*/  LDL R30, [R1+0x1f88] ;  /* 0x001f8800011e7983 */ /* 0x000ee20000100800 */
[----:B------:R-:W-:Y:S01]  /*2c6e0*/  PRMT R19, RZ, 0x7610, R19 ;  /* 0x00007610ff137816 */ /* 0x000fe20000000013 */
[----:B------:R-:W-:-:S02]  /*2c6f0*/  @!P0 IMAD.MOV.U32 R4, RZ, RZ, R28 ;  /* 0x000000ffff048224 */ /* 0x000fc400078e001c */
[----:B----4-:R-:W-:Y:S01]  /*2c700*/  @!P0 IMAD.MOV.U32 R5, RZ, RZ, R29 ;  /* 0x000000ffff058224 */ /* 0x010fe200078e001d */
[----:B------:R-:W4:Y:S04]  /*2c710*/  LDL R28, [R1+0x1f9c] ;  /* 0x001f9c00011c7983 */ /* 0x000f280000100800 */
[----:B------:R-:W4:Y:S01]  /*2c720*/  LDL R29, [R1+0x1f90] ;  /* 0x001f9000011d7983 */ /* 0x000f220000100800 */
[----:B------:R-:W-:-:S03]  /*2c730*/  PRMT R18, RZ, 0x7610, R18 ;  /* 0x00007610ff127816 */ /* 0x000fc60000000012 */
[----:B------:R1:W4:Y:S01]  /*2c740*/  @!P0 LDG.E.U16 R19, desc[UR6][R4.64] ;  /* 0x0000000604138981 */ /* 0x000322000c1e1500 */
[----:B------:R-:W-:Y:S01]  /*2c750*/  PRMT R17, RZ, 0x7610, R17 ;  /* 0x00007610ff117816 */ /* 0x000fe20000000011 */
[----:B-1----:R-:W-:Y:S02]  /*2c760*/  @!P1 IMAD.MOV.U32 R5, RZ, RZ, R24 ;  /* 0x000000ffff059224 */ /* 0x002fe400078e0018 */
[----:B------:R-:W-:-:S05]  /*2c770*/  @!P1 IMAD.MOV.U32 R4, RZ, RZ, R23 ;  /* 0x000000ffff049224 */ /* 0x000fca00078e0017 */
[----:B------:R1:W4:Y:S01]  /*2c780*/  @!P1 LDG.E.U16 R18, desc[UR6][R4.64] ;  /* 0x0000000604129981 */ /* 0x000322000c1e1500 */
[----:B------:R-:W-:Y:S01]  /*2c790*/  PRMT R16, RZ, 0x7610, R16 ;  /* 0x00007610ff107816 */ /* 0x000fe20000000010 */
[----:B-1----:R-:W-:Y:S02]  /*2c7a0*/  @!P2 IMAD.MOV.U32 R4, RZ, RZ, R26 ;  /* 0x000000ffff04a224 */ /* 0x002fe400078e001a */
[----:B------:R-:W-:-:S05]  /*2c7b0*/  @!P2 IMAD.MOV.U32 R5, RZ, RZ, R31 ;  /* 0x000000ffff05a224 */ /* 0x000fca00078e001f */
[----:B------:R1:W4:Y:S01]  /*2c7c0*/  @!P2 LDG.E.U16 R17, desc[UR6][R4.64] ;  /* 0x000000060411a981 */ /* 0x000322000c1e1500 */
[----:B------:R-:W-:Y:S01]  /*2c7d0*/  PRMT R15, RZ, 0x7610, R15 ;  /* 0x00007610ff0f7816 */ /* 0x000fe2000000000f */
[----:B-1----:R-:W-:Y:S02]  /*2c7e0*/  @!P3 IMAD.MOV.U32 R4, RZ, RZ, R22 ;  /* 0x000000ffff04b224 */ /* 0x002fe400078e0016 */
[----:B--2---:R-:W-:-:S05]  /*2c7f0*/  @!P3 IMAD.MOV.U32 R5, RZ, RZ, R27 ;  /* 0x000000ffff05b224 */ /* 0x004fca00078e001b */
[----:B------:R1:W2:Y:S02]  /*2c800*/  @!P3 LDG.E.U16 R16, desc[UR6][R4.64] ;  /* 0x000000060410b981 */ /* 0x0002a4000c1e1500 */
[----:B-1----:R-:W-:Y:S02]  /*2c810*/  @!P0 IMAD.MOV.U32 R4, RZ, RZ, R25 ;  /* 0x000000ffff048224 */ /* 0x002fe400078e0019 */
[----:B---3--:R-:W-:-:S05]  /*2c820*/  @!P0 IMAD.MOV.U32 R5, RZ, RZ, R30 ;  /* 0x000000ffff058224 */ /* 0x008fca00078e001e */
[----:B------:R1:W3:Y:S01]  /*2c830*/  @!P0 LDG.E.U16 R15, desc[UR6][R4.64] ;  /* 0x00000006040f8981 */ /* 0x0002e2000c1e1500 */
[----:B------:R-:W-:-:S03]  /*2c840*/  PRMT R14, RZ, 0x7610, R14 ;  /* 0x00007610ff0e7816 */ /* 0x000fc6000000000e */
[----:B----4-:R-:W-:Y:S04]  /*2c850*/  STL [R1+0x3d48], R19 ;  /* 0x003d481301007387 */ /* 0x010fe80000100800 */
[----:B------:R-:W4:Y:S04]  /*2c860*/  LDL R24, [R1+0x1f98] ;  /* 0x001f980001187983 */ /* 0x000f280000100800 */
[----:B------:R-:W4:Y:S01]  /*2c870*/  LDL R23, [R1+0x1fa4] ;  /* 0x001fa40001177983 */ /* 0x000f220000100800 */
[----:B-1----:R-:W-:Y:S02]  /*2c880*/  @!P1 IMAD.MOV.U32 R4, RZ, RZ, R28 ;  /* 0x000000ffff049224 */ /* 0x002fe400078e001c */
[----:B------:R-:W-:-:S05]  /*2c890*/  @!P1 IMAD.MOV.U32 R5, RZ, RZ, R29 ;  /* 0x000000ffff059224 */ /* 0x000fca00078e001d */
[----:B------:R4:W4:Y:S04]  /*2c8a0*/  @!P1 LDG.E.U16 R14, desc[UR6][R4.64] ;  /* 0x00000006040e9981 */ /* 0x000928000c1e1500 */
[----:B------:R1:W-:Y:S04]  /*2c8b0*/  STL [R1+0x3d4c], R18 ;  /* 0x003d4c1201007387 */ /* 0x0003e80000100800 */
[----:B------:R-:W4:Y:S04]  /*2c8c0*/  LDL R26, [R1+0x1fa0] ;  /* 0x001fa000011a7983 */ /* 0x000f280000100800 */
[----:B0-----:R-:W4:Y:S04]  /*2c8d0*/  LDL R21, [R1+0x1fac] ;  /* 0x001fac0001157983 */ /* 0x001f280000100800 */
[----:B------:R-:W-:Y:S04]  /*2c8e0*/  STL [R1+0x3d50], R17 ;  /* 0x003d501101007387 */ /* 0x000fe80000100800 */
[----:B------:R-:W4:Y:S04]  /*2c8f0*/  LDL R27, [R1+0x2008] ;  /* 0x00200800011b7983 */ /* 0x000f280000100800 */
[----:B------:R-:W4:Y:S04]  /*2c900*/  LDL R22, [R1+0x2014] ;  /* 0x0020140001167983 */ /* 0x000f280000100800 */
[----:B-1----:R-:W4:Y:S04]  /*2c910*/  LDL R18, [R1+0x201c] ;  /* 0x00201c0001127983 */ /* 0x002f280000100800 */
[----:B--2---:R0:W-:Y:S04]  /*2c920*/  STL [R1+0x3d54], R16 ;  /* 0x003d541001007387 */ /* 0x0041e80000100800 */
[----:B------:R-:W2:Y:S04]  /*2c930*/  LDL R19, [R1+0x2010] ;  /* 0x0020100001137983 */ /* 0x000ea80000100800 */
[----:B------:R-:W2:Y:S04]  /*2c940*/  LDL R25, [R1+0x2024] ;  /* 0x0020240001197983 */ /* 0x000ea80000100800 */
[----:B---3--:R1:W-:Y:S04]  /*2c950*/  STL [R1+0x3d58], R15 ;  /* 0x003d580f01007387 */ /* 0x0083e80000100800 */
[----:B0-----:R-:W3:Y:S04]  /*2c960*/  LDL R16, [R1+0x202c] ;  /* 0x00202c0001107983 */ /* 0x001ee80000100800 */
[----:B-1----:R-:W3:Y:S01]  /*2c970*/  LDL R15, [R1+0x2018] ;  /* 0x00201800010f7983 */ /* 0x002ee20000100800 */
[----:B------:R-:W-:Y:S01]  /*2c980*/  PRMT R13, RZ, 0x7610, R13 ;  /* 0x00007610ff0d7816 */ /* 0x000fe2000000000d */
[----:B----4-:R-:W-:Y:S01]  /*2c990*/  @!P2 IMAD.MOV.U32 R4, RZ, RZ, R23 ;  /* 0x000000ffff04a224 */ /* 0x010fe200078e0017 */
[----:B------:R-:W-:Y:S01]  /*2c9a0*/  @!P2 MOV R5, R24 ;  /* 0x000000180005a202 */ /* 0x000fe20000000f00 */
[----:B------:R0:W-:Y:S04]  /*2c9b0*/  STL [R1+0x3d5c], R14 ;  /* 0x003d5c0e01007387 */ /* 0x0001e80000100800 */
[----:B------:R-:W4:Y:S01]  /*2c9c0*/  LDL R23, [R1+0x2020] ;  /* 0x0020200001177983 */ /* 0x000f220000100800 */
[----:B------:R-:W-:-:S03]  /*2c9d0*/  PRMT R12, RZ, 0x7610, R12 ;  /* 0x00007610ff0c7816 */ /* 0x000fc6000000000c */
[----:B------:R1:W4:Y:S04]  /*2c9e0*/  @!P2 LDG.E.U16 R13, desc[UR6][R4.64] ;  /* 0x00000006040da981 */ /* 0x000328000c1e1500 */
[----:B------:R-:W4:Y:S01]  /*2c9f0*/  LDL R24, [R1+0x2094] ;  /* 0x0020940001187983 */ /* 0x000f220000100800 */
[----:B------:R-:W-:Y:S02]  /*2ca00*/  PRMT R11, RZ, 0x7610, R11 ;  /* 0x00007610ff0b7816 */ /* 0x000fe4000000000b */
[----:B------:R-:W-:Y:S02]  /*2ca10*/  PRMT R10, RZ, 0x7610, R10 ;  /* 0x00007610ff0a7816 */ /* 0x000fe4000000000a */
[----:B------:R-:W-:Y:S02]  /*2ca20*/  PRMT R9, RZ, 0x7610, R9 ;  /* 0x00007610ff097816 */ /* 0x000fe40000000009 */
[----:B------:R-:W-:-:S02]  /*2ca30*/  PRMT R8, RZ, 0x7610, R8 ;  /* 0x00007610ff087816 */ /* 0x000fc40000000008 */
[----:B------:R-:W-:Y:S02]  /*2ca40*/  PRMT R7, RZ, 0x7610, R7 ;  /* 0x00007610ff077816 */ /* 0x000fe40000000007 */
[----:B------:R-:W-:Y:S02]  /*2ca50*/  PRMT R6, RZ, 0x7610, R6 ;  /* 0x00007610ff067816 */ /* 0x000fe40000000006 */
[----:B------:R-:W-:Y:S02]  /*2ca60*/  PRMT R42, RZ, 0x7610, R42 ;  /* 0x00007610ff2a7816 */ /* 0x000fe4000000002a */
[----:B------:R-:W-:Y:S01]  /*2ca70*/  PRMT R40, RZ, 0x7610, R40 ;  /* 0x00007610ff287816 */ /* 0x000fe20000000028 */
[----:B-1----:R-:W-:Y:S02]  /*2ca80*/  @!P3 IMAD.MOV.U32 R5, RZ, RZ, R26 ;  /* 0x000000ffff05b224 */ /* 0x002fe400078e001a */
[----:B------:R-:W-:Y:S01]  /*2ca90*/  @!P3 IMAD.MOV.U32 R4, RZ, RZ, R21 ;  /* 0x000000ffff04b224 */ /* 0x000fe200078e0015 */
[----:B------:R-:W4:Y:S04]  /*2caa0*/  LDL R26, [R1+0x2088] ;  /* 0x00208800011a7983 */ /* 0x000f280000100800 */
[----:B------:R-:W4:Y:S04]  /*2cab0*/  LDL R21, [R1+0x209c] ;  /* 0x00209c0001157983 */ /* 0x000f280000100800 */
[----:B------:R1:W4:Y:S01]  /*2cac0*/  @!P3 LDG.E.U16 R12, desc[UR6][R4.64] ;  /* 0x00000006040cb981 */ /* 0x000322000c1e1500 */
[----:B------:R-:W-:-:S02]  /*2cad0*/  PRMT R38, RZ, 0x7610, R38 ;  /* 0x00007610ff267816 */ /* 0x000fc40000000026 */
[----:B------:R-:W-:Y:S02]  /*2cae0*/  PRMT R36, RZ, 0x7610, R36 ;  /* 0x00007610ff247816 */ /* 0x000fe40000000024 */
[----:B------:R-:W-:Y:S01]  /*2caf0*/  PRMT R34, RZ, 0x7610, R34 ;  /* 0x00007610ff227816 */ /* 0x000fe20000000022 */
[----:B------:R-:W4:Y:S04]  /*2cb00*/  LDL R44, [R1+0x1628] ;  /* 0x00162800012c7983 */ /* 0x000f280000100800 */
[----:B------:R-:W4:Y:S04]  /*2cb10*/  LDL R29, [R1+0x162c] ;  /* 0x00162c00011d7983 */ /* 0x000f280000100800 */
[----:B------:R-:W4:Y:S01]  /*2cb20*/  LDL R28, [R1+0x1620] ;  /* 0x00162000011c7983 */ /* 0x000f220000100800 */
[----:B-1----:R-:W-:-:S02]  /*2cb30*/  @!P0 IMAD.MOV.U32 R5, RZ, RZ, R27 ;  /* 0x000000ffff058224 */ /* 0x002fc400078e001b */
[----:B------:R-:W-:Y:S01]  /*2cb40*/  @!P0 IMAD.MOV.U32 R4, RZ, RZ, R22 ;  /* 0x000000ffff048224 */ /* 0x000fe200078e0016 */
[----:B------:R-:W4:Y:S04]  /*2cb50*/  LDL R27, [R1+0x1730] ;  /* 0x00173000011b7983 */ /* 0x000f280000100800 */
[----:B------:R-:W4:Y:S04]  /*2cb60*/  LDL R22, [R1+0x2090] ;  /* 0x0020900001167983 */ /* 0x000f280000100800 */
[----:B------:R1:W4:Y:S02]  /*2cb70*/  @!P0 LDG.E.U16 R11, desc[UR6][R4.64] ;  /* 0x00000006040b8981 */ /* 0x000324000c1e1500 */
[----:B-1----:R-:W-:-:S02]  /*2cb80*/  @!P1 IMAD.MOV.U32 R4, RZ, RZ, R18 ;  /* 0x000000ffff049224 */ /* 0x002fc400078e0012 */
[----:B--2---:R-:W-:Y:S01]  /*2cb90*/  @!P1 IMAD.MOV.U32 R5, RZ, RZ, R19 ;  /* 0x000000ffff059224 */ /* 0x004fe200078e0013 */
[----:B------:R-:W2:Y:S04]  /*2cba0*/  LDL R18, [R1+0x20a4] ;  /* 0x0020a40001127983 */ /* 0x000ea80000100800 */
[----:B------:R-:W2:Y:S04]  /*2cbb0*/  LDL R19, [R1+0x2098] ;  /* 0x0020980001137983 */ /* 0x000ea80000100800 */
[----:B------:R1:W2:Y:S02]  /*2cbc0*/  @!P1 LDG.E.U16 R10, desc[UR6][R4.64] ;  /* 0x00000006040a9981 */ /* 0x0002a4000c1e1500 */
[----:B-1----:R-:W-:-:S02]  /*2cbd0*/  @!P2 IMAD.MOV.U32 R4, RZ, RZ, R25 ;  /* 0x000000ffff04a224 */ /* 0x002fc400078e0019 */
[----:B------:R-:W2:Y:S01]  /*2cbe0*/  LDL R25, [R1+0x20a0] ;  /* 0x0020a00001197983 */ /* 0x000ea20000100800 */
[----:B---3--:R-:W-:-:S03]  /*2cbf0*/  @!P2 IMAD.MOV.U32 R5, RZ, RZ, R15 ;  /* 0x000000ffff05a224 */ /* 0x008fc600078e000f */
[----:B------:R-:W3:Y:S04]  /*2cc00*/  LDL R15, [R1+0x20ac] ;  /* 0x0020ac00010f7983 */ /* 0x000ee80000100800 */
[----:B------:R1:W3:Y:S02]  /*2cc10*/  @!P2 LDG.E.U16 R9, desc[UR6][R4.64] ;  /* 0x000000060409a981 */ /* 0x0002e4000c1e1500 */
[----:B-1----:R-:W-:Y:S02]  /*2cc20*/  @!P3 IMAD.MOV.U32 R4, RZ, RZ, R16 ;  /* 0x000000ffff04b224 */ /* 0x002fe400078e0010 */
[----:B------:R-:W3:Y:S01]  /*2cc30*/  LDL R16, [R1+0x173c] ;  /* 0x00173c0001107983 */ /* 0x000ee20000100800 */
[----:B----4-:R-:W-:-:S03]  /*2cc40*/  @!P3 IMAD.MOV.U32 R5, RZ, RZ, R23 ;  /* 0x000000ffff05b224 */ /* 0x010fc600078e0017 */
[----:B------:R-:W4:Y:S04]  /*2cc50*/  LDL R23, [R1+0x1738] ;  /* 0x0017380001177983 */ /* 0x000f280000100800 */
[----:B------:R1:W4:Y:S01]  /*2cc60*/  @!P3 LDG.E.U16 R8, desc[UR6][R4.64] ;  /* 0x000000060408b981 */ /* 0x000322000c1e1500 */
[----:B------:R-:W-:-:S03]  /*2cc70*/  @!P1 IMAD.MOV.U32 R30, RZ, RZ, R21 ;  /* 0x000000ffff1e9224 */ /* 0x000fc600078e0015 */
[----:B------:R-:W4:Y:S01]  /*2cc80*/  LDL R21, [R1+0x172c] ;  /* 0x00172c0001157983 */ /* 0x000f220000100800 */
[----:B-1----:R-:W-:-:S03]  /*2cc90*/  @!P0 IMAD.MOV.U32 R4, RZ, RZ, R24 ;  /* 0x000000ffff048224 */ /* 0x002fc600078e0018 */
[----:B------:R-:W4:Y:S01]  /*2cca0*/  LDL R24, [R1+0x1734] ;  /* 0x0017340001187983 */ /* 0x000f220000100800 */
[----:B------:R-:W-:-:S03]  /*2ccb0*/  @!P0 IMAD.MOV.U32 R5, RZ, RZ, R26 ;  /* 0x000000ffff058224 */ /* 0x000fc600078e001a */
[----:B------:R-:W4:Y:S01]  /*2ccc0*/  LDL R26, [R1+0x16b8] ;  /* 0x0016b800011a7983 */ /* 0x000f220000100800 */
[----:B------:R-:W-:-:S03]  /*2ccd0*/  @!P1 IMAD.MOV.U32 R31, RZ, RZ, R22 ;  /* 0x000000ffff1f9224 */ /* 0x000fc600078e0016 */
[----:B------:R-:W4:Y:S04]  /*2cce0*/  LDL R22, [R1+0x1728] ;  /* 0x0017280001167983 */ /* 0x000f280000100800 */
[----:B------:R1:W4:Y:S04]  /*2ccf0*/  @!P0 LDG.E.U16 R7, desc[UR6][R4.64] ;  /* 0x0000000604078981 */ /* 0x000328000c1e1500 */
[----:B------:R2:W4:Y:S01]  /*2cd00*/  @!P1 LDG.E.U16 R6, desc[UR6][R30.64] ;  /* 0x000000061e069981 */ /* 0x000522000c1e1500 */
[----:B-1----:R-:W-:Y:S01]  /*2cd10*/  PRMT R5, RZ, 0x7610, R5 ;  /* 0x00007610ff057816 */ /* 0x002fe20000000005 */
[----:B--2---:R-:W-:-:S02]  /*2cd20*/  @!P2 IMAD.MOV.U32 R30, RZ, RZ, R18 ;  /* 0x000000ffff1ea224 */ /* 0x004fc400078e0012 */
[----:B------:R-:W-:Y:S01]  /*2cd30*/  @!P2 IMAD.MOV.U32 R31, RZ, RZ, R19 ;  /* 0x000000ffff1fa224 */ /* 0x000fe200078e0013 */
[----:B------:R-:W2:Y:S04]  /*2cd40*/  LDL R18, [R1+0x1724] ;  /* 0x0017240001127983 */ /* 0x000ea80000100800 */
[----:B------:R-:W2:Y:S01]  /*2cd50*/  LDL R19, [R1+0x1720] ;  /* 0x0017200001137983 */ /* 0x000ea20000100800 */
[----:B------:R-:W-:-:S03]  /*2cd60*/  PRMT R4, RZ, 0x7610, R4 ;  /* 0x00007610ff047816 */ /* 0x000fc60000000004 */
[----:B------:R1:W2:Y:S02]  /*2cd70*/  @!P2 LDG.E.U16 R5, desc[UR6][R30.64] ;  /* 0x000000061e05a981 */ /* 0x0002a4000c1e1500 */
[----:B-1----:R-:W-:Y:S02]  /*2cd80*/  @!P3 IMAD.MOV.U32 R31, RZ, RZ, R25 ;  /* 0x000000ffff1fb224 */ /* 0x002fe400078e0019 */
[----:B------:R-:W2:Y:S01]  /*2cd90*/  LDL R25, [R1+0x16bc] ;  /* 0x0016bc0001197983 */ /* 0x000ea20000100800 */
[----:B---3--:R-:W-:-:S03]  /*2cda0*/  @!P3 IMAD.MOV.U32 R30, RZ, RZ, R15 ;  /* 0x000000ffff1eb224 */ /* 0x008fc600078e000f */
[----:B------:R-:W3:Y:S04]  /*2cdb0*/  LDL R15, [R1+0x16b4] ;  /* 0x0016b400010f7983 */ /* 0x000ee80000100800 */
[----:B------:R1:W3:Y:S02]  /*2cdc0*/  @!P3 LDG.E.U16 R4, desc[UR6][R30.64] ;  /* 0x000000061e04b981 */ /* 0x0002e4000c1e1500 */
[----:B-1----:R-:W-:Y:S02]  /*2cdd0*/  @!P0 IMAD.MOV.U32 R30, RZ, RZ, R16 ;  /* 0x000000ffff1e8224 */ /* 0x002fe400078e0010 */
[----:B------:R-:W3:Y:S01]  /*2cde0*/  LDL R16, [R1+0x16b0] ;  /* 0x0016b00001107983 */ /* 0x000ee20000100800 */
[----:B----4-:R-:W-:-:S03]  /*2cdf0*/  @!P0 MOV R31, R23 ;  /* 0x00000017001f8202 */ /* 0x010fc60000000f00 */
[----:B------:R-:W4:Y:S04]  /*2ce00*/  LDL R23, [R1+0x16ac] ;  /* 0x0016ac0001177983 */ /* 0x000f280000100800 */
[----:B------:R1:W4:Y:S02]  /*2ce10*/  @!P0 LDG.E.U16 R42, desc[UR6][R30.64] ;  /* 0x000000061e2a8981 */ /* 0x000324000c1e1500 */
[----:B-1----:R-:W-:Y:S02]  /*2ce20*/  @!P1 IMAD.MOV.U32 R30, RZ, RZ, R24 ;  /* 0x000000ffff1e9224 */ /* 0x002fe400078e0018 */
[----:B------:R-:W-:Y:S01]  /*2ce30*/  @!P1 IMAD.MOV.U32 R31, RZ, RZ, R27 ;  /* 0x000000ffff1f9224 */ /* 0x000fe200078e001b */
[----:B------:R-:W4:Y:S04]  /*2ce40*/  LDL R24, [R1+0x16a8] ;  /* 0x0016a80001187983 */ /* 0x000f280000100800 */
[----:B------:R-:W4:Y:S04]  /*2ce50*/  LDL R27, [R1+0x1624] ;  /* 0x00162400011b7983 */ /* 0x000f280000100800 */
[----:B------:R1:W4:Y:S02]  /*2ce60*/  @!P1 LDG.E.U16 R40, desc[UR6][R30.64] ;  /* 0x000000061e289981 */ /* 0x000324000c1e1500 */
[----:B-1----:R-:W-:-:S02]  /*2ce70*/  @!P2 IMAD.MOV.U32 R30, RZ, RZ, R21 ;  /* 0x000000ffff1ea224 */ /* 0x002fc400078e0015 */
[----:B------:R-:W-:Y:S01]  /*2ce80*/  @!P2 IMAD.MOV.U32 R31, RZ, RZ, R22 ;  /* 0x000000ffff1fa224 */ /* 0x000fe200078e0016 */
[----:B------:R-:W4:Y:S04]  /*2ce90*/  LDL R21, [R1+0x16a4] ;  /* 0x0016a40001157983 */ /* 0x000f280000100800 */
[----:B------:R-:W4:Y:S04]  /*2cea0*/  LDL R22, [R1+0x16a0] ;  /* 0x0016a00001167983 */ /* 0x000f280000100800 */
[----:B------:R2:W4:Y:S02]  /*2ceb0*/  @!P2 LDG.E.U16 R38, desc[UR6][R30.64] ;  /* 0x000000061e26a981 */ /* 0x000524000c1e1500 */
[----:B--2---:R-:W-:-:S02]  /*2cec0*/  @!P3 IMAD.MOV.U32 R30, RZ, RZ, R18 ;  /* 0x000000ffff1eb224 */ /* 0x004fc400078e0012 */
[----:B------:R-:W-:Y:S01]  /*2ced0*/  @!P3 IMAD.MOV.U32 R31, RZ, RZ, R19 ;  /* 0x000000ffff1fb224 */ /* 0x000fe200078e0013 */
[----:B------:R-:W2:Y:S04]  /*2cee0*/  LDL R18, [R1+0x163c] ;  /* 0x00163c0001127983 */ /* 0x000ea80000100800 */
[----:B------:R-:W2:Y:S04]  /*2cef0*/  LDL R19, [R1+0x1638] ;  /* 0x0016380001137983 */ /* 0x000ea80000100800 */
[----:B------:R1:W2:Y:S02]  /*2cf00*/  @!P3 LDG.E.U16 R36, desc[UR6][R30.64] ;  /* 0x000000061e24b981 */ /* 0x0002a4000c1e1500 */
[----:B-1----:R-:W-:-:S02]  /*2cf10*/  @!P0 IMAD.MOV.U32 R30, RZ, RZ, R25 ;  /* 0x000000ffff1e8224 */ /* 0x002fc400078e0019 */
[----:B------:R-:W-:Y:S01]  /*2cf20*/  @!P0 IMAD.MOV.U32 R31, RZ, RZ, R26 ;  /* 0x000000ffff1f8224 */ /* 0x000fe200078e001a */
[----:B------:R-:W-:Y:S01]  /*2cf30*/  PRMT R32, RZ, 0x7610, R32 ;  /* 0x00007610ff207816 */ /* 0x000fe20000000020 */
[----:B------:R-:W2:Y:S04]  /*2cf40*/  LDL R26, [R1+0x15b8] ;  /* 0x0015b800011a7983 */ /* 0x000ea80000100800 */
[----:B------:R3:W2:Y:S04]  /*2cf50*/  @!P0 LDG.E.U16 R34, desc[UR6][R30.64] ;  /* 0x000000061e228981 */ /* 0x0006a8000c1e1500 */
[----:B------:R-:W2:Y:S01]  /*2cf60*/  LDL R25, [R1+0x15bc] ;  /* 0x0015bc0001197983 */ /* 0x000ea20000100800 */
[----:B---3--:R-:W-:-:S03]  /*2cf70*/  @!P1 IMAD.MOV.U32 R30, RZ, RZ, R15 ;  /* 0x000000ffff1e9224 */ /* 0x008fc600078e000f */
[----:B------:R-:W3:Y:S01]  /*2cf80*/  LDL R15, [R1+0x1634] ;  /* 0x00163400010f7983 */ /* 0x000ee20000100800 */
[----:B------:R-:W-:-:S03]  /*2cf90*/  @!P1 IMAD.MOV.U32 R31, RZ, RZ, R16 ;  /* 0x000000ffff1f9224 */ /* 0x000fc600078e0010 */
[----:B------:R-:W3:Y:S01]  /*2cfa0*/  LDL R16, [R1+0x1630] ;  /* 0x0016300001107983 */ /* 0x000ee20000100800 */
[----:B------:R-:W-:-:S03]  /*2cfb0*/  PRMT R33, RZ, 0x7610, R33 ;  /* 0x00007610ff217816 */ /* 0x000fc60000000021 */
[----:B------:R4:W3:Y:S01]  /*2cfc0*/  @!P1 LDG.E.U16 R32, desc[UR6][R30.64] ;  /* 0x000000061e209981 */ /* 0x0008e2000c1e1500 */
[----:B------:R-:W-:Y:S01]  /*2cfd0*/  PRMT R35, RZ, 0x7610, R35 ;  /* 0x00007610ff237816 */ /* 0x000fe20000000023 */
[----:B----4-:R-:W-:Y:S02]  /*2cfe0*/  @!P2 IMAD.MOV.U32 R30, RZ, RZ, R23 ;  /* 0x000000ffff1ea224 */ /* 0x010fe400078e0017 */
[----:B------:R-:W4:Y:S01]  /*2cff0*/  LDL R23, [R1+0x15b4] ;  /* 0x0015b40001177983 */ /* 0x000f220000100800 */
[----:B------:R-:W-:-:S03]  /*2d000*/  @!P2 IMAD.MOV.U32 R31, RZ, RZ, R24 ;  /* 0x000000ffff1fa224 */ /* 0x000fc600078e0018 */
[----:B------:R-:W4:Y:S04]  /*2d010*/  LDL R24, [R1+0x15b0] ;  /* 0x0015b00001187983 */ /* 0x000f280000100800 */
[----:B------:R1:W4:Y:S01]  /*2d020*/  @!P2 LDG.E.U16 R33, desc[UR6][R30.64] ;  /* 0x000000061e21a981 */ /* 0x000322000c1e1500 */
[----:B------:R-:W-:Y:S01]  /*2d030*/  PRMT R37, RZ, 0x7610, R37 ;  /* 0x00007610ff257816 */ /* 0x000fe20000000025 */
[----:B-1----:R-:W-:Y:S02]  /*2d040*/  @!P3 IMAD.MOV.U32 R30, RZ, RZ, R21 ;  /* 0x000000ffff1eb224 */ /* 0x002fe400078e0015 */
        /* <DEDUP_REMOVED lines=9> */
[----:B---3--:R-:W-:-:S02]  /*2d0e0*/  @!P1 IMAD.MOV.U32 R30, RZ, RZ, R15 ;  /* 0x000000ffff1e9224 */ /* 0x008fc400078e000f */
[----:B------:R-:W3:Y:S01]  /*2d0f0*/  LDL R15, [R1+0x2108] ;  /* 0x00210800010f7983 */ /* 0x000ee20000100800 */
[----:B------:R-:W-:-:S03]  /*2d100*/  @!P1 IMAD.MOV.U32 R31, RZ, RZ, R16 ;  /* 0x000000ffff1f9224 */ /* 0x000fc600078e0010 */
[----:B------:R-:W3:Y:S01]  /*2d110*/  LDL R16, [R1+0x2100] ;  /* 0x0021000001107983 */ /* 0x000ee20000100800 */
[----:B------:R-:W-:Y:S02]  /*2d120*/  PRMT R39, RZ, 0x7610, R39 ;  /* 0x00007610ff277816 */ /* 0x000fe40000000027 */
[----:B------:R-:W-:-:S04]  /*2d130*/  PRMT R41, RZ, 0x7610, R41 ;  /* 0x00007610ff297816 */ /* 0x000fc80000000029 */
[----:B------:R1:W3:Y:S01]  /*2d140*/  @!P1 LDG.E.U16 R39, desc[UR6][R30.64] ;  /* 0x000000061e279981 */ /* 0x0002e2000c1e1500 */
[----:B------:R-:W-:Y:S01]  /*2d150*/  PRMT R43, RZ, 0x7610, R43 ;  /* 0x00007610ff2b7816 */ /* 0x000fe2000000002b */
[----:B-1----:R-:W-:Y:S01]  /*2d160*/  @!P2 IMAD.MOV.U32 R30, RZ, RZ, R29 ;  /* 0x000000ffff1ea224 */ /* 0x002fe200078e001d */
[----:B------:R-:W-:-:S05]  /*2d170*/  @!P2 MOV R31, R44 ;  /* 0x0000002c001fa202 */ /* 0x000fca0000000f00 */
[----:B------:R1:W3:Y:S01]  /*2d180*/  @!P2 LDG.E.U16 R41, desc[UR6][R30.64] ;  /* 0x000000061e29a981 */ /* 0x0002e2000c1e1500 */
[----:B------:R-:W-:Y:S01]  /*2d190*/  PRMT R45, RZ, 0x7610, R45 ;  /* 0x00007610ff2d7816 */ /* 0x000fe2000000002d */
[----:B-1----:R-:W-:Y:S02]  /*2d1a0*/  @!P3 IMAD.MOV.U32 R30, RZ, RZ, R27 ;  /* 0x000000ffff1eb224 */ /* 0x002fe400078e001b */
[----:B------:R-:W-:-:S05]  /*2d1b0*/  @!P3 IMAD.MOV.U32 R31, RZ, RZ, R28 ;  /* 0x000000ffff1fb224 */ /* 0x000fca00078e001c */
[----:B------:R1:W3:Y:S01]  /*2d1c0*/  @!P3 LDG.E.U16 R43, desc[UR6][R30.64] ;  /* 0x000000061e2bb981 */ /* 0x0002e2000c1e1500 */
[----:B------:R-:W-:Y:S01]  /*2d1d0*/  PRMT R47, RZ, 0x7610, R47 ;  /* 0x00007610ff2f7816 */ /* 0x000fe2000000002f */
[----:B-1----:R-:W-:Y:S02]  /*2d1e0*/  @!P0 IMAD.MOV.U32 R30, RZ, RZ, R25 ;  /* 0x000000ffff1e8224 */ /* 0x002fe400078e0019 */
[----:B------:R-:W-:-:S05]  /*2d1f0*/  @!P0 IMAD.MOV.U32 R31, RZ, RZ, R26 ;  /* 0x000000ffff1f8224 */ /* 0x000fca00078e001a */
[----:B------:R4:W3:Y:S01]  /*2d200*/  @!P0 LDG.E.U16 R45, desc[UR6][R30.64] ;  /* 0x000000061e2d8981 */ /* 0x0008e2000c1e1500 */
[----:B------:R-:W-:Y:S01]  /*2d210*/  PRMT R48, RZ, 0x7610, R48 ;  /* 0x00007610ff307816 */ /* 0x000fe20000000030 */
[----:B----4-:R-:W-:Y:S02]  /*2d220*/  @!P1 IMAD.MOV.U32 R30, RZ, RZ, R23 ;  /* 0x000000ffff1e9224 */ /* 0x010fe400078e0017 */
[----:B------:R-:W-:-:S05]  /*2d230*/  @!P1 IMAD.MOV.U32 R31, RZ, RZ, R24 ;  /* 0x000000ffff1f9224 */ /* 0x000fca00078e0018 */
[----:B------:R1:W4:Y:S01]  /*2d240*/  @!P1 LDG.E.U16 R47, desc[UR6][R30.64] ;  /* 0x000000061e2f9981 */ /* 0x000322000c1e1500 */
[----:B------:R-:W-:Y:S01]  /*2d250*/  PRMT R49, RZ, 0x7610, R49 ;  /* 0x00007610ff317816 */ /* 0x000fe20000000031 */
[----:B-1----:R-:W-:Y:S02]  /*2d260*/  @!P2 IMAD.MOV.U32 R30, RZ, RZ, R21 ;  /* 0x000000ffff1ea224 */ /* 0x002fe400078e0015 */
[----:B------:R-:W-:Y:S01]  /*2d270*/  @!P2 IMAD.MOV.U32 R31, RZ, RZ, R22 ;  /* 0x000000ffff1fa224 */ /* 0x000fe200078e0016 */
[----:B------:R-:W-:Y:S01]  /*2d280*/  PRMT R2, RZ, 0x7610, R2 ;  /* 0x00007610ff027816 */ /* 0x000fe20000000002 */
[----:B------:R-:W4:Y:S04]  /*2d290*/  LDL R22, [R1+0x20e8] ;  /* 0x0020e80001167983 */ /* 0x000f280000100800 */
[----:B------:R2:W4:Y:S04]  /*2d2a0*/  @!P2 LDG.E.U16 R48, desc[UR6][R30.64] ;  /* 0x000000061e30a981 */ /* 0x000528000c1e1500 */
[----:B------:R-:W4:Y:S01]  /*2d2b0*/  LDL R21, [R1+0x20f4] ;  /* 0x0020f40001157983 */ /* 0x000f220000100800 */
        /* <DEDUP_REMOVED lines=8> */
[----:B------:R-:W3:Y:S04]  /*2d340*/  LDL R16, [R1+0x20f8] ;  /* 0x0020f80001107983 */ /* 0x000ee80000100800 */
[----:B------:R4:W3:Y:S01]  /*2d350*/  @!P3 LDG.E.U16 R2, desc[UR6][R30.64] ;  /* 0x000000061e02b981 */ /* 0x0008e2000c1e1500 */
[----:B------:R-:W-:Y:S02]  /*2d360*/  PRMT R20, RZ, 0x7610, R20 ;  /* 0x00007610ff147816 */ /* 0x000fe40000000014 */
[----:B------:R-:W-:Y:S02]  /*2d370*/  PRMT R17, RZ, 0x7610, R17 ;  /* 0x00007610ff117816 */ /* 0x000fe40000000011 */
[----:B0-----:R-:W-:Y:S01]  /*2d380*/  PRMT R14, RZ, 0x7610, R14 ;  /* 0x00007610ff0e7816 */ /* 0x001fe2000000000e */
[----:B----4-:R-:W-:-:S02]  /*2d390*/  @!P0 IMAD.MOV.U32 R31, RZ, RZ, R22 ;  /* 0x000000ffff1f8224 */ /* 0x010fc400078e0016 */
[----:B------:R-:W-:-:S05]  /*2d3a0*/  @!P0 IMAD.MOV.U32 R30, RZ, RZ, R21 ;  /* 0x000000ffff1e8224 */ /* 0x000fca00078e0015 */
[----:B------:R2:W4:Y:S02]  /*2d3b0*/  @!P0 LDG.E.U16 R20, desc[UR6][R30.64] ;  /* 0x000000061e148981 */ /* 0x000524000c1e1500 */
[----:B--2---:R-:W-:Y:S02]  /*2d3c0*/  @!P1 IMAD.MOV.U32 R30, RZ, RZ, R18 ;  /* 0x000000ffff1e9224 */ /* 0x004fe400078e0012 */
[----:B------:R-:W-:-:S05]  /*2d3d0*/  @!P1 IMAD.MOV.U32 R31, RZ, RZ, R19 ;  /* 0x000000ffff1f9224 */ /* 0x000fca00078e0013 */
[----:B------:R0:W2:Y:S04]  /*2d3e0*/  @!P1 LDG.E.U16 R17, desc[UR6][R30.64] ;  /* 0x000000061e119981 */ /* 0x0000a8000c1e1500 */
[----:B---3--:R-:W-:Y:S04]  /*2d3f0*/  STL [R1+0x3808], R2 ;  /* 0x0038080201007387 */ /* 0x008fe80000100800 */
        /* <DEDUP_REMOVED lines=67> */
[----:B0-----:R-:W-:-:S02]  /*2d830*/  @!P2 IMAD.MOV.U32 R30, RZ, RZ, R15 ;  /* 0x000000ffff1ea224 */ /* 0x001fc400078e000f */
[----:B------:R-:W-:Y:S01]  /*2d840*/  @!P2 IMAD.MOV.U32 R31, RZ, RZ, R16 ;  /* 0x000000ffff1fa224 */ /* 0x000fe200078e0010 */
[----:B------:R-:W-:Y:S04]  /*2d850*/  STL [R1+0x39e8], R2 ;  /* 0x0039e80201007387 */ /* 0x000fe80000100800 */
[----:B------:R-:W-:Y:S04]  /*2d860*/  STL [R1+0x39f0], R2 ;  /* 0x0039f00201007387 */ /* 0x000fe80000100800 */
[----:B------:R-:W-:Y:S04]  /*2d870*/  STL [R1+0x39f8], R2 ;  /* 0x0039f80201007387 */ /* 0x000fe80000100800 */
[----:B------:R-:W-:Y:S04]  /*2d880*/  STL [R1+0x3a00], R2 ;  /* 0x003a000201007387 */ /* 0x000fe80000100800 */
[----:B------:R-:W-:Y:S04]  /*2d890*/  STL [R1+0x3a08], R2 ;  /* 0x003a080201007387 */ /* 0x000fe80000100800 */
[----:B------:R-:W3:Y:S04]  /*2d8a0*/  @!P2 LDG.E.U16 R14, desc[UR6][R30.64] ;  /* 0x000000061e0ea981 */ /* 0x000ee8000c1e1500 */
        /* <DEDUP_REMOVED lines=112> */
[----:B------:R-:W-:Y:S04]  /*2dfb0*/  STL [R1+0x3944], R30 ;  /* 0x0039441e01007387 */ /* 0x000fe80000100800 */
[----:B------:R-:W-:Y:S04]  /*2dfc0*/  STL [R1+0x394c], R30 ;  /* 0x00394c1e01007387 */ /* 0x000fe80000100800 */
[----:B------:R-:W-:Y:S04]  /*2dfd0*/  STL [R1+0x3954], R30 ;  /* 0x0039541e01007387 */ /* 0x000fe80000100800 */
[----:B------:R-:W-:Y:S04]  /*2dfe0*/  STL [R1+0x395c], R30 ;  /* 0x00395c1e01007387 */ /* 0x000fe80000100800 */
[----:B------:R-:W-:Y:S04]  /*2dff0*/  STL [R1+0x3964], R30 ;  /* 0x0039641e01007387 */ /* 0x000fe80000100800 */
[----:B------:R-:W-:Y:S04]  /*2e000*/  STL [R1+0x396c], R30 ;  /* 0x00396c1e01007387 */ /* 0x000fe80000100800 */
[----:B----4-:R-:W-:Y:S04]  /*2e010*/  STL [R1+0x900], R20 ;  /* 0x0009001401007387 */ /* 0x010fe80000100800 */
[----:B------:R-:W-:Y:S04]  /*2e020*/  STL [R1+0x3974], R30 ;  /* 0x0039741e01007387 */ /* 0x000fe80000100800 */
[----:B------:R-:W-:Y:S04]  /*2e030*/  STL [R1+0x397c], R30 ;  /* 0x00397c1e01007387 */ /* 0x000fe80000100800 */
[----:B--2---:R-:W-:Y:S04]  /*2e040*/  STL [R1+0x8f8], R17 ;  /* 0x0008f81101007387 */ /* 0x004fe80000100800 */
[----:B------:R-:W-:Y:S04]  /*2e050*/  STL [R1+0x3984], R30 ;  /* 0x0039841e01007387 */ /* 0x000fe80000100800 */
[----:B------:R-:W-:Y:S04]  /*2e060*/  STL [R1+0x398c], R30 ;  /* 0x00398c1e01007387 */ /* 0x000fe80000100800 */
[----:B---3--:R0:W-:Y:S04]  /*2e070*/  STL [R1+0x8f4], R14 ;  /* 0x0008f40e01007387 */ /* 0x0081e80000100800 */
        /* <DEDUP_REMOVED lines=92> */
[----:B------:R-:W-:Y:S04]  /*2e640*/  STS.U16 [R3+UR4+0x8980], R23 ;  /* 0x0089801703007988 */ /* 0x000fe80008000404 */
        /* <DEDUP_REMOVED lines=32> */
[----:B------:R-:W-:Y:S04]  /*2e850*/  STS.U16 [R3+UR4+0x99c0], R58 ;  /* 0x0099c03a03007988 */ /* 0x000fe80008000404 */
[----:B0-----:R-:W2:Y:S04]  /*2e860*/  LDL.LU R14, [R1+0x2cc] ;  /* 0x0002cc00010e7983 */ /* 0x001ea80000300800 */
[----:B------:R-:W-:Y:S04]  /*2e870*/  STS.U16 [R3+UR4+0x9bc0], R59 ;  /* 0x009bc03b03007988 */ /* 0x000fe80008000404 */
[----:B------:R-:W3:Y:S04]  /*2e880*/  LDL.LU R15, [R1+0x2c8] ;  /* 0x0002c800010f7983 */ /* 0x000ee80000300800 */
        /* <DEDUP_REMOVED lines=26> */
[----:B------:R-:W4:Y:S04]  /*2ea30*/  LDL.LU R57, [R1+0x21c] ;  /* 0x00021c0001397983 */ /* 0x000f280000300800 */
[----:B------:R-:W4:Y:S04]  /*2ea40*/  LDL.LU R58, [R1+0x210] ;  /* 0x00021000013a7983 */ /* 0x000f280000300800 */
[----:B------:R-:W4:Y:S04]  /*2ea50*/  LDL.LU R59, [R1+0x204] ;  /* 0x00020400013b7983 */ /* 0x000f280000300800 */
[----:B0-----:R-:W4:Y:S04]  /*2ea60*/  LDL.LU R60, [R1+0x1f8] ;  /* 0x0001f800013c7983 */ /* 0x001f280000300800 */
[----:B--2---:R-:W-:Y:S04]  /*2ea70*/  STS.U16 [R3+UR4+0x9dc0], R14 ;  /* 0x009dc00e03007988 */ /* 0x004fe80008000404 */
[----:B---3--:R-:W-:Y:S04]  /*2ea80*/  STS.U16 [R3+UR4+0x9fc0], R15 ;  /* 0x009fc00f03007988 */ /* 0x008fe80008000404 */
[----:B----4-:R-:W-:Y:S04]  /*2ea90*/  STS.U16 [R3+UR4+0x9f80], R16 ;  /* 0x009f801003007988 */ /* 0x010fe80008000404 */
[----:B------:R0:W-:Y:S04]  /*2eaa0*/  STS.U16 [R3+UR4+0xa180], R61 ;  /* 0x00a1803d03007988 */ /* 0x0001e80008000404 */
[----:B0-----:R-:W2:Y:S04]  /*2eab0*/  LDL.LU R61, [R1+0x1f4] ;  /* 0x0001f400013d7983 */ /* 0x001ea80000300800 */
[----:B------:R-:W3:Y:S04]  /*2eac0*/  LDL.LU R14, [R1+0x1e8] ;  /* 0x0001e800010e7983 */ /* 0x000ee80000300800 */
        /* <DEDUP_REMOVED lines=55> */
[----:B0-----:R-:W2:Y:S01]  /*2ee40*/  LDL.LU R61, [R1+0xf8] ;  /* 0x0000f800013d7983 */ /* 0x001ea20000300800 */
[----:B------:R-:W0:Y:S03]  /*2ee50*/  S2R R0, SR_TID.X ;  /* 0x0000000000007919 */ /* 0x000e260000002100 */
[----:B------:R-:W-:Y:S04]  /*2ee60*/  STL [R1+0x380c], R3 ;  /* 0x00380c0301007387 */ /* 0x000fe80000100800 */
[----:B---3--:R1:W-:Y:S04]  /*2ee70*/  STS.U16 [R3+UR4+0xbd80], R14 ;  /* 0x00bd800e03007988 */ /* 0x0083e80008000404 */
[----:B------:R-:W3:Y:S04]  /*2ee80*/  LDL.LU R30, [R1+0xf4] ;  /* 0x0000f400011e7983 */ /* 0x000ee80000300800 */
[----:B----4-:R4:W-:Y:S04]  /*2ee90*/  STS.U16 [R3+UR4+0xbdc0], R15 ;  /* 0x00bdc00f03007988 */ /* 0x0109e80008000404 */
[----:B------:R0:W-:Y:S04]  /*2eea0*/  STS.U16 [R3+UR4+0xbfc0], R16 ;  /* 0x00bfc01003007988 */ /* 0x0001e80008000404 */
[----:B------:R0:W-:Y:S04]  /*2eeb0*/  STS.U16 [R3+UR4+0xbf80], R17 ;  /* 0x00bf801103007988 */ /* 0x0001e80008000404 */
[----:B-1----:R-:W3:Y:S04]  /*2eec0*/  LDL.LU R14, [R1+0xf0] ;  /* 0x0000f000010e7983 */ /* 0x002ee80000300800 */
[----:B----4-:R-:W4:Y:S04]  /*2eed0*/  LDL.LU R15, [R1+0xec] ;  /* 0x0000ec00010f7983 */ /* 0x010f280000300800 */
[----:B0-----:R-:W4:Y:S04]  /*2eee0*/  LDL.LU R16, [R1+0xe8] ;  /* 0x0000e80001107983 */ /* 0x001f280000300800 */
[----:B------:R-:W4:Y:S01]  /*2eef0*/  LDL.LU R17, [R1+0xe4] ;  /* 0x0000e40001117983 */ /* 0x000f220000300800 */
[----:B------:R-:W-:-:S05]  /*2ef00*/  LOP3.LUT R0, R0, 0x1f, RZ, 0xc0, !PT ;  /* 0x0000001f00007812 */ /* 0x000fca00078ec0ff */
[----:B------:R-:W-:-:S05]  /*2ef10*/  IMAD.SHL.U32 R0, R0, 0x2, RZ ;  /* 0x0000000200007824 */ /* 0x000fca00078e00ff */
[----:B------:R0:W-:Y:S04]  /*2ef20*/  STS.U16 [R0+UR4], R18 ;  /* 0x0000001200007988 */ /* 0x0001e80008000404 */
        /* <DEDUP_REMOVED lines=49> */
[----:B--2---:R0:W-:Y:S04]  /*2f240*/  STS.U16 [R0+UR4+0x1840], R61 ;  /* 0x0018403d00007988 */ /* 0x0041e80008000404 */
[----:B0-----:R-:W2:Y:S04]  /*2f250*/  LDL.LU R61, [R1+0x7c] ;  /* 0x00007c00013d7983 */ /* 0x001ea80000300800 */
[----:B---3--:R0:W-:Y:S04]  /*2f260*/  STS.U16 [R0+UR4+0x18c0], R14 ;  /* 0x0018c00e00007988 */ /* 0x0081e80008000404 */
[----:B----4-:R1:W-:Y:S04]  /*2f270*/  STS.U16 [R0+UR4+0x1c40], R15 ;  /* 0x001c400f00007988 */ /* 0x0103e80008000404 */
[----:B------:R3:W-:Y:S04]  /*2f280*/  STS.U16 [R0+UR4+0x1c00], R16 ;  /* 0x001c001000007988 */ /* 0x0007e80008000404 */
[----:B------:R4:W-:Y:S04]  /*2f290*/  STS.U16 [R0+UR4+0x1cc0], R17 ;  /* 0x001cc01100007988 */ /* 0x0009e80008000404 */
[----:B0-----:R-:W2:Y:S04]  /*2f2a0*/  LDL.LU R14, [R1+0x78] ;  /* 0x00007800010e7983 */ /* 0x001ea80000300800 */
[----:B-1----:R-:W2:Y:S04]  /*2f2b0*/  LDL.LU R15, [R1+0x74] ;  /* 0x00007400010f7983 */ /* 0x002ea80000300800 */
[----:B---3--:R-:W3:Y:S04]  /*2f2c0*/  LDL.LU R16, [R1+0x70] ;  /* 0x0000700001107983 */ /* 0x008ee80000300800 */
[----:B----4-:R-:W4:Y:S04]  /*2f2d0*/  LDL.LU R17, [R1+0x6c] ;  /* 0x00006c0001117983 */ /* 0x010f280000300800 */
        /* <DEDUP_REMOVED lines=52> */
[----:B------:R0:W-:Y:S04]  /*2f620*/  STS.U16 [R0+UR4+0x1880], R30 ;  /* 0x0018801e00007988 */ /* 0x0001e80008000404 */
[----:B------:R1:W-:Y:S04]  /*2f630*/  STS.U16 [R0+UR4+0x3840], R14 ;  /* 0x0038400e00007988 */ /* 0x0003e80008000404 */
[----:B------:R1:W-:Y:S04]  /*2f640*/  STS.U16 [R0+UR4+0x3880], R15 ;  /* 0x0038800f00007988 */ /* 0x0003e80008000404 */
[----:B---3--:R3:W-:Y:S04]  /*2f650*/  STS.U16 [R0+UR4+0x38c0], R16 ;  /* 0x0038c01000007988 */ /* 0x0087e80008000404 */
[----:B----4-:R4:W-:Y:S04]  /*2f660*/  STS.U16 [R0+UR4+0x3c40], R17 ;  /* 0x003c401100007988 */ /* 0x0109e80008000404 */
[----:B0-----:R-:W2:Y:S04]  /*2f670*/  LDL.LU R30, [R1] ;  /* 0x00000000011e7983 */ /* 0x001ea80000300800 */
[----:B-1----:R-:W2:Y:S04]  /*2f680*/  LDL.LU R14, [R1+0x3d5c] ;  /* 0x003d5c00010e7983 */ /* 0x002ea80000300800 */
[----:B------:R-:W2:Y:S04]  /*2f690*/  LDL.LU R15, [R1+0x3d58] ;  /* 0x003d5800010f7983 */ /* 0x000ea80000300800 */
[----:B---3--:R-:W3:Y:S04]  /*2f6a0*/  LDL.LU R16, [R1+0x3d54] ;  /* 0x003d540001107983 */ /* 0x008ee80000300800 */
[----:B----4-:R-:W4:Y:S04]  /*2f6b0*/  LDL.LU R17, [R1+0x3d50] ;  /* 0x003d500001117983 */ /* 0x010f280000300800 */
        /* <DEDUP_REMOVED lines=8> */
[----:B0-----:R-:W3:Y:S04]  /*2f740*/  LDL.LU R18, [R1+0x3d4c] ;  /* 0x003d4c0001127983 */ /* 0x001ee80000300800 */
[----:B-1----:R-:W3:Y:S04]  /*2f750*/  LDL.LU R19, [R1+0x3d48] ;  /* 0x003d480001137983 */ /* 0x002ee80000300800 */
[----:B------:R-:W3:Y:S04]  /*2f760*/  LDL.LU R20, [R1+0x3d44] ;  /* 0x003d440001147983 */ /* 0x000ee80000300800 */
[----:B------:R-:W3:Y:S04]  /*2f770*/  LDL.LU R21, [R1+0x3d40] ;  /* 0x003d400001157983 */ /* 0x000ee80000300800 */
[----:B------:R-:W3:Y:S04]  /*2f780*/  LDL.LU R22, [R1+0x3d3c] ;  /* 0x003d3c0001167983 */ /* 0x000ee80000300800 */
[----:B------:R-:W3:Y:S04]  /*2f790*/  LDL.LU R23, [R1+0x3d38] ;  /* 0x003d380001177983 */ /* 0x000ee80000300800 */
        /* <DEDUP_REMOVED lines=37> */
[----:B0-----:R-:W3:Y:S04]  /*2f9f0*/  LDL.LU R60, [R1+0x3cec] ;  /* 0x003cec00013c7983 */ /* 0x001ee80000300800 */
[----:B--2---:R0:W-:Y:S04]  /*2fa00*/  STS.U16 [R0+UR4+0x54c0], R61 ;  /* 0x0054c03d00007988 */ /* 0x0041e80008000404 */
[----:B0-----:R-:W2:Y:S04]  /*2fa10*/  LDL.LU R61, [R1+0x3ce8] ;  /* 0x003ce800013d7983 */ /* 0x001ea80000300800 */
[----:B------:R-:W2:Y:S04]  /*2fa20*/  LDL R5, [R1+0x171c] ;  /* 0x00171c0001057983 */ /* 0x000ea80000100800 */
[----:B------:R-:W2:Y:S01]  /*2fa30*/  LDL R4, [R1+0x1718] ;  /* 0x0017180001047983 */ /* 0x000ea20000100800 */
[----:B------:R-:W-:-:S03]  /*2fa40*/  PRMT R2, RZ, 0x7610, R2 ;  /* 0x00007610ff027816 */ /* 0x000fc60000000002 */
[----:B------:R0:W-:Y:S04]  /*2fa50*/  STS.U16 [R0+UR4+0x5480], R30 ;  /* 0x0054801e00007988 */ /* 0x0001e80008000404 */
[----:B----4-:R-:W-:Y:S04]  /*2fa60*/  STS.U16 [R0+UR4+0x7080], R17 ;  /* 0x0070801100007988 */ /* 0x010fe80008000404 */
[----:B---3--:R-:W-:Y:S04]  /*2fa70*/  STS.U16 [R0+UR4+0x70c0], R16 ;  /* 0x0070c01000007988 */ /* 0x008fe80008000404 */
[----:B------:R-:W-:Y:S01]  /*2fa80*/  STS.U16 [R0+UR4+0x7440], R15 ;  /* 0x0074400f00007988 */ /* 0x000fe20008000404 */
[----:B--2---:R-:W-:-:S04]  /*2fa90*/  @!P0 LOP3.LUT R5, R5, R4, RZ, 0x3c, !PT ;  /* 0x0000000405058212 */ /* 0x004fc800078e3cff */
[----:B------:R-:W-:-:S04]  /*2faa0*/  @!P0 LOP3.LUT R4, R5, R4, RZ, 0x3c, !PT ;  /* 0x0000000405048212 */ /* 0x000fc800078e3cff */
[----:B------:R-:W-:-:S05]  /*2fab0*/  @!P0 LOP3.LUT R5, R5, R4, RZ, 0x3c, !PT ;  /* 0x0000000405058212 */ /* 0x000fca00078e3cff */
[----:B------:R-:W2:Y:S01]  /*2fac0*/  @!P0 LDG.E.U16 R2, desc[UR6][R4.64] ;  /* 0x0000000604028981 */ /* 0x000ea2000c1e1500 */
        /* <DEDUP_REMOVED lines=51> */
[----:B0-----:R-:W3:Y:S04]  /*2fe00*/  LDL.LU R0, [R1+0x20e0] ;  /* 0x0020e00001007983 */ /* 0x001ee80000300800 */
[----:B------:R0:W-:Y:S04]  /*2fe10*/  STS.U16 [R30+UR4+0xd80], R49 ;  /* 0x000d80311e007988 */ /* 0x0001e80008000404 */
[----:B0-----:R-:W4:Y:S04]  /*2fe20*/  LDL.LU R30, [R1+0x3ce4] ;  /* 0x003ce400011e7983 */ /* 0x001f280000300800 */
        /* <DEDUP_REMOVED lines=2096> */
[----:B------:R-:W4:Y:S04]  /*38130*/  @!P1 LDG.E.U16 R31, desc[UR6][R4.64] ;  /* 0x00000006041f9981 */ /* 0x000f28000c1e1500 */
[----:B----4-:R0:W-:Y:S04]  /*38140*/  STL [R1+0x128], R31 ;  /* 0x0001281f01007387 */ /* 0x0101e80000100800 */
[----:B0-----:R-:W4:Y:S04]  /*38150*/  LDL.LU R31, [R1+0x393c] ;  /* 0x00393c00011f7983 */ /* 0x001f280000300800 */
[----:B------:R-:W3:Y:S04]  /*38160*/  LDL R4, [R1+0xce8] ;  /* 0x000ce80001047983 */ /* 0x000ee80000100800 */
[----:B------:R-:W3:Y:S01]  /*38170*/  LDL R5, [R1+0xcec] ;  /* 0x000cec0001057983 */ /* 0x000ee20000100800 */
[----:B--2---:R-:W-:-:S02]  /*38180*/  PRMT R2, RZ, 0x7610, R2 ;  /* 0x00007610ff027816 */ /* 0x004fc40000000002 */
[----:B---3--:R-:W-:-:S04]  /*38190*/  @!P2 LOP3.LUT R5, R5, R4, RZ, 0x3c, !PT ;  /* 0x000000040505a212 */ /* 0x008fc800078e3cff */
[----:B------:R-:W-:-:S04]  /*381a0*/  @!P2 LOP3.LUT R4, R5, R4, RZ, 0x3c, !PT ;  /* 0x000000040504a212 */ /* 0x000fc800078e3cff */
[----:B------:R-:W-:-:S05]  /*381b0*/  @!P2 LOP3.LUT R5, R5, R4, RZ, 0x3c, !PT ;  /* 0x000000040505a212 */ /* 0x000fca00078e3cff */
[----:B------:R-:W2:Y:S04]  /*381c0*/  @!P2 LDG.E.U16 R2, desc[UR6][R4.64] ;  /* 0x000000060402a981 */ /* 0x000ea8000c1e1500 */
[----:B--2---:R0:W-:Y:S04]  /*381d0*/  STL [R1+0x124], R2 ;  /* 0x0001240201007387 */ /* 0x0041e80000100800 */
[----:B0-----:R-:W2:Y:S04]  /*381e0*/  LDL.LU R2, [R1+0x3938] ;  /* 0x0039380001027983 */ /* 0x001ea80000300800 */
[----:B------:R-:W3:Y:S04]  /*381f0*/  LDL R4, [R1+0xce0] ;  /* 0x000ce00001047983 */ /* 0x000ee80000100800 */
[----:B------:R-:W3:Y:S02]  /*38200*/  LDL R5, [R1+0xce4] ;  /* 0x000ce40001057983 */ /* 0x000ee40000100800 */
[----:B---3--:R-:W-:-:S02]  /*38210*/  @!P3 LOP3.LUT R5, R5, R4, RZ, 0x3c, !PT ;  /* 0x000000040505b212 */ /* 0x008fc400078e3cff */
[----:B--2---:R-:W-:Y:S02]  /*38220*/  PRMT R2, RZ, 0x7610, R2 ;  /* 0x00007610ff027816 */ /* 0x004fe40000000002 */
        /* <DEDUP_REMOVED lines=321> */
[----:B------:R-:W3:Y:S01]  /*39640*/  LDL R5, [R1+0xb64] ;  /* 0x000b640001057983 */ /* 0x000ee20000100800 */
[----:B------:R-:W-:-:S02]  /*39650*/  PRMT R29, RZ, 0x7610, R29 ;  /* 0x00007610ff1d7816 */ /* 0x000fc4000000001d */
[----:B---3--:R-:W-:-:S04]  /*39660*/  @!P3 LOP3.LUT R5, R5, R4, RZ, 0x3c, !PT ;  /* 0x000000040505b212 */ /* 0x008fc800078e3cff */
[----:B------:R-:W-:-:S04]  /*39670*/  @!P3 LOP3.LUT R4, R5, R4, RZ, 0x3c, !PT ;  /* 0x000000040504b212 */ /* 0x000fc800078e3cff */
[----:B------:R-:W-:-:S05]  /*39680*/  @!P3 LOP3.LUT R5, R5, R4, RZ, 0x3c, !PT ;  /* 0x000000040505b212 */ /* 0x000fca00078e3cff */
[----:B------:R0:W3:Y:S04]  /*39690*/  @!P3 LDG.E.U16 R29, desc[UR6][R4.64] ;  /* 0x00000006041db981 */ /* 0x0000e8000c1e1500 */
[----:B------:R-:W0:Y:S04]  /*396a0*/  LDL R4, [R1+0xb38] ;  /* 0x000b380001047983 */ /* 0x000e280000100800 */
[----:B------:R-:W0:Y:S01]  /*396b0*/  LDL R5, [R1+0xb3c] ;  /* 0x000b3c0001057983 */ /* 0x000e220000100800 */
[----:B--2---:R-:W-:Y:S02]  /*396c0*/  PRMT R2, RZ, 0x7610, R2 ;  /* 0x00007610ff027816 */ /* 0x004fe40000000002 */
[----:B0-----:R-:W-:-:S04]  /*396d0*/  @!P0 LOP3.LUT R5, R5, R4, RZ, 0x3c, !PT ;  /* 0x0000000405058212 */ /* 0x001fc800078e3cff */
[----:B------:R-:W-:-:S04]  /*396e0*/  @!P0 LOP3.LUT R4, R5, R4, RZ, 0x3c, !PT ;  /* 0x0000000405048212 */ /* 0x000fc800078e3cff */
[----:B------:R-:W-:-:S05]  /*396f0*/  @!P0 LOP3.LUT R5, R5, R4, RZ, 0x3c, !PT ;  /* 0x0000000405058212 */ /* 0x000fca00078e3cff */
[----:B------:R-:W2:Y:S04]  /*39700*/  @!P0 LDG.E.U16 R2, desc[UR6][R4.64] ;  /* 0x0000000604028981 */ /* 0x000ea8000c1e1500 */
[----:B---3--:R0:W-:Y:S04]  /*39710*/  STL [R1+0x90], R29 ;  /* 0x0000901d01007387 */ /* 0x0081e80000100800 */
[----:B0-----:R-:W3:Y:S04]  /*39720*/  LDL R29, [R1+0xb14] ;  /* 0x000b1400011d7983 */ /* 0x001ee80000100800 */
[----:B--2---:R0:W-:Y:S04]  /*39730*/  STL [R1+0x8c], R2 ;  /* 0x00008c0201007387 */ /* 0x0041e80000100800 */
[----:B0-----:R-:W2:Y:S04]  /*39740*/  LDL.LU R2, [R1+0x38a4] ;  /* 0x0038a40001027983 */ /* 0x001ea80000300800 */
[----:B------:R-:W4:Y:S04]  /*39750*/  LDL R4, [R1+0xb30] ;  /* 0x000b300001047983 */ /* 0x000f280000100800 */
[----:B------:R-:W4:Y:S02]  /*39760*/  LDL R5, [R1+0xb34] ;  /* 0x000b340001057983 */ /* 0x000f240000100800 */
[----:B----4-:R-:W-:-:S02]  /*39770*/  @!P1 LOP3.LUT R5, R5, R4, RZ, 0x3c, !PT ;  /* 0x0000000405059212 */ /* 0x010fc400078e3cff */
[----:B--2---:R-:W-:Y:S02]  /*39780*/  PRMT R2, RZ, 0x7610, R2 ;  /* 0x00007610ff027816 */ /* 0x004fe40000000002 */
[----:B------:R-:W-:-:S04]  /*39790*/  @!P1 LOP3.LUT R4, R5, R4, RZ, 0x3c, !PT ;  /* 0x0000000405049212 */ /* 0x000fc800078e3cff */
[----:B------:R-:W-:-:S05]  /*397a0*/  @!P1 LOP3.LUT R5, R5, R4, RZ, 0x3c, !PT ;  /* 0x0000000405059212 */ /* 0x000fca00078e3cff */
[----:B------:R-:W2:Y:S04]  /*397b0*/  @!P1 LDG.E.U16 R2, desc[UR6][R4.64] ;  /* 0x0000000604029981 */ /* 0x000ea8000c1e1500 */
        /* <DEDUP_REMOVED lines=29> */
[----:B------:R-:W4:Y:S01]  /*39990*/  LDL R5, [R1+0xb10] ;  /* 0x000b100001057983 */ /* 0x000f220000100800 */
[----:B---3--:R-:W-:-:S03]  /*399a0*/  @!P1 IMAD.MOV.U32 R4, RZ, RZ, R29 ;  /* 0x000000ffff049224 */ /* 0x008fc600078e001d */
[----:B------:R-:W3:Y:S01]  /*399b0*/  LDL R29, [R1+0xaec] ;  /* 0x000aec00011d7983 */ /* 0x000ee20000100800 */
[----:B--2---:R-:W-:-:S06]  /*399c0*/  PRMT R2, RZ, 0x7610, R2 ;  /* 0x00007610ff027816 */ /* 0x004fcc0000000002 */
[----:B----4-:R-:W2:Y:S04]  /*399d0*/  @!P1 LDG.E.U16 R2, desc[UR6][R4.64] ;  /* 0x0000000604029981 */ /* 0x010ea8000c1e1500 */
        /* <DEDUP_REMOVED lines=17> */
[----:B------:R0:W4:Y:S04]  /*39af0*/  @!P3 LDG.E.U16 R31, desc[UR6][R4.64] ;  /* 0x00000006041fb981 */ /* 0x000128000c1e1500 */
[----:B------:R-:W0:Y:S04]  /*39b00*/  LDL R4, [R1+0xaf8] ;  /* 0x000af80001047983 */ /* 0x000e280000100800 */
[----:B------:R-:W0:Y:S01]  /*39b10*/  LDL R5, [R1+0xafc] ;  /* 0x000afc0001057983 */ /* 0x000e220000100800 */
[----:B------:R-:W-:Y:S02]  /*39b20*/  PRMT R30, RZ, 0x7610, R30 ;  /* 0x00007610ff1e7816 */ /* 0x000fe4000000001e */
[----:B0-----:R-:W-:-:S04]  /*39b30*/  @!P0 LOP3.LUT R5, R5, R4, RZ, 0x3c, !PT ;  /* 0x0000000405058212 */ /* 0x001fc800078e3cff */
[----:B------:R-:W-:-:S04]  /*39b40*/  @!P0 LOP3.LUT R4, R5, R4, RZ, 0x3c, !PT ;  /* 0x0000000405048212 */ /* 0x000fc800078e3cff */
[----:B------:R-:W-:Y:S01]  /*39b50*/  @!P0 LOP3.LUT R5, R5, R4, RZ, 0x3c, !PT ;  /* 0x0000000405058212 */ /* 0x000fe200078e3cff */
[----:B----4-:R0:W-:Y:S04]  /*39b60*/  STL [R1+0x70], R31 ;  /* 0x0000701f01007387 */ /* 0x0101e80000100800 */
[----:B------:R1:W4:Y:S01]  /*39b70*/  @!P0 LDG.E.U16 R30, desc[UR6][R4.64] ;  /* 0x00000006041e8981 */ /* 0x000322000c1e1500 */
[----:B--2---:R-:W-:-:S03]  /*39b80*/  PRMT R2, RZ, 0x7610, R2 ;  /* 0x00007610ff027816 */ /* 0x004fc60000000002 */
[----:B0-----:R-:W2:Y:S04]  /*39b90*/  LDL R31, [R1+0xabc] ;  /* 0x000abc00011f7983 */ /* 0x001ea80000100800 */
[----:B------:R-:W1:Y:S04]  /*39ba0*/  LDL R4, [R1+0xaf0] ;  /* 0x000af00001047983 */ /* 0x000e680000100800 */
[----:B------:R-:W1:Y:S02]  /*39bb0*/  LDL R5, [R1+0xaf4] ;  /* 0x000af40001057983 */ /* 0x000e640000100800 */
[----:B-1----:R-:W-:-:S04]  /*39bc0*/  @!P1 LOP3.LUT R5, R5, R4, RZ, 0x3c, !PT ;  /* 0x0000000405059212 */ /* 0x002fc800078e3cff */
[----:B------:R-:W-:-:S04]  /*39bd0*/  @!P1 LOP3.LUT R4, R5, R4, RZ, 0x3c, !PT ;  /* 0x0000000405049212 */ /* 0x000fc800078e3cff */
[----:B------:R-:W-:-:S05]  /*39be0*/  @!P1 LOP3.LUT R5, R5, R4, RZ, 0x3c, !PT ;  /* 0x0000000405059212 */ /* 0x000fca00078e3cff */
[----:B------:R-:W3:Y:S04]  /*39bf0*/  @!P1 LDG.E.U16 R2, desc[UR6][R4.64] ;  /* 0x0000000604029981 */ /* 0x000ee8000c1e1500 */
[----:B----4-:R0:W-:Y:S04]  /*39c00*/  STL [R1+0x6c], R30 ;  /* 0x00006c1e01007387 */ /* 0x0101e80000100800 */
[----:B0-----:R-:W4:Y:S04]  /*39c10*/  LDL R30, [R1+0xab4] ;  /* 0x000ab400011e7983 */ /* 0x001f280000100800 */
[----:B---3--:R0:W-:Y:S04]  /*39c20*/  STL [R1+0x68], R2 ;  /* 0x0000680201007387 */ /* 0x0081e80000100800 */
[----:B0-----:R-:W3:Y:S04]  /*39c30*/  LDL.LU R2, [R1+0x3888] ;  /* 0x0038880001027983 */ /* 0x001ee80000300800 */
[----:B------:R-:W2:Y:S01]  /*39c40*/  LDL R5, [R1+0xae8] ;  /* 0x000ae80001057983 */ /* 0x000ea20000100800 */
[----:B------:R-:W-:-:S03]  /*39c50*/  @!P2 MOV R4, R29 ;  /* 0x0000001d0004a202 */ /* 0x000fc60000000f00 */
[----:B------:R-:W4:Y:S01]  /*39c60*/  LDL R29, [R1+0xaac] ;  /* 0x000aac00011d7983 */ /* 0x000f220000100800 */
[----:B---3--:R-:W-:-:S06]  /*39c70*/  PRMT R2, RZ, 0x7610, R2 ;  /* 0x00007610ff027816 */ /* 0x008fcc0000000002 */
[----:B--2---:R-:W2:Y:S04]  /*39c80*/  @!P2 LDG.E.U16 R2, desc[UR6][R4.64] ;  /* 0x000000060402a981 */ /* 0x004ea8000c1e1500 */
        /* <DEDUP_REMOVED lines=9> */
[----:B------:R-:W4:Y:S01]  /*39d20*/  LDL R5, [R1+0xab8] ;  /* 0x000ab80001057983 */ /* 0x000f220000100800 */
[----:B------:R-:W-:Y:S01]  /*39d30*/  PRMT R27, RZ, 0x7610, R27 ;  /* 0x00007610ff1b7816 */ /* 0x000fe2000000001b */
[----:B0-----:R-:W-:Y:S02]  /*39d40*/  @!P0 IMAD.MOV.U32 R4, RZ, RZ, R31 ;  /* 0x000000ffff048224 */ /* 0x001fe400078e001f */
[----:B---3--:R0:W-:Y:S01]  /*39d50*/  STL [R1+0x60], R28 ;  /* 0x0000601c01007387 */ /* 0x0081e20000100800 */
[----:B------:R-:W-:-:S03]  /*39d60*/  PRMT R26, RZ, 0x7610, R26 ;  /* 0x00007610ff1a7816 */ /* 0x000fc6000000001a */
[----:B------:R-:W3:Y:S04]  /*39d70*/  LDL R31, [R1+0xa98] ;  /* 0x000a9800011f7983 */ /* 0x000ee80000100800 */
[----:B----4-:R1:W4:Y:S04]  /*39d80*/  @!P0 LDG.E.U16 R27, desc[UR6][R4.64] ;  /* 0x00000006041b8981 */ /* 0x010328000c1e1500 */
[----:B0-----:R-:W2:Y:S04]  /*39d90*/  LDL R28, [R1+0xaa4] ;  /* 0x000aa400011c7983 */ /* 0x001ea80000100800 */
[----:B------:R-:W3:Y:S01]  /*39da0*/  LDL R5, [R1+0xab0] ;  /* 0x000ab00001057983 */ /* 0x000ee20000100800 */
[----:B-1----:R-:W-:-:S03]  /*39db0*/  @!P1 IMAD.MOV.U32 R4, RZ, RZ, R30 ;  /* 0x000000ffff049224 */ /* 0x002fc600078e001e */
[----:B----4-:R0:W-:Y:S01]  /*39dc0*/  STL [R1+0x5c], R27 ;  /* 0x00005c1b01007387 */ /* 0x0101e20000100800 */
[----:B------:R-:W-:-:S03]  /*39dd0*/  PRMT R11, RZ, 0x7610, R11 ;  /* 0x00007610ff0b7816 */ /* 0x000fc6000000000b */
[----:B------:R-:W4:Y:S04]  /*39de0*/  LDL R30, [R1+0xa90] ;  /* 0x000a9000011e7983 */ /* 0x000f280000100800 */
[----:B---3--:R1:W3:Y:S04]  /*39df0*/  @!P1 LDG.E.U16 R26, desc[UR6][R4.64] ;  /* 0x00000006041a9981 */ /* 0x0082e8000c1e1500 */
[----:B0-----:R-:W4:Y:S04]  /*39e00*/  LDL R27, [R1+0xa9c] ;  /* 0x000a9c00011b7983 */ /* 0x001f280000100800 */
[----:B------:R-:W2:Y:S01]  /*39e10*/  LDL R5, [R1+0xaa8] ;  /* 0x000aa80001057983 */ /* 0x000ea20000100800 */
[----:B-1----:R-:W-:-:S03]  /*39e20*/  @!P2 IMAD.MOV.U32 R4, RZ, RZ, R29 ;  /* 0x000000ffff04a224 */ /* 0x002fc600078e001d */
[----:B---3--:R0:W-:Y:S01]  /*39e30*/  STL [R1+0x58], R26 ;  /* 0x0000581a01007387 */ /* 0x0081e20000100800 */
[----:B------:R-:W-:Y:S02]  /*39e40*/  PRMT R14, RZ, 0x7610, R14 ;  /* 0x00007610ff0e7816 */ /* 0x000fe4000000000e */
[----:B------:R-:W-:Y:S02]  /*39e50*/  PRMT R7, RZ, 0x7610, R7 ;  /* 0x00007610ff077816 */ /* 0x000fe40000000007 */
[----:B------:R-:W-:Y:S01]  /*39e60*/  PRMT R8, RZ, 0x7610, R8 ;  /* 0x00007610ff087816 */ /* 0x000fe20000000008 */
[----:B------:R-:W3:Y:S04]  /*39e70*/  LDL R29, [R1+0xa88] ;  /* 0x000a8800011d7983 */ /* 0x000ee80000100800 */
[----:B--2---:R1:W2:Y:S04]  /*39e80*/  @!P2 LDG.E.U16 R11, desc[UR6][R4.64] ;  /* 0x00000006040ba981 */ /* 0x0042a8000c1e1500 */
[----:B0-----:R-:W3:Y:S04]  /*39e90*/  LDL R26, [R1+0xa94] ;  /* 0x000a9400011a7983 */ /* 0x001ee80000100800 */
[----:B------:R-:W4:Y:S01]  /*39ea0*/  LDL R5, [R1+0xaa0] ;  /* 0x000aa00001057983 */ /* 0x000f220000100800 */
[----:B-1----:R-:W-:-:S05]  /*39eb0*/  @!P3 IMAD.MOV.U32 R4, RZ, RZ, R28 ;  /* 0x000000ffff04b224 */ /* 0x002fca00078e001c */
[----:B----4-:R0:W4:Y:S02]  /*39ec0*/  @!P3 LDG.E.U16 R14, desc[UR6][R4.64] ;  /* 0x00000006040eb981 */ /* 0x010124000c1e1500 */
[----:B0-----:R-:W-:Y:S02]  /*39ed0*/  @!P0 IMAD.MOV.U32 R4, RZ, RZ, R27 ;  /* 0x000000ffff048224 */ /* 0x001fe400078e001b */
[----:B------:R-:W-:-:S05]  /*39ee0*/  @!P0 IMAD.MOV.U32 R5, RZ, RZ, R31 ;  /* 0x000000ffff058224 */ /* 0x000fca00078e001f */
[----:B------:R3:W4:Y:S02]  /*39ef0*/  @!P0 LDG.E.U16 R7, desc[UR6][R4.64] ;  /* 0x0000000604078981 */ /* 0x000724000c1e1500 */
[----:B---3--:R-:W-:Y:S02]  /*39f00*/  @!P1 IMAD.MOV.U32 R4, RZ, RZ, R26 ;  /* 0x000000ffff049224 */ /* 0x008fe400078e001a */
[----:B------:R-:W-:-:S05]  /*39f10*/  @!P1 IMAD.MOV.U32 R5, RZ, RZ, R30 ;  /* 0x000000ffff059224 */ /* 0x000fca00078e001e */
[----:B------:R-:W3:Y:S04]  /*39f20*/  @!P1 LDG.E.U16 R8, desc[UR6][R4.64] ;  /* 0x0000000604089981 */ /* 0x000ee8000c1e1500 */
[----:B--2---:R0:W-:Y:S04]  /*39f30*/  STL [R1+0x54], R11 ;  /* 0x0000540b01007387 */ /* 0x0041e80000100800 */
[----:B------:R-:W2:Y:S04]  /*39f40*/  LDL R28, [R1+0xa80] ;  /* 0x000a8000011c7983 */ /* 0x000ea80000100800 */
[----:B0-----:R-:W2:Y:S04]  /*39f50*/  LDL R11, [R1+0xa8c] ;  /* 0x000a8c00010b7983 */ /* 0x001ea80000100800 */
[----:B----4-:R0:W-:Y:S04]  /*39f60*/  STL [R1+0x50], R14 ;  /* 0x0000500e01007387 */ /* 0x0101e80000100800 */
[----:B------:R-:W4:Y:S04]  /*39f70*/  LDL R27, [R1+0xa78] ;  /* 0x000a7800011b7983 */ /* 0x000f280000100800 */
[----:B0-----:R-:W4:Y:S04]  /*39f80*/  LDL R14, [R1+0xa84] ;  /* 0x000a8400010e7983 */ /* 0x001f280000100800 */
[----:B------:R0:W-:Y:S04]  /*39f90*/  STL [R1+0x4c], R7 ;  /* 0x00004c0701007387 */ /* 0x0001e80000100800 */
[----:B------:R-:W4:Y:S04]  /*39fa0*/  LDL R26, [R1+0xa70] ;  /* 0x000a7000011a7983 */ /* 0x000f280000100800 */
[----:B0-----:R-:W4:Y:S01]  /*39fb0*/  LDL R7, [R1+0xa7c] ;  /* 0x000a7c0001077983 */ /* 0x001f220000100800 */
[----:B------:R-:W-:-:S03]  /*39fc0*/  PRMT R10, RZ, 0x7610, R10 ;  /* 0x00007610ff0a7816 */ /* 0x000fc6000000000a */
[----:B---3--:R0:W-:Y:S01]  /*39fd0*/  STL [R1+0x48], R8 ;  /* 0x0000480801007387 */ /* 0x0081e20000100800 */
[----:B------:R-:W-:-:S03]  /*39fe0*/  @!P2 IMAD.MOV.U32 R5, RZ, RZ, R29 ;  /* 0x000000ffff05a224 */ /* 0x000fc600078e001d */
[----:B0-----:R-:W3:Y:S01]  /*39ff0*/  LDL R8, [R1+0xa74] ;  /* 0x000a740001087983 */ /* 0x001ee20000100800 */
[----:B--2---:R-:W-:Y:S01]  /*3a000*/  @!P2 IMAD.MOV.U32 R4, RZ, RZ, R11 ;  /* 0x000000ffff04a224 */ /* 0x004fe200078e000b */
[----:B------:R-:W-:Y:S02]  /*3a010*/  PRMT R12, RZ, 0x7610, R12 ;  /* 0x00007610ff0c7816 */ /* 0x000fe4000000000c */
[----:B------:R-:W-:Y:S02]  /*3a020*/  PRMT R6, RZ, 0x7610, R6 ;  /* 0x00007610ff067816 */ /* 0x000fe40000000006 */
[----:B------:R-:W-:Y:S01]  /*3a030*/  PRMT R9, RZ, 0x7610, R9 ;  /* 0x00007610ff097816 */ /* 0x000fe20000000009 */
[----:B------:R-:W2:Y:S04]  /*3a040*/  LDL R11, [R1+0xa68] ;  /* 0x000a6800010b7983 */ /* 0x000ea80000100800 */
[----:B------:R0:W2:Y:S02]  /*3a050*/  @!P2 LDG.E.U16 R10, desc[UR6][R4.64] ;  /* 0x00000006040aa981 */ /* 0x0000a4000c1e1500 */
[----:B0-----:R-:W-:-:S02]  /*3a060*/  @!P3 IMAD.MOV.U32 R5, RZ, RZ, R28 ;  /* 0x000000ffff05b224 */ /* 0x001fc400078e001c */
[----:B----4-:R-:W-:-:S05]  /*3a070*/  @!P3 IMAD.MOV.U32 R4, RZ, RZ, R14 ;  /* 0x000000ffff04b224 */ /* 0x010fca00078e000e */
[----:B------:R0:W4:Y:S02]  /*3a080*/  @!P3 LDG.E.U16 R12, desc[UR6][R4.64] ;  /* 0x00000006040cb981 */ /* 0x000124000c1e1500 */
[----:B0-----:R-:W-:Y:S02]  /*3a090*/  @!P0 IMAD.MOV.U32 R5, RZ, RZ, R27 ;  /* 0x000000ffff058224 */ /* 0x001fe400078e001b */
[----:B------:R-:W-:-:S05]  /*3a0a0*/  @!P0 IMAD.MOV.U32 R4, RZ, RZ, R7 ;  /* 0x000000ffff048224 */ /* 0x000fca00078e0007 */
[----:B------:R0:W4:Y:S02]  /*3a0b0*/  @!P0 LDG.E.U16 R6, desc[UR6][R4.64] ;  /* 0x0000000604068981 */ /* 0x000124000c1e1500 */
[----:B0-----:R-:W-:Y:S02]  /*3a0c0*/  @!P1 IMAD.MOV.U32 R5, RZ, RZ, R26 ;  /* 0x000000ffff059224 */ /* 0x001fe400078e001a */
[----:B---3--:R-:W-:-:S05]  /*3a0d0*/  @!P1 IMAD.MOV.U32 R4, RZ, RZ, R8 ;  /* 0x000000ffff049224 */ /* 0x008fca00078e0008 */
        /* <DEDUP_REMOVED lines=13> */
[----:B------:R-:W3:Y:S04]  /*3a1b0*/  LDL R11, [R1+0xa28] ;  /* 0x000a2800010b7983 */ /* 0x000ee80000100800 */
[----:B0-----:R-:W3:Y:S01]  /*3a1c0*/  LDL R9, [R1+0xa30] ;  /* 0x000a300001097983 */ /* 0x001ee20000100800 */
[----:B--2---:R-:W-:-:S03]  /*3a1d0*/  @!P2 IMAD.MOV.U32 R4, RZ, RZ, R10 ;  /* 0x000000ffff04a224 */ /* 0x004fc600078e000a */
[----:B------:R-:W2:Y:S04]  /*3a1e0*/  LDL R10, [R1+0xa2c] ;  /* 0x000a2c00010a7983 */ /* 0x000ea80000100800 */
[----:B------:R0:W2:Y:S02]  /*3a1f0*/  @!P2 LDG.E.U16 R25, desc[UR6][R4.64] ;  /* 0x000000060419a981 */ /* 0x0000a4000c1e1500 */
[----:B0-----:R-:W-:Y:S02]  /*3a200*/  @!P3 MOV R5, R14 ;  /* 0x0000000e0005b202 */ /* 0x001fe40000000f00 */
[----:B------:R-:W2:Y:S01]  /*3a210*/  LDL R14, [R1+0xa20] ;  /* 0x000a2000010e7983 */ /* 0x000ea20000100800 */
[----:B----4-:R-:W-:-:S03]  /*3a220*/  @!P3 IMAD.MOV.U32 R4, RZ, RZ, R12 ;  /* 0x000000ffff04b224 */ /* 0x010fc600078e000c */
[----:B------:R-:W4:Y:S01]  /*3a230*/  LDL R12, [R1+0xa24] ;  /* 0x000a2400010c7983 */ /* 0x000f220000100800 */
[----:B------:R-:W-:Y:S02]  /*3a240*/  PRMT R24, RZ, 0x7610, R24 ;  /* 0x00007610ff187816 */ /* 0x000fe40000000018 */
[----:B------:R-:W-:-:S04]  /*3a250*/  PRMT R23, RZ, 0x7610, R23 ;  /* 0x00007610ff177816 */ /* 0x000fc80000000017 */
[----:B------:R0:W4:Y:S01]  /*3a260*/  @!P3 LDG.E.U16 R24, desc[UR6][R4.64] ;  /* 0x000000060418b981 */ /* 0x000122000c1e1500 */
[----:B------:R-:W-:Y:S01]  /*3a270*/  PRMT R22, RZ, 0x7610, R22 ;  /* 0x00007610ff167816 */ /* 0x000fe20000000016 */
[----:B0-----:R-:W-:Y:S02]  /*3a280*/  @!P0 IMAD.MOV.U32 R4, RZ, RZ, R6 ;  /* 0x000000ffff048224 */ /* 0x001fe400078e0006 */
[----:B------:R-:W-:Y:S01]  /*3a290*/  @!P0 IMAD.MOV.U32 R5, RZ, RZ, R7 ;  /* 0x000000ffff058224 */ /* 0x000fe200078e0007 */
[----:B------:R-:W4:Y:S04]  /*3a2a0*/  LDL R6, [R1+0xa1c] ;  /* 0x000a1c0001067983 */ /* 0x000f280000100800 */
[----:B------:R-:W4:Y:S04]  /*3a2b0*/  LDL R7, [R1+0xa18] ;  /* 0x000a180001077983 */ /* 0x000f280000100800 */
[----:B------:R0:W4:Y:S01]  /*3a2c0*/  @!P0 LDG.E.U16 R23, desc[UR6][R4.64] ;  /* 0x0000000604178981 */ /* 0x000122000c1e1500 */
[----:B------:R-:W-:Y:S01]  /*3a2d0*/  PRMT R21, RZ, 0x7610, R21 ;  /* 0x00007610ff157816 */ /* 0x000fe20000000015 */
[----:B0-----:R-:W-:-:S02]  /*3a2e0*/  @!P1 IMAD.MOV.U32 R4, RZ, RZ, R8 ;  /* 0x000000ffff049224 */ /* 0x001fc400078e0008 */
[----:B---3--:R-:W-:Y:S01]  /*3a2f0*/  @!P1 IMAD.MOV.U32 R5, RZ, RZ, R9 ;  /* 0x000000ffff059224 */ /* 0x008fe200078e0009 */
[----:B------:R-:W3:Y:S04]  /*3a300*/  LDL R8, [R1+0xa14] ;  /* 0x000a140001087983 */ /* 0x000ee80000100800 */
[----:B------:R-:W3:Y:S04]  /*3a310*/  LDL R9, [R1+0xa10] ;  /* 0x000a100001097983 */ /* 0x000ee80000100800 */
[----:B------:R2:W3:Y:S02]  /*3a320*/  @!P1 LDG.E.U16 R22, desc[UR6][R4.64] ;  /* 0x0000000604169981 */ /* 0x0004e4000c1e1500 */
[----:B--2---:R-:W-:-:S02]  /*3a330*/  @!P2 IMAD.MOV.U32 R4, RZ, RZ, R10 ;  /* 0x000000ffff04a224 */ /* 0x004fc400078e000a */
[----:B------:R-:W-:Y:S01]  /*3a340*/  @!P2 IMAD.MOV.U32 R5, RZ, RZ, R11 ;  /* 0x000000ffff05a224 */ /* 0x000fe200078e000b */
[----:B------:R-:W2:Y:S04]  /*3a350*/  LDL R10, [R1+0xa0c] ;  /* 0x000a0c00010a7983 */ /* 0x000ea80000100800 */
[----:B------:R-:W2:Y:S04]  /*3a360*/  LDL R11, [R1+0xa08] ;  /* 0x000a0800010b7983 */ /* 0x000ea80000100800 */
[----:B------:R0:W2:Y:S02]  /*3a370*/  @!P2 LDG.E.U16 R21, desc[UR6][R4.64] ;  /* 0x000000060415a981 */ /* 0x0000a4000c1e1500 */
[----:B0-----:R-:W-:-:S02]  /*3a380*/  @!P3 IMAD.MOV.U32 R5, RZ, RZ, R14 ;  /* 0x000000ffff05b224 */ /* 0x001fc400078e000e */
        /* <DEDUP_REMOVED lines=9> */
[----:B------:R-:W-:Y:S02]  /*3a420*/  PRMT R17, RZ, 0x7610, R17 ;  /* 0x00007610ff117816 */ /* 0x000fe40000000011 */
[----:B------:R-:W-:Y:S01]  /*3a430*/  PRMT R3, RZ, 0x7610, R3 ;  /* 0x00007610ff037816 */ /* 0x000fe20000000003 */
[----:B------:R-:W4:Y:S04]  /*3a440*/  LDL R7, [R1+0x9f8] ;  /* 0x0009f80001077983 */ /* 0x000f280000100800 */
[----:B------:R3:W4:Y:S04]  /*3a450*/  @!P0 LDG.E.U16 R19, desc[UR6][R4.64] ;  /* 0x0000000604138981 */ /* 0x000728000c1e1500 */
[----:B------:R-:W4:Y:S01]  /*3a460*/  LDL R6, [R1+0x9fc] ;  /* 0x0009fc0001067983 */ /* 0x000f220000100800 */
[----:B---3--:R-:W-:-:S02]  /*3a470*/  @!P1 IMAD.MOV.U32 R4, RZ, RZ, R8 ;  /* 0x000000ffff049224 */ /* 0x008fc400078e0008 */
[----:B------:R-:W-:-:S05]  /*3a480*/  @!P1 IMAD.MOV.U32 R5, RZ, RZ, R9 ;  /* 0x000000ffff059224 */ /* 0x000fca00078e0009 */
[----:B------:R2:W3:Y:S02]  /*3a490*/  @!P1 LDG.E.U16 R18, desc[UR6][R4.64] ;  /* 0x0000000604129981 */ /* 0x0004e4000c1e1500 */
[----:B--2---:R-:W-:Y:S02]  /*3a4a0*/  @!P2 IMAD.MOV.U32 R4, RZ, RZ, R10 ;  /* 0x000000ffff04a224 */ /* 0x004fe400078e000a */
[----:B------:R-:W-:-:S05]  /*3a4b0*/  @!P2 IMAD.MOV.U32 R5, RZ, RZ, R11 ;  /* 0x000000ffff05a224 */ /* 0x000fca00078e000b */
[----:B------:R0:W2:Y:S02]  /*3a4c0*/  @!P2 LDG.E.U16 R17, desc[UR6][R4.64] ;  /* 0x000000060411a981 */ /* 0x0000a4000c1e1500 */
[----:B0-----:R-:W-:Y:S02]  /*3a4d0*/  @!P3 IMAD.MOV.U32 R5, RZ, RZ, R14 ;  /* 0x000000ffff05b224 */ /* 0x001fe400078e000e */
[----:B----4-:R-:W-:-:S05]  /*3a4e0*/  @!P3 IMAD.MOV.U32 R4, RZ, RZ, R12 ;  /* 0x000000ffff04b224 */ /* 0x010fca00078e000c */
[----:B------:R0:W4:Y:S04]  /*3a4f0*/  @!P3 LDG.E.U16 R3, desc[UR6][R4.64] ;  /* 0x000000060403b981 */ /* 0x000128000c1e1500 */
[----:B------:R-:W-:Y:S04]  /*3a500*/  STL [R1+0x34], R25 ;  /* 0x0000341901007387 */ /* 0x000fe80000100800 */
[----:B------:R-:W3:Y:S04]  /*3a510*/  LDL R9, [R1+0x9f0] ;  /* 0x0009f00001097983 */ /* 0x000ee80000100800 */
[----:B------:R-:W2:Y:S04]  /*3a520*/  LDL R8, [R1+0x9f4] ;  /* 0x0009f40001087983 */ /* 0x000ea80000100800 */
[----:B------:R-:W-:Y:S04]  /*3a530*/  STL [R1+0x30], R24 ;  /* 0x0000301801007387 */ /* 0x000fe80000100800 */
[----:B------:R-:W3:Y:S04]  /*3a540*/  LDL R11, [R1+0x9e8] ;  /* 0x0009e800010b7983 */ /* 0x000ee80000100800 */
[----:B------:R-:W3:Y:S04]  /*3a550*/  LDL R10, [R1+0x9ec] ;  /* 0x0009ec00010a7983 */ /* 0x000ee80000100800 */
[----:B------:R-:W-:Y:S04]  /*3a560*/  STL [R1+0x2c], R23 ;  /* 0x00002c1701007387 */ /* 0x000fe80000100800 */
[----:B------:R-:W3:Y:S01]  /*3a570*/  LDL R12, [R1+0x9e4] ;  /* 0x0009e400010c7983 */ /* 0x000ee20000100800 */
[----:B------:R-:W-:Y:S01]  /*3a580*/  PRMT R13, RZ, 0x7610, R13 ;  /* 0x00007610ff0d7816 */ /* 0x000fe2000000000d */
[----:B0-----:R-:W-:-:S02]  /*3a590*/  @!P0 IMAD.MOV.U32 R5, RZ, RZ, R7 ;  /* 0x000000ffff058224 */ /* 0x001fc400078e0007 */
[----:B------:R-:W-:-:S05]  /*3a5a0*/  @!P0 IMAD.MOV.U32 R4, RZ, RZ, R6 ;  /* 0x000000ffff048224 */ /* 0x000fca00078e0006 */
[----:B------:R2:W3:Y:S04]  /*3a5b0*/  @!P0 LDG.E.U16 R13, desc[UR6][R4.64] ;  /* 0x00000006040d8981 */ /* 0x0004e8000c1e1500 */
[----:B----4-:R0:W-:Y:S04]  /*3a5c0*/  STL [R1+0x3810], R3 ;  /* 0x0038100301007387 */ /* 0x0101e80000100800 */
[----:B------:R-:W-:Y:S04]  /*3a5d0*/  STL [R1+0x28], R22 ;  /* 0x0000281601007387 */ /* 0x000fe80000100800 */
[----:B------:R-:W4:Y:S04]  /*3a5e0*/  LDL R7, [R1+0x9b8] ;  /* 0x0009b80001077983 */ /* 0x000f280000100800 */
[----:B------:R-:W4:Y:S04]  /*3a5f0*/  LDL R6, [R1+0x9bc] ;  /* 0x0009bc0001067983 */ /* 0x000f280000100800 */
[----:B0-----:R-:W4:Y:S01]  /*3a600*/  LDL R3, [R1+0x9e0] ;  /* 0x0009e00001037983 */ /* 0x001f220000100800 */
[----:B------:R-:W-:Y:S01]  /*3a610*/  PRMT R16, RZ, 0x7610, R16 ;  /* 0x00007610ff107816 */ /* 0x000fe20000000010 */
[----:B--2---:R-:W-:Y:S01]  /*3a620*/  @!P1 IMAD.MOV.U32 R4, RZ, RZ, R8 ;  /* 0x000000ffff049224 */ /* 0x004fe200078e0008 */
[----:B---3--:R-:W-:-:S02]  /*3a630*/  @!P1 MOV R5, R9 ;  /* 0x0000000900059202 */ /* 0x008fc40000000f00 */
[----:B------:R-:W-:-:S03]  /*3a640*/  PRMT R15, RZ, 0x7610, R15 ;  /* 0x00007610ff0f7816 */ /* 0x000fc6000000000f */
[----:B------:R0:W2:Y:S01]  /*3a650*/  @!P1 LDG.E.U16 R16, desc[UR6][R4.64] ;  /* 0x0000000604109981 */ /* 0x0000a2000c1e1500 */
[----:B------:R-:W-:Y:S01]  /*3a660*/  PRMT R2, RZ, 0x7610, R2 ;  /* 0x00007610ff027816 */ /* 0x000fe20000000002 */
[----:B0-----:R-:W-:Y:S02]  /*3a670*/  @!P2 IMAD.MOV.U32 R4, RZ, RZ, R10 ;  /* 0x000000ffff04a224 */ /* 0x001fe400078e000a */
[----:B------:R-:W-:Y:S01]  /*3a680*/  @!P2 IMAD.MOV.U32 R5, RZ, RZ, R11 ;  /* 0x000000ffff05a224 */ /* 0x000fe200078e000b */
[----:B------:R-:W-:Y:S04]  /*3a690*/  STL [R1+0x24], R21 ;  /* 0x0000241501007387 */ /* 0x000fe80000100800 */
[----:B------:R-:W3:Y:S04]  /*3a6a0*/  LDL R14, [R1+0x9b0] ;  /* 0x0009b000010e7983 */ /* 0x000ee80000100800 */
[----:B------:R0:W2:Y:S04]  /*3a6b0*/  @!P2 LDG.E.U16 R15, desc[UR6][R4.64] ;  /* 0x00000006040fa981 */ /* 0x0000a8000c1e1500 */
[----:B------:R1:W-:Y:S01]  /*3a6c0*/  STL [R1+0xc], R13 ;  /* 0x00000c0d01007387 */ /* 0x0003e20000100800 */
[----:B0-----:R-:W-:-:S03]  /*3a6d0*/  @!P3 IMAD.MOV.U32 R4, RZ, RZ, R12 ;  /* 0x000000ffff04b224 */ /* 0x001fc600078e000c */
[----:B-1----:R-:W2:Y:S01]  /*3a6e0*/  LDL R13, [R1+0x9b4] ;  /* 0x0009b400010d7983 */ /* 0x002ea20000100800 */
[----:B------:R-:W-:-:S03]  /*3a6f0*/  PRMT R60, RZ, 0x7610, R60 ;  /* 0x00007610ff3c7816 */ /* 0x000fc6000000003c */
[----:B------:R-:W-:Y:S04]  /*3a700*/  STL [R1+0x20], R20 ;  /* 0x0000201401007387 */ /* 0x000fe80000100800 */
[----:B------:R-:W2:Y:S04]  /*3a710*/  LDL R9, [R1+0x9a8] ;  /* 0x0009a80001097983 */ /* 0x000ea80000100800 */
[----:B------:R-:W2:Y:S01]  /*3a720*/  LDL R8, [R1+0x9ac] ;  /* 0x0009ac0001087983 */ /* 0x000ea20000100800 */
[----:B----4-:R-:W-:-:S05]  /*3a730*/  @!P3 IMAD.MOV.U32 R5, RZ, RZ, R3 ;  /* 0x000000ffff05b224 */ /* 0x010fca00078e0003 */
[----:B------:R0:W4:Y:S02]  /*3a740*/  @!P3 LDG.E.U16 R2, desc[UR6][R4.64] ;  /* 0x000000060402b981 */ /* 0x000124000c1e1500 */
[----:B0-----:R-:W-:Y:S02]  /*3a750*/  @!P0 IMAD.MOV.U32 R4, RZ, RZ, R6 ;  /* 0x000000ffff048224 */ /* 0x001fe400078e0006 */
[----:B------:R-:W-:-:S05]  /*3a760*/  @!P0 IMAD.MOV.U32 R5, RZ, RZ, R7 ;  /* 0x000000ffff058224 */ /* 0x000fca00078e0007 */
[----:B------:R3:W4:Y:S04]  /*3a770*/  @!P0 LDG.E.U16 R60, desc[UR6][R4.64] ;  /* 0x00000006043c8981 */ /* 0x000728000c1e1500 */
[----:B------:R-:W-:Y:S04]  /*3a780*/  STL [R1+0x1c], R19 ;  /* 0x00001c1301007387 */ /* 0x000fe80000100800 */
[----:B------:R-:W4:Y:S04]  /*3a790*/  LDL R11, [R1+0x9a0] ;  /* 0x0009a000010b7983 */ /* 0x000f280000100800 */
[----:B------:R-:W4:Y:S04]  /*3a7a0*/  LDL R10, [R1+0x9a4] ;  /* 0x0009a400010a7983 */ /* 0x000f280000100800 */
[----:B------:R-:W-:Y:S04]  /*3a7b0*/  STL [R1+0x18], R18 ;  /* 0x0000181201007387 */ /* 0x000fe80000100800 */
[----:B------:R-:W4:Y:S04]  /*3a7c0*/  LDL R12, [R1+0x998] ;  /* 0x00099800010c7983 */ /* 0x000f280000100800 */
[----:B------:R-:W4:Y:S01]  /*3a7d0*/  LDL R3, [R1+0x99c] ;  /* 0x00099c0001037983 */ /* 0x000f220000100800 */
[----:B------:R-:W-:Y:S01]  /*3a7e0*/  PRMT R58, RZ, 0x7610, R58 ;  /* 0x00007610ff3a7816 */ /* 0x000fe2000000003a */
[----:B---3--:R-:W-:-:S02]  /*3a7f0*/  @!P1 IMAD.MOV.U32 R5, RZ, RZ, R14 ;  /* 0x000000ffff059224 */ /* 0x008fc400078e000e */
[----:B--2---:R-:W-:Y:S01]  /*3a800*/  @!P1 IMAD.MOV.U32 R4, RZ, RZ, R13 ;  /* 0x000000ffff049224 */ /* 0x004fe200078e000d */
[----:B------:R-:W-:-:S04]  /*3a810*/  PRMT R56, RZ, 0x7610, R56 ;  /* 0x00007610ff387816 */ /* 0x000fc80000000038 */
[----:B------:R0:W2:Y:S02]  /*3a820*/  @!P1 LDG.E.U16 R58, desc[UR6][R4.64] ;  /* 0x00000006043a9981 */ /* 0x0000a4000c1e1500 */
[----:B0-----:R-:W-:Y:S02]  /*3a830*/  @!P2 IMAD.MOV.U32 R4, RZ, RZ, R8 ;  /* 0x000000ffff04a224 */ /* 0x001fe400078e0008 */
[----:B------:R-:W-:-:S05]  /*3a840*/  @!P2 IMAD.MOV.U32 R5, RZ, RZ, R9 ;  /* 0x000000ffff05a224 */ /* 0x000fca00078e0009 */
[----:B------:R0:W3:Y:S04]  /*3a850*/  @!P2 LDG.E.U16 R56, desc[UR6][R4.64] ;  /* 0x000000060438a981 */ /* 0x0000e8000c1e1500 */
[----:B----4-:R1:W-:Y:S04]  /*3a860*/  STL [R1+0x3814], R2 ;  /* 0x0038140201007387 */ /* 0x0103e80000100800 */
[----:B------:R-:W-:Y:S04]  /*3a870*/  STL [R1+0x14], R17 ;  /* 0x0000141101007387 */ /* 0x000fe80000100800 */
[----:B------:R-:W4:Y:S04]  /*3a880*/  LDL R7, [R1+0x990] ;  /* 0x0009900001077983 */ /* 0x000f280000100800 */
[----:B------:R-:W4:Y:S04]  /*3a890*/  LDL R6, [R1+0x994] ;  /* 0x0009940001067983 */ /* 0x000f280000100800 */
[----:B------:R-:W-:Y:S04]  /*3a8a0*/  STL [R1+0x3838], R60 ;  /* 0x0038383c01007387 */ /* 0x000fe80000100800 */
[----:B------:R-:W4:Y:S04]  /*3a8b0*/  LDL R14, [R1+0x988] ;  /* 0x00098800010e7983 */ /* 0x000f280000100800 */
[----:B-1----:R-:W4:Y:S01]  /*3a8c0*/  LDL R2, [R1+0x98c] ;  /* 0x00098c0001027983 */ /* 0x002f220000100800 */
[----:B------:R-:W-:Y:S01]  /*3a8d0*/  PRMT R54, RZ, 0x7610, R54 ;  /* 0x00007610ff367816 */ /* 0x000fe20000000036 */
[----:B0-----:R-:W-:-:S02]  /*3a8e0*/  @!P3 IMAD.MOV.U32 R4, RZ, RZ, R10 ;  /* 0x000000ffff04b224 */ /* 0x001fc400078e000a */
[----:B------:R-:W-:-:S05]  /*3a8f0*/  @!P3 IMAD.MOV.U32 R5, RZ, RZ, R11 ;  /* 0x000000ffff05b224 */ /* 0x000fca00078e000b */
[----:B------:R0:W4:Y:S01]  /*3a900*/  @!P3 LDG.E.U16 R54, desc[UR6][R4.64] ;  /* 0x000000060436b981 */ /* 0x000122000c1e1500 */
[----:B------:R-:W-:Y:S02]  /*3a910*/  PRMT R52, RZ, 0x7610, R52 ;  /* 0x00007610ff347816 */ /* 0x000fe40000000034 */
[----:B------:R-:W-:Y:S01]  /*3a920*/  PRMT R50, RZ, 0x7610, R50 ;  /* 0x00007610ff327816 */ /* 0x000fe20000000032 */
[----:B0-----:R-:W-:Y:S02]  /*3a930*/  @!P0 IMAD.MOV.U32 R4, RZ, RZ, R3 ;  /* 0x000000ffff048224 */ /* 0x001fe400078e0003 */
[----:B------:R-:W-:-:S05]  /*3a940*/  @!P0 IMAD.MOV.U32 R5, RZ, RZ, R12 ;  /* 0x000000ffff058224 */ /* 0x000fca00078e000c */
[----:B------:R4:W4:Y:S04]  /*3a950*/  @!P0 LDG.E.U16 R52, desc[UR6][R4.64] ;  /* 0x0000000604348981 */ /* 0x000928000c1e1500 */
[----:B--2---:R-:W-:Y:S04]  /*3a960*/  STL [R1+0x383c], R58 ;  /* 0x00383c3a01007387 */ /* 0x004fe80000100800 */
[----:B------:R-:W2:Y:S04]  /*3a970*/  LDL R9, [R1+0x980] ;  /* 0x0009800001097983 */ /* 0x000ea80000100800 */
[----:B------:R-:W2:Y:S01]  /*3a980*/  LDL R8, [R1+0x984] ;  /* 0x0009840001087983 */ /* 0x000ea20000100800 */
[----:B------:R-:W-:-:S03]  /*3a990*/  PRMT R48, RZ, 0x7610, R48 ;  /* 0x00007610ff307816 */ /* 0x000fc60000000030 */
[----:B------:R-:W2:Y:S04]  /*3a9a0*/  LDL R13, [R1+0x93c] ;  /* 0x00093c00010d7983 */ /* 0x000ea80000100800 */
[----:B---3--:R-:W-:Y:S04]  /*3a9b0*/  STL [R1+0x3840], R56 ;  /* 0x0038403801007387 */ /* 0x008fe80000100800 */
[----:B------:R-:W-:Y:S04]  /*3a9c0*/  STL [R1+0x8], R16 ;  /* 0x0000081001007387 */ /* 0x000fe80000100800 */
[----:B------:R0:W-:Y:S04]  /*3a9d0*/  STL [R1+0x4], R15 ;  /* 0x0000040f01007387 */ /* 0x0001e80000100800 */
[----:B------:R-:W3:Y:S04]  /*3a9e0*/  LDL R11, [R1+0x930] ;  /* 0x00093000010b7983 */ /* 0x000ee80000100800 */
[----:B------:R-:W3:Y:S04]  /*3a9f0*/  LDL R10, [R1+0x934] ;  /* 0x00093400010a7983 */ /* 0x000ee80000100800 */
[----:B0-----:R-:W3:Y:S01]  /*3aa00*/  LDL R15, [R1+0x938] ;  /* 0x00093800010f7983 */ /* 0x001ee20000100800 */
[----:B----4-:R-:W-:-:S02]  /*3aa10*/  @!P1 IMAD.MOV.U32 R5, RZ, RZ, R7 ;  /* 0x000000ffff059224 */ /* 0x010fc400078e0007 */
[----:B------:R-:W-:-:S05]  /*3aa20*/  @!P1 IMAD.MOV.U32 R4, RZ, RZ, R6 ;  /* 0x000000ffff049224 */ /* 0x000fca00078e0006 */
[----:B------:R0:W4:Y:S02]  /*3aa30*/  @!P1 LDG.E.U16 R50, desc[UR6][R4.64] ;  /* 0x0000000604329981 */ /* 0x000124000c1e1500 */
[----:B0-----:R-:W-:Y:S02]  /*3aa40*/  @!P2 IMAD.MOV.U32 R4, RZ, RZ, R2 ;  /* 0x000000ffff04a224 */ /* 0x001fe400078e0002 */
[----:B------:R-:W-:-:S05]  /*3aa50*/  @!P2 IMAD.MOV.U32 R5, RZ, RZ, R14 ;  /* 0x000000ffff05a224 */ /* 0x000fca00078e000e */
[----:B------:R2:W4:Y:S04]  /*3aa60*/  @!P2 LDG.E.U16 R48, desc[UR6][R4.64] ;  /* 0x000000060430a981 */ /* 0x000528000c1e1500 */
[----:B------:R-:W-:Y:S04]  /*3aa70*/  STL [R1+0x3834], R54 ;  /* 0x0038343601007387 */ /* 0x000fe80000100800 */
[----:B------:R-:W4:Y:S04]  /*3aa80*/  LDL R12, [R1+0x928] ;  /* 0x00092800010c7983 */ /* 0x000f280000100800 */
[----:B------:R-:W4:Y:S01]  /*3aa90*/  LDL R3, [R1+0x92c] ;  /* 0x00092c0001037983 */ /* 0x000f220000100800 */
[----:B------:R-:W-:-:S03]  /*3aaa0*/  PRMT R46, RZ, 0x7610, R46 ;  /* 0x00007610ff2e7816 */ /* 0x000fc6000000002e */
[----:B------:R-:W-:Y:S04]  /*3aab0*/  STL [R1+0x3818], R52 ;  /* 0x0038183401007387 */ /* 0x000fe80000100800 */
[----:B------:R-:W4:Y:S04]  /*3aac0*/  LDL R7, [R1+0x920] ;  /* 0x0009200001077983 */ /* 0x000f280000100800 */
[----:B------:R-:W4:Y:S01]  /*3aad0*/  LDL R6, [R1+0x924] ;  /* 0x0009240001067983 */ /* 0x000f220000100800 */
[----:B--2---:R-:W-:Y:S01]  /*3aae0*/  @!P3 IMAD.MOV.U32 R4, RZ, RZ, R8 ;  /* 0x000000ffff04b224 */ /* 0x004fe200078e0008 */
[----:B------:R-:W-:-:S05]  /*3aaf0*/  @!P3 MOV R5, R9 ;  /* 0x000000090005b202 */ /* 0x000fca0000000f00 */
[----:B------:R0:W2:Y:S01]  /*3ab00*/  @!P3 LDG.E.U16 R46, desc[UR6][R4.64] ;  /* 0x00000006042eb981 */ /* 0x0000a2000c1e1500 */
[----:B------:R-:W-:Y:S02]  /*3ab10*/  PRMT R36, RZ, 0x7610, R36 ;  /* 0x00007610ff247816 */ /* 0x000fe40000000024 */
[----:B------:R-:W-:Y:S01]  /*3ab20*/  PRMT R34, RZ, 0x7610, R34 ;  /* 0x00007610ff227816 */ /* 0x000fe20000000022 */
[----:B0-----:R-:W-:Y:S02]  /*3ab30*/  @!P0 IMAD.MOV.U32 R4, RZ, RZ, R13 ;  /* 0x000000ffff048224 */ /* 0x001fe400078e000d */
[----:B---3--:R-:W-:-:S05]  /*3ab40*/  @!P0 IMAD.MOV.U32 R5, RZ, RZ, R15 ;  /* 0x000000ffff058224 */ /* 0x008fca00078e000f */
[----:B------:R0:W3:Y:S02]  /*3ab50*/  @!P0 LDG.E.U16 R36, desc[UR6][R4.64] ;  /* 0x0000000604248981 */ /* 0x0000e4000c1e1500 */
[----:B0-----:R-:W-:Y:S02]  /*3ab60*/  @!P1 IMAD.MOV.U32 R4, RZ, RZ, R10 ;  /* 0x000000ffff049224 */ /* 0x001fe400078e000a */
[----:B------:R-:W-:-:S05]  /*3ab70*/  @!P1 IMAD.MOV.U32 R5, RZ, RZ, R11 ;  /* 0x000000ffff059224 */ /* 0x000fca00078e000b */
[----:B------:R0:W3:Y:S04]  /*3ab80*/  @!P1 LDG.E.U16 R34, desc[UR6][R4.64] ;  /* 0x0000000604229981 */ /* 0x0000e8000c1e1500 */
[----:B----4-:R-:W-:Y:S04]  /*3ab90*/  STL [R1+0x381c], R50 ;  /* 0x00381c3201007387 */ /* 0x010fe80000100800 */
[----:B------:R-:W4:Y:S04]  /*3aba0*/  LDL R14, [R1+0x1fa8] ;  /* 0x001fa800010e7983 */ /* 0x000f280000100800 */
[----:B------:R-:W4:Y:S04]  /*3abb0*/  LDL R2, [R1+0x1fb4] ;  /* 0x001fb40001027983 */ /* 0x000f280000100800 */
[----:B------:R-:W-:Y:S04]  /*3abc0*/  STL [R1+0x3820], R48 ;  /* 0x0038203001007387 */ /* 0x000fe80000100800 */
[----:B------:R-:W4:Y:S04]  /*3abd0*/  LDL R9, [R1+0x1fb0] ;  /* 0x001fb00001097983 */ /* 0x000f280000100800 */
[----:B------:R-:W4:Y:S01]  /*3abe0*/  LDL R8, [R1+0x1fbc] ;  /* 0x001fbc0001087983 */ /* 0x000f220000100800 */
[----:B------:R-:W-:Y:S01]  /*3abf0*/  PRMT R32, RZ, 0x7610, R32 ;  /* 0x00007610ff207816 */ /* 0x000fe20000000020 */
[----:B0-----:R-:W-:-:S02]  /*3ac00*/  @!P2 IMAD.MOV.U32 R4, RZ, RZ, R3 ;  /* 0x000000ffff04a224 */ /* 0x001fc400078e0003 */
[----:B------:R-:W-:-:S05]  /*3ac10*/  @!P2 IMAD.MOV.U32 R5, RZ, RZ, R12 ;  /* 0x000000ffff05a224 */ /* 0x000fca00078e000c */
[----:B------:R0:W4:Y:S02]  /*3ac20*/  @!P2 LDG.E.U16 R32, desc[UR6][R4.64] ;  /* 0x000000060420a981 */ /* 0x000124000c1e1500 */
[----:B0-----:R-:W-:-:S06]  /*3ac30*/  PRMT R4, RZ, 0x7610, R4 ;  /* 0x00007610ff047816 */ /* 0x001fcc0000000004 */
[----:B------:R4:W4:Y:S01]  /*3ac40*/  @!P3 LDG.E.U16 R4, desc[UR6][R6.64] ;  /* 0x000000060604b981 */ /* 0x000922000c1e1500 */
[----:B------:R-:W-:-:S03]  /*3ac50*/  PRMT R5, RZ, 0x7610, R5 ;  /* 0x00007610ff057816 */ /* 0x000fc60000000005 */
[----:B--2---:R-:W-:Y:S04]  /*3ac60*/  STL [R1+0x3824], R46 ;  /* 0x0038242e01007387 */ /* 0x004fe80000100800 */
[----:B------:R-:W2:Y:S04]  /*3ac70*/  LDL R17, [R1+0x1fb8] ;  /* 0x001fb80001117983 */ /* 0x000ea80000100800 */
[----:B------:R-:W2:Y:S04]  /*3ac80*/  LDL R16, [R1+0x1fc4] ;  /* 0x001fc40001107983 */ /* 0x000ea80000100800 */
[----:B---3--:R-:W-:Y:S04]  /*3ac90*/  STL [R1+0x3844], R36 ;  /* 0x0038442401007387 */ /* 0x008fe80000100800 */
[----:B------:R-:W3:Y:S04]  /*3aca0*/  LDL R11, [R1+0x1fc0] ;  /* 0x001fc000010b7983 */ /* 0x000ee80000100800 */
[----:B------:R-:W3:Y:S04]  /*3acb0*/  LDL R10, [R1+0x1fcc] ;  /* 0x001fcc00010a7983 */ /* 0x000ee80000100800 */
[----:B------:R-:W-:Y:S04]  /*3acc0*/  STL [R1+0x3848], R34 ;  /* 0x0038482201007387 */ /* 0x000fe80000100800 */
[----:B------:R-:W3:Y:S04]  /*3acd0*/  LDL R20, [R1+0x2028] ;  /* 0x0020280001147983 */ /* 0x000ee80000100800 */
[----:B------:R-:W3:Y:S01]  /*3ace0*/  LDL R3, [R1+0x2034] ;  /* 0x0020340001037983 */ /* 0x000ee20000100800 */
[----:B----4-:R-:W-:-:S02]  /*3acf0*/  @!P0 IMAD.MOV.U32 R7, RZ, RZ, R14 ;  /* 0x000000ffff078224 */ /* 0x010fc400078e000e */
[----:B------:R-:W-:-:S05]  /*3ad00*/  @!P0 IMAD.MOV.U32 R6, RZ, RZ, R2 ;  /* 0x000000ffff068224 */ /* 0x000fca00078e0002 */
[----:B------:R0:W4:Y:S02]  /*3ad10*/  @!P0 LDG.E.U16 R5, desc[UR6][R6.64] ;  /* 0x0000000606058981 */ /* 0x000124000c1e1500 */
[----:B0-----:R-:W-:-:S06]  /*3ad20*/  PRMT R6, RZ, 0x7610, R6 ;  /* 0x00007610ff067816 */ /* 0x001fcc0000000006 */
[----:B------:R2:W4:Y:S04]  /*3ad30*/  @!P1 LDG.E.U16 R6, desc[UR6][R8.64] ;  /* 0x0000000608069981 */ /* 0x000528000c1e1500 */
[----:B------:R-:W-:Y:S04]  /*3ad40*/  STL [R1+0x384c], R32 ;  /* 0x00384c2001007387 */ /* 0x000fe80000100800 */
[----:B------:R-:W4:Y:S04]  /*3ad50*/  LDL R13, [R1+0x2030] ;  /* 0x00203000010d7983 */ /* 0x000f280000100800 */
[----:B------:R-:W4:Y:S01]  /*3ad60*/  LDL R12, [R1+0x203c] ;  /* 0x00203c00010c7983 */ /* 0x000f220000100800 */
[----:B------:R-:W-:-:S03]  /*3ad70*/  PRMT R7, RZ, 0x7610, R7 ;  /* 0x00007610ff077816 */ /* 0x000fc60000000007 */
[----:B------:R0:W-:Y:S04]  /*3ad80*/  STL [R1+0x3850], R4 ;  /* 0x0038500401007387 */ /* 0x0001e80000100800 */
[----:B------:R-:W4:Y:S04]  /*3ad90*/  LDL R2, [R1+0x2044] ;  /* 0x0020440001027983 */ /* 0x000f280000100800 */
[----:B0-----:R-:W4:Y:S01]  /*3ada0*/  LDL R4, [R1+0x2038] ;  /* 0x0020380001047983 */ /* 0x001f220000100800 */
[----:B--2---:R-:W-:Y:S02]  /*3adb0*/  @!P2 IMAD.MOV.U32 R8, RZ, RZ, R16 ;  /* 0x000000ffff08a224 */ /* 0x004fe400078e0010 */
[----:B------:R-:W-:-:S05]  /*3adc0*/  @!P2 IMAD.MOV.U32 R9, RZ, RZ, R17 ;  /* 0x000000ffff09a224 */ /* 0x000fca00078e0011 */
[----:B------:R0:W2:Y:S02]  /*3add0*/  @!P2 LDG.E.U16 R7, desc[UR6][R8.64] ;  /* 0x000000060807a981 */ /* 0x0000a4000c1e1500 */
[----:B0-----:R-:W-:-:S06]  /*3ade0*/  PRMT R8, RZ, 0x7610, R8 ;  /* 0x00007610ff087816 */ /* 0x001fcc0000000008 */
[----:B---3--:R0:W3:Y:S01]  /*3adf0*/  @!P3 LDG.E.U16 R8, desc[UR6][R10.64] ;  /* 0x000000060a08b981 */ /* 0x0080e2000c1e1500 */
[----:B------:R-:W-:Y:S01]  /*3ae00*/  PRMT R9, RZ, 0x7610, R9 ;  /* 0x00007610ff097816 */ /* 0x000fe20000000009 */
        /* <DEDUP_REMOVED lines=9> */
[----:B0-----:R-:W-:-:S02]  /*3aea0*/  PRMT R10, RZ, 0x7610, R10 ;  /* 0x00007610ff0a7816 */ /* 0x001fc4000000000a */
[----:B------:R-:W-:-:S04]  /*3aeb0*/  PRMT R11, RZ, 0x7610, R11 ;  /* 0x00007610ff0b7816 */ /* 0x000fc8000000000b */
[----:B------:R0:W4:Y:S02]  /*3aec0*/  @!P1 LDG.E.U16 R10, desc[UR6][R12.64] ;  /* 0x000000060c0a9981 */ /* 0x000124000c1e1500 */
[----:B0-----:R-:W-:Y:S02]  /*3aed0*/  @!P2 IMAD.MOV.U32 R12, RZ, RZ, R2 ;  /* 0x000000ffff0ca224 */ /* 0x001fe400078e0002 */
[----:B------:R-:W-:-:S05]  /*3aee0*/  @!P2 IMAD.MOV.U32 R13, RZ, RZ, R4 ;  /* 0x000000ffff0da224 */ /* 0x000fca00078e0004 */
[----:B------:R0:W4:Y:S02]  /*3aef0*/  @!P2 LDG.E.U16 R11, desc[UR6][R12.64] ;  /* 0x000000060c0ba981 */ /* 0x000124000c1e1500 */
[----:B0-----:R-:W-:Y:S02]  /*3af00*/  PRMT R12, RZ, 0x7610, R12 ;  /* 0x00007610ff0c7816 */ /* 0x001fe4000000000c */
[----:B------:R-:W-:Y:S01]  /*3af10*/  PRMT R13, RZ, 0x7610, R13 ;  /* 0x00007610ff0d7816 */ /* 0x000fe2000000000d */
[----:B--2---:R0:W-:Y:S04]  /*3af20*/  STL [R1+0x385c], R7 ;  /* 0x00385c0701007387 */ /* 0x0041e80000100800 */
[----:B------:R-:W2:Y:S04]  /*3af30*/  LDL R17, [R1+0x20b0] ;  /* 0x0020b00001117983 */ /* 0x000ea80000100800 */
[----:B------:R-:W2:Y:S04]  /*3af40*/  LDL R16, [R1+0x20bc] ;  /* 0x0020bc0001107983 */ /* 0x000ea80000100800 */
[----:B---3--:R-:W-:Y:S04]  /*3af50*/  STL [R1+0x3860], R8 ;  /* 0x0038600801007387 */ /* 0x008fe80000100800 */
[----:B------:R-:W3:Y:S04]  /*3af60*/  LDL R3, [R1+0x20c4] ;  /* 0x0020c40001037983 */ /* 0x000ee80000100800 */
[----:B0-----:R-:W3:Y:S04]  /*3af70*/  LDL R7, [R1+0x20b8] ;  /* 0x0020b80001077983 */ /* 0x001ee80000100800 */
[----:B------:R0:W-:Y:S04]  /*3af80*/  STL [R1+0x3864], R9 ;  /* 0x0038640901007387 */ /* 0x0001e80000100800 */
[----:B------:R-:W3:Y:S04]  /*3af90*/  LDL R6, [R1+0x20c0] ;  /* 0x0020c00001067983 */ /* 0x000ee80000100800 */
[----:B------:R-:W3:Y:S04]  /*3afa0*/  LDL R5, [R1+0x20cc] ;  /* 0x0020cc0001057983 */ /* 0x000ee80000100800 */
[----:B----4-:R1:W4:Y:S02]  /*3afb0*/  @!P3 LDG.E.U16 R12, desc[UR6][R14.64] ;  /* 0x000000060e0cb981 */ /* 0x010324000c1e1500 */
[----:B-1----:R-:W-:-:S02]  /*3afc0*/  @!P0 IMAD.MOV.U32 R15, RZ, RZ, R19 ;  /* 0x000000ffff0f8224 */ /* 0x002fc400078e0013 */
[----:B------:R-:W-:-:S05]  /*3afd0*/  @!P0 IMAD.MOV.U32 R14, RZ, RZ, R18 ;  /* 0x000000ffff0e8224 */ /* 0x000fca00078e0012 */
[----:B------:R1:W4:Y:S04]  /*3afe0*/  @!P0 LDG.E.U16 R13, desc[UR6][R14.64] ;  /* 0x000000060e0d8981 */ /* 0x000328000c1e1500 */
[----:B------:R-:W-:Y:S04]  /*3aff0*/  STL [R1+0x3868], R10 ;  /* 0x0038680a01007387 */ /* 0x000fe80000100800 */
[----:B------:R-:W4:Y:S04]  /*3b000*/  LDL R4, [R1+0x978] ;  /* 0x0009780001047983 */ /* 0x000f280000100800 */
[----:B------:R-:W4:Y:S01]  /*3b010*/  LDL R2, [R1+0x97c] ;  /* 0x00097c0001027983 */ /* 0x000f220000100800 */
[----:B-1----:R-:W-:-:S02]  /*3b020*/  PRMT R14, RZ, 0x7610, R14 ;  /* 0x00007610ff0e7816 */ /* 0x002fc4000000000e */
[----:B------:R-:W-:Y:S01]  /*3b030*/  PRMT R15, RZ, 0x7610, R15 ;  /* 0x00007610ff0f7816 */ /* 0x000fe2000000000f */
[----:B------:R-:W-:Y:S04]  /*3b040*/  STL [R1+0x386c], R11 ;  /* 0x00386c0b01007387 */ /* 0x000fe80000100800 */
[----:B--2---:R3:W2:Y:S02]  /*3b050*/  @!P1 LDG.E.U16 R14, desc[UR6][R16.64] ;  /* 0x00000006100e9981 */ /* 0x0046a4000c1e1500 */
[----:B---3--:R-:W-:Y:S02]  /*3b060*/  @!P2 IMAD.MOV.U32 R16, RZ, RZ, R3 ;  /* 0x000000ffff10a224 */ /* 0x008fe400078e0003 */
[----:B------:R-:W-:-:S05]  /*3b070*/  @!P2 IMAD.MOV.U32 R17, RZ, RZ, R7 ;  /* 0x000000ffff11a224 */ /* 0x000fca00078e0007 */
[----:B------:R1:W3:Y:S01]  /*3b080*/  @!P2 LDG.E.U16 R15, desc[UR6][R16.64] ;  /* 0x00000006100fa981 */ /* 0x0002e2000c1e1500 */
[----:B------:R-:W-:Y:S01]  /*3b090*/  @!P3 MOV R19, R6 ;  /* 0x000000060013b202 */ /* 0x000fe20000000f00 */
[----:B------:R-:W-:Y:S01]  /*3b0a0*/  @!P3 IMAD.MOV.U32 R18, RZ, RZ, R5 ;  /* 0x000000ffff12b224 */ /* 0x000fe200078e0005 */
[----:B-1----:R-:W-:-:S06]  /*3b0b0*/  PRMT R16, RZ, 0x7610, R16 ;  /* 0x00007610ff107816 */ /* 0x002fcc0000000010 */
[----:B------:R1:W3:Y:S04]  /*3b0c0*/  @!P3 LDG.E.U16 R16, desc[UR6][R18.64] ;  /* 0x000000061210b981 */ /* 0x0002e8000c1e1500 */
[----:B----4-:R4:W-:Y:S04]  /*3b0d0*/  STL [R1+0x3870], R12 ;  /* 0x0038700c01007387 */ /* 0x0109e80000100800 */
[----:B------:R-:W3:Y:S04]  /*3b0e0*/  LDL R20, [R1+0x970] ;  /* 0x0009700001147983 */ /* 0x000ee80000100800 */
[----:B0-----:R-:W3:Y:S04]  /*3b0f0*/  LDL R9, [R1+0x974] ;  /* 0x0009740001097983 */ /* 0x001ee80000100800 */
[----:B------:R-:W-:Y:S04]  /*3b100*/  STL [R1+0x3874], R13 ;  /* 0x0038740d01007387 */ /* 0x000fe80000100800 */
[----:B----4-:R-:W4:Y:S04]  /*3b110*/  LDL R12, [R1+0x968] ;  /* 0x00096800010c7983 */ /* 0x010f280000100800 */
[----:B------:R-:W4:Y:S01]  /*3b120*/  LDL R10, [R1+0x96c] ;  /* 0x00096c00010a7983 */ /* 0x000f220000100800 */
[----:B------:R-:W-:Y:S01]  /*3b130*/  PRMT R44, RZ, 0x7610, R44 ;  /* 0x00007610ff2c7816 */ /* 0x000fe2000000002c */
[----:B-1----:R-:W-:-:S02]  /*3b140*/  @!P0 IMAD.MOV.U32 R18, RZ, RZ, R2 ;  /* 0x000000ffff128224 */ /* 0x002fc400078e0002 */
[----:B------:R-:W-:Y:S01]  /*3b150*/  @!P0 IMAD.MOV.U32 R19, RZ, RZ, R4 ;  /* 0x000000ffff138224 */ /* 0x000fe200078e0004 */
[----:B------:R-:W-:-:S04]  /*3b160*/  PRMT R42, RZ, 0x7610, R42 ;  /* 0x00007610ff2a7816 */ /* 0x000fc8000000002a */
[----:B------:R0:W4:Y:S01]  /*3b170*/  @!P0 LDG.E.U16 R44, desc[UR6][R18.64] ;  /* 0x00000006122c8981 */ /* 0x000122000c1e1500 */
[----:B------:R-:W-:-:S03]  /*3b180*/  PRMT R40, RZ, 0x7610, R40 ;  /* 0x00007610ff287816 */ /* 0x000fc60000000028 */
[----:B--2---:R1:W-:Y:S04]  /*3b190*/  STL [R1+0x3878], R14 ;  /* 0x0038780e01007387 */ /* 0x0043e80000100800 */
[----:B------:R-:W2:Y:S04]  /*3b1a0*/  LDL R11, [R1+0x960] ;  /* 0x00096000010b7983 */ /* 0x000ea80000100800 */
[----:B------:R-:W2:Y:S04]  /*3b1b0*/  LDL R3, [R1+0x964] ;  /* 0x0009640001037983 */ /* 0x000ea80000100800 */
[----:B---3--:R3:W-:Y:S04]  /*3b1c0*/  STL [R1+0x387c], R15 ;  /* 0x00387c0f01007387 */ /* 0x0087e80000100800 */
[----:B------:R-:W2:Y:S04]  /*3b1d0*/  LDL R8, [R1+0x91c] ;  /* 0x00091c0001087983 */ /* 0x000ea80000100800 */
[----:B------:R-:W2:Y:S04]  /*3b1e0*/  LDL R6, [R1+0x1f6c] ;  /* 0x001f6c0001067983 */ /* 0x000ea80000100800 */
[----:B-1----:R-:W2:Y:S04]  /*3b1f0*/  LDL R14, [R1+0x1f68] ;  /* 0x001f6800010e7983 */ /* 0x002ea80000100800 */
[----:B---3--:R-:W3:Y:S04]  /*3b200*/  LDL R15, [R1+0x1f64] ;  /* 0x001f6400010f7983 */ /* 0x008ee80000100800 */
[----:B------:R-:W-:Y:S04]  /*3b210*/  STL [R1+0x3880], R16 ;  /* 0x0038801001007387 */ /* 0x000fe80000100800 */
[----:B------:R-:W3:Y:S04]  /*3b220*/  LDL R7, [R1+0x1f5c] ;  /* 0x001f5c0001077983 */ /* 0x000ee80000100800 */
[----:B------:R-:W3:Y:S04]  /*3b230*/  LDL R4, [R1+0x1f60] ;  /* 0x001f600001047983 */ /* 0x000ee80000100800 */
[----:B------:R-:W3:Y:S04]  /*3b240*/  LDL R5, [R1+0x1f54] ;  /* 0x001f540001057983 */ /* 0x000ee80000100800 */
[----:B------:R-:W3:Y:S01]  /*3b250*/  LDL R2, [R1+0x1f58] ;  /* 0x001f580001027983 */ /* 0x000ee20000100800 */
[----:B0-----:R-:W-:-:S02]  /*3b260*/  @!P1 IMAD.MOV.U32 R19, RZ, RZ, R20 ;  /* 0x000000ffff139224 */ /* 0x001fc400078e0014 */
[----:B------:R-:W-:-:S05]  /*3b270*/  @!P1 IMAD.MOV.U32 R18, RZ, RZ, R9 ;  /* 0x000000ffff129224 */ /* 0x000fca00078e0009 */
[----:B------:R4:W3:Y:S02]  /*3b280*/  @!P1 LDG.E.U16 R42, desc[UR6][R18.64] ;  /* 0x00000006122a9981 */ /* 0x0008e4000c1e1500 */
[----:B----4-:R-:W-:Y:S02]  /*3b290*/  @!P2 IMAD.MOV.U32 R19, RZ, RZ, R12 ;  /* 0x000000ffff13a224 */ /* 0x010fe400078e000c */
[----:B------:R-:W-:-:S05]  /*3b2a0*/  @!P2 IMAD.MOV.U32 R18, RZ, RZ, R10 ;  /* 0x000000ffff12a224 */ /* 0x000fca00078e000a */
[----:B------:R2:W4:Y:S04]  /*3b2b0*/  @!P2 LDG.E.U16 R40, desc[UR6][R18.64] ;  /* 0x000000061228a981 */ /* 0x000528000c1e1500 */
[----:B------:R-:W-:Y:S04]  /*3b2c0*/  STL [R1+0x3828], R44 ;  /* 0x0038282c01007387 */ /* 0x000fe80000100800 */
[----:B------:R-:W4:Y:S04]  /*3b2d0*/  LDL R13, [R1+0x1f50] ;  /* 0x001f5000010d7983 */ /* 0x000f280000100800 */
[----:B------:R-:W4:Y:S01]  /*3b2e0*/  LDL R9, [R1+0x1f7c] ;  /* 0x001f7c0001097983 */ /* 0x000f220000100800 */
[----:B------:R-:W-:-:S02]  /*3b2f0*/  PRMT R38, RZ, 0x7610, R38 ;  /* 0x00007610ff267816 */ /* 0x000fc40000000026 */
[----:B------:R-:W-:Y:S01]  /*3b300*/  PRMT R17, RZ, 0x7610, R17 ;  /* 0x00007610ff117816 */ /* 0x000fe20000000011 */
[----:B--2---:R-:W-:Y:S02]  /*3b310*/  @!P3 IMAD.MOV.U32 R19, RZ, RZ, R11 ;  /* 0x000000ffff13b224 */ /* 0x004fe400078e000b */
[----:B------:R-:W-:-:S05]  /*3b320*/  @!P3 IMAD.MOV.U32 R18, RZ, RZ, R3 ;  /* 0x000000ffff12b224 */ /* 0x000fca00078e0003 */
[----:B------:R0:W2:Y:S02]  /*3b330*/  @!P3 LDG.E.U16 R38, desc[UR6][R18.64] ;  /* 0x000000061226b981 */ /* 0x0000a4000c1e1500 */
[----:B0-----:R-:W-:Y:S02]  /*3b340*/  @!P0 IMAD.MOV.U32 R19, RZ, RZ, R8 ;  /* 0x000000ffff138224 */ /* 0x001fe400078e0008 */
[----:B------:R-:W-:Y:S02]  /*3b350*/  @!P0 IMAD.MOV.U32 R18, RZ, RZ, R6 ;  /* 0x000000ffff128224 */ /* 0x000fe400078e0006 */
[----:B------:R-:W-:-:S03]  /*3b360*/  @!P1 IMAD.MOV.U32 R20, RZ, RZ, R14 ;  /* 0x000000ffff149224 */ /* 0x000fc600078e000e */
[----:B------:R0:W2:Y:S01]  /*3b370*/  @!P0 LDG.E.U16 R17, desc[UR6][R18.64] ;  /* 0x0000000612118981 */ /* 0x0000a2000c1e1500 */
[----:B---3--:R-:W-:Y:S01]  /*3b380*/  @!P1 IMAD.MOV.U32 R21, RZ, RZ, R15 ;  /* 0x000000ffff159224 */ /* 0x008fe200078e000f */
[----:B0-----:R-:W-:-:S06]  /*3b390*/  PRMT R18, RZ, 0x7610, R18 ;  /* 0x00007610ff127816 */ /* 0x001fcc0000000012 */
[----:B------:R0:W3:Y:S01]  /*3b3a0*/  @!P1 LDG.E.U16 R18, desc[UR6][R20.64] ;  /* 0x0000000614129981 */ /* 0x0000e2000c1e1500 */
[----:B------:R-:W-:Y:S02]  /*3b3b0*/  @!P3 IMAD.MOV.U32 R23, RZ, RZ, R5 ;  /* 0x000000ffff17b224 */ /* 0x000fe400078e0005 */
[----:B0-----:R-:W-:Y:S02]  /*3b3c0*/  @!P2 IMAD.MOV.U32 R20, RZ, RZ, R4 ;  /* 0x000000ffff14a224 */ /* 0x001fe400078e0004 */
[----:B------:R-:W-:Y:S02]  /*3b3d0*/  @!P2 IMAD.MOV.U32 R21, RZ, RZ, R7 ;  /* 0x000000ffff15a224 */ /* 0x000fe400078e0007 */
[----:B------:R-:W-:Y:S01]  /*3b3e0*/  @!P3 IMAD.MOV.U32 R22, RZ, RZ, R2 ;  /* 0x000000ffff16b224 */ /* 0x000fe200078e0002 */
[----:B------:R-:W-:Y:S04]  /*3b3f0*/  STL [R1+0x382c], R42 ;  /* 0x00382c2a01007387 */ /* 0x000fe80000100800 */
[----:B------:R-:W2:Y:S04]  /*3b400*/  LDL R10, [R1+0x1f78] ;  /* 0x001f7800010a7983 */ /* 0x000ea80000100800 */
[----:B------:R-:W3:Y:S04]  /*3b410*/  LDL R12, [R1+0x1f74] ;  /* 0x001f7400010c7983 */ /* 0x000ee80000100800 */
[----:B----4-:R-:W-:Y:S04]  /*3b420*/  STL [R1+0x3830], R40 ;  /* 0x0038302801007387 */ /* 0x010fe80000100800 */
        /* <DEDUP_REMOVED lines=8> */
[----:B------:R-:W-:-:S02]  /*3b4b0*/  PRMT R19, RZ, 0x7610, R19 ;  /* 0x00007610ff137816 */ /* 0x000fc40000000013 */
[----:B------:R-:W-:Y:S02]  /*3b4c0*/  PRMT R33, RZ, 0x7610, R33 ;  /* 0x00007610ff217816 */ /* 0x000fe40000000021 */
[----:B------:R-:W-:Y:S02]  /*3b4d0*/  PRMT R35, RZ, 0x7610, R35 ;  /* 0x00007610ff237816 */ /* 0x000fe40000000023 */
[----:B------:R-:W-:Y:S01]  /*3b4e0*/  PRMT R37, RZ, 0x7610, R37 ;  /* 0x00007610ff257816 */ /* 0x000fe20000000025 */
[----:B------:R-:W4:Y:S04]  /*3b4f0*/  LDL R14, [R1+0x1ff0] ;  /* 0x001ff000010e7983 */ /* 0x000f280000100800 */
[----:B------:R0:W4:Y:S02]  /*3b500*/  @!P2 LDG.E.U16 R19, desc[UR6][R20.64] ;  /* 0x000000061413a981 */ /* 0x000124000c1e1500 */
[----:B0-----:R-:W-:-:S02]  /*3b510*/  PRMT R20, RZ, 0x7610, R20 ;  /* 0x00007610ff147816 */ /* 0x001fc40000000014 */
[----:B------:R-:W-:-:S04]  /*3b520*/  PRMT R21, RZ, 0x7610, R21 ;  /* 0x00007610ff157816 */ /* 0x000fc80000000015 */
[----:B------:R0:W4:Y:S02]  /*3b530*/  @!P3 LDG.E.U16 R20, desc[UR6][R22.64] ;  /* 0x000000061614b981 */ /* 0x000124000c1e1500 */
[----:B0-----:R-:W-:Y:S02]  /*3b540*/  @!P0 IMAD.MOV.U32 R22, RZ, RZ, R9 ;  /* 0x000000ffff168224 */ /* 0x001fe400078e0009 */
[----:B------:R-:W-:Y:S01]  /*3b550*/  @!P0 IMAD.MOV.U32 R23, RZ, RZ, R13 ;  /* 0x000000ffff178224 */ /* 0x000fe200078e000d */
[----:B------:R-:W4:Y:S04]  /*3b560*/  LDL R9, [R1+0x2054] ;  /* 0x0020540001097983 */ /* 0x000f280000100800 */
[----:B------:R-:W4:Y:S04]  /*3b570*/  LDL R13, [R1+0x2050] ;  /* 0x00205000010d7983 */ /* 0x000f280000100800 */
[----:B------:R0:W4:Y:S02]  /*3b580*/  @!P0 LDG.E.U16 R21, desc[UR6][R22.64] ;  /* 0x0000000616158981 */ /* 0x000124000c1e1500 */
[----:B0-----:R-:W-:-:S02]  /*3b590*/  PRMT R22, RZ, 0x7610, R22 ;  /* 0x00007610ff167816 */ /* 0x001fc40000000016 */
[----:B------:R-:W-:Y:S01]  /*3b5a0*/  PRMT R23, RZ, 0x7610, R23 ;  /* 0x00007610ff177816 */ /* 0x000fe20000000017 */
[----:B--2---:R-:W-:Y:S02]  /*3b5b0*/  @!P1 IMAD.MOV.U32 R24, RZ, RZ, R10 ;  /* 0x000000ffff189224 */ /* 0x004fe400078e000a */
[----:B------:R-:W2:Y:S01]  /*3b5c0*/  LDL R10, [R1+0x2048] ;  /* 0x00204800010a7983 */ /* 0x000ea20000100800 */
[----:B---3--:R-:W-:-:S03]  /*3b5d0*/  @!P1 MOV R25, R12 ;  /* 0x0000000c00199202 */ /* 0x008fc60000000f00 */
[----:B------:R-:W3:Y:S04]  /*3b5e0*/  LDL R12, [R1+0x205c] ;  /* 0x00205c00010c7983 */ /* 0x000ee80000100800 */
[----:B------:R4:W3:Y:S02]  /*3b5f0*/  @!P1 LDG.E.U16 R22, desc[UR6][R24.64] ;  /* 0x0000000618169981 */ /* 0x0008e4000c1e1500 */
[----:B----4-:R-:W-:Y:S02]  /*3b600*/  @!P0 IMAD.MOV.U32 R25, RZ, RZ, R11 ;  /* 0x000000ffff198224 */ /* 0x010fe400078e000b */
[----:B------:R-:W-:Y:S02]  /*3b610*/  @!P0 IMAD.MOV.U32 R24, RZ, RZ, R3 ;  /* 0x000000ffff188224 */ /* 0x000fe400078e0003 */
[----:B------:R-:W-:Y:S01]  /*3b620*/  @!P1 IMAD.MOV.U32 R27, RZ, RZ, R8 ;  /* 0x000000ffff1b9224 */ /* 0x000fe200078e0008 */
[----:B------:R-:W4:Y:S04]  /*3b630*/  LDL R3, [R1+0x2064] ;  /* 0x0020640001037983 */ /* 0x000f280000100800 */
[----:B------:R-:W4:Y:S04]  /*3b640*/  LDL R8, [R1+0x2058] ;  /* 0x0020580001087983 */ /* 0x000f280000100800 */
[----:B------:R0:W4:Y:S01]  /*3b650*/  @!P0 LDG.E.U16 R23, desc[UR6][R24.64] ;  /* 0x0000000618178981 */ /* 0x000122000c1e1500 */
[----:B------:R-:W-:-:S03]  /*3b660*/  @!P1 IMAD.MOV.U32 R26, RZ, RZ, R6 ;  /* 0x000000ffff1a9224 */ /* 0x000fc600078e0006 */
[----:B------:R-:W4:Y:S04]  /*3b670*/  LDL R6, [R1+0x206c] ;  /* 0x00206c0001067983 */ /* 0x000f280000100800 */
[----:B------:R-:W4:Y:S01]  /*3b680*/  LDL R11, [R1+0x2060] ;  /* 0x00206000010b7983 */ /* 0x000f220000100800 */
[----:B0-----:R-:W-:-:S06]  /*3b690*/  PRMT R24, RZ, 0x7610, R24 ;  /* 0x00007610ff187816 */ /* 0x001fcc0000000018 */
[----:B------:R0:W4:Y:S01]  /*3b6a0*/  @!P1 LDG.E.U16 R24, desc[UR6][R26.64] ;  /* 0x000000061a189981 */ /* 0x000122000c1e1500 */
[----:B------:R-:W-:-:S03]  /*3b6b0*/  @!P3 IMAD.MOV.U32 R29, RZ, RZ, R5 ;  /* 0x000000ffff1db224 */ /* 0x000fc600078e0005 */
[----:B------:R-:W4:Y:S01]  /*3b6c0*/  LDL R5, [R1+0x20d0] ;  /* 0x0020d00001057983 */ /* 0x000f220000100800 */
[----:B0-----:R-:W-:Y:S02]  /*3b6d0*/  @!P2 IMAD.MOV.U32 R26, RZ, RZ, R4 ;  /* 0x000000ffff1aa224 */ /* 0x001fe400078e0004 */
[----:B------:R-:W-:Y:S01]  /*3b6e0*/  @!P2 IMAD.MOV.U32 R27, RZ, RZ, R7 ;  /* 0x000000ffff1ba224 */ /* 0x000fe200078e0007 */
[----:B------:R-:W4:Y:S04]  /*3b6f0*/  LDL R4, [R1+0x20d4] ;  /* 0x0020d40001047983 */ /* 0x000f280000100800 */
[----:B------:R-:W4:Y:S01]  /*3b700*/  LDL R7, [R1+0x20c8] ;  /* 0x0020c80001077983 */ /* 0x000f220000100800 */
[----:B------:R-:W-:-:S03]  /*3b710*/  @!P3 IMAD.MOV.U32 R28, RZ, RZ, R2 ;  /* 0x000000ffff1cb224 */ /* 0x000fc600078e0002 */
[----:B------:R-:W4:Y:S01]  /*3b720*/  LDL R2, [R1+0x20dc] ;  /* 0x0020dc0001027983 */ /* 0x000f220000100800 */
[----:B------:R-:W-:-:S06]  /*3b730*/  PRMT R25, RZ, 0x7610, R25 ;  /* 0x00007610ff197816 */ /* 0x000fcc0000000019 */
[----:B------:R0:W4:Y:S02]  /*3b740*/  @!P2 LDG.E.U16 R25, desc[UR6][R26.64] ;  /* 0x000000061a19a981 */ /* 0x000124000c1e1500 */
[----:B0-----:R-:W-:Y:S02]  /*3b750*/  PRMT R26, RZ, 0x7610, R26 ;  /* 0x00007610ff1a7816 */ /* 0x001fe4000000001a */
[----:B------:R-:W-:-:S04]  /*3b760*/  PRMT R27, RZ, 0x7610, R27 ;  /* 0x00007610ff1b7816 */ /* 0x000fc8000000001b */
[----:B------:R0:W4:Y:S01]  /*3b770*/  @!P3 LDG.E.U16 R26, desc[UR6][R28.64] ;  /* 0x000000061c1ab981 */ /* 0x000122000c1e1500 */
[----:B------:R-:W-:-:S03]  /*3b780*/  @!P1 IMAD.MOV.U32 R31, RZ, RZ, R13 ;  /* 0x000000ffff1f9224 */ /* 0x000fc600078e000d */
[----:B------:R-:W4:Y:S01]  /*3b790*/  LDL R13, [R1+0x1ffc] ;  /* 0x001ffc00010d7983 */ /* 0x000f220000100800 */
[----:B0-----:R-:W-:-:S03]  /*3b7a0*/  @!P0 IMAD.MOV.U32 R28, RZ, RZ, R9 ;  /* 0x000000ffff1c8224 */ /* 0x001fc600078e0009 */
[----:B------:R-:W4:Y:S01]  /*3b7b0*/  LDL R9, [R1+0x20e4] ;  /* 0x0020e40001097983 */ /* 0x000f220000100800 */
[----:B--2---:R-:W-:Y:S02]  /*3b7c0*/  @!P0 IMAD.MOV.U32 R29, RZ, RZ, R10 ;  /* 0x000000ffff1d8224 */ /* 0x004fe400078e000a */
[----:B---3--:R-:W-:Y:S01]  /*3b7d0*/  @!P1 IMAD.MOV.U32 R30, RZ, RZ, R12 ;  /* 0x000000ffff1e9224 */ /* 0x008fe200078e000c */
[----:B------:R-:W2:Y:S04]  /*3b7e0*/  LDL R10, [R1+0x20d8] ;  /* 0x0020d800010a7983 */ /* 0x000ea80000100800 */
[----:B------:R0:W3:Y:S01]  /*3b7f0*/  @!P0 LDG.E.U16 R27, desc[UR6][R28.64] ;  /* 0x000000061c1b8981 */ /* 0x0000e2000c1e1500 */
[----:B------:R-:W-:-:S03]  /*3b800*/  PRMT R39, RZ, 0x7610, R39 ;  /* 0x00007610ff277816 */ /* 0x000fc60000000027 */
[----:B------:R-:W3:Y:S01]  /*3b810*/  LDL R12, [R1+0x1ff8] ;  /* 0x001ff800010c7983 */ /* 0x000ee20000100800 */
[----:B0-----:R-:W-:Y:S02]  /*3b820*/  PRMT R28, RZ, 0x7610, R28 ;  /* 0x00007610ff1c7816 */ /* 0x001fe4000000001c */
[----:B------:R-:W-:-:S04]  /*3b830*/  PRMT R29, RZ, 0x7610, R29 ;  /* 0x00007610ff1d7816 */ /* 0x000fc8000000001d */
[----:B------:R4:W3:Y:S02]  /*3b840*/  @!P1 LDG.E.U16 R28, desc[UR6][R30.64] ;  /* 0x000000061e1c9981 */ /* 0x0008e4000c1e1500 */
[----:B----4-:R-:W-:Y:S02]  /*3b850*/  @!P2 IMAD.MOV.U32 R30, RZ, RZ, R3 ;  /* 0x000000ffff1ea224 */ /* 0x010fe400078e0003 */
[----:B------:R-:W-:Y:S01]  /*3b860*/  @!P2 IMAD.MOV.U32 R31, RZ, RZ, R8 ;  /* 0x000000ffff1fa224 */ /* 0x000fe200078e0008 */
[----:B------:R-:W4:Y:S04]  /*3b870*/  LDL R3, [R1+0x1f84] ;  /* 0x001f840001037983 */ /* 0x000f280000100800 */
[----:B------:R-:W3:Y:S04]  /*3b880*/  LDL R8, [R1+0x20ec] ;  /* 0x0020ec0001087983 */ /* 0x000ee80000100800 */
[----:B------:R0:W4:Y:S02]  /*3b890*/  @!P2 LDG.E.U16 R29, desc[UR6][R30.64] ;  /* 0x000000061e1da981 */ /* 0x000124000c1e1500 */
[----:B0-----:R-:W-:-:S02]  /*3b8a0*/  @!P3 IMAD.MOV.U32 R30, RZ, RZ, R6 ;  /* 0x000000ffff1eb224 */ /* 0x001fc400078e0006 */
[----:B------:R-:W-:Y:S01]  /*3b8b0*/  @!P3 IMAD.MOV.U32 R31, RZ, RZ, R11 ;  /* 0x000000ffff1fb224 */ /* 0x000fe200078e000b */
[----:B------:R-:W4:Y:S04]  /*3b8c0*/  LDL R6, [R1+0x1f70] ;  /* 0x001f700001067983 */ /* 0x000f280000100800 */
[----:B------:R-:W4:Y:S04]  /*3b8d0*/  LDL R11, [R1+0x2004] ;  /* 0x00200400010b7983 */ /* 0x000f280000100800 */
[----:B------:R0:W4:Y:S02]  /*3b8e0*/  @!P3 LDG.E.U16 R33, desc[UR6][R30.64] ;  /* 0x000000061e21b981 */ /* 0x000124000c1e1500 */
[----:B0-----:R-:W-:-:S02]  /*3b8f0*/  @!P0 IMAD.MOV.U32 R30, RZ, RZ, R4 ;  /* 0x000000ffff1e8224 */ /* 0x001fc400078e0004 */
[----:B------:R-:W-:Y:S01]  /*3b900*/  @!P0 IMAD.MOV.U32 R31, RZ, RZ, R7 ;  /* 0x000000ffff1f8224 */ /* 0x000fe200078e0007 */
[----:B------:R-:W4:Y:S04]  /*3b910*/  LDL R4, [R1+0x1f8c] ;  /* 0x001f8c0001047983 */ /* 0x000f280000100800 */
[----:B------:R-:W4:Y:S04]  /*3b920*/  LDL R7, [R1+0x1f80] ;  /* 0x001f800001077983 */ /* 0x000f280000100800 */
[----:B------:R0:W4:Y:S02]  /*3b930*/  @!P0 LDG.E.U16 R35, desc[UR6][R30.64] ;  /* 0x000000061e238981 */ /* 0x000124000c1e1500 */
[----:B0-----:R-:W-:-:S02]  /*3b940*/  @!P1 MOV R31, R5 ;  /* 0x00000005001f9202 */ /* 0x001fc40000000f00 */
[----:B------:R-:W4:Y:S01]  /*3b950*/  LDL R5, [R1+0x1fe8] ;  /* 0x001fe80001057983 */ /* 0x000f220000100800 */
[----:B------:R-:W-:-:S03]  /*3b960*/  @!P1 IMAD.MOV.U32 R30, RZ, RZ, R2 ;  /* 0x000000ffff1e9224 */ /* 0x000fc600078e0002 */
[----:B------:R-:W4:Y:S04]  /*3b970*/  LDL R2, [R1+0x1ff4] ;  /* 0x001ff40001027983 */ /* 0x000f280000100800 */
[----:B------:R0:W4:Y:S01]  /*3b980*/  @!P1 LDG.E.U16 R37, desc[UR6][R30.64] ;  /* 0x000000061e259981 */ /* 0x000122000c1e1500 */
[----:B------:R-:W-:Y:S01]  /*3b990*/  PRMT R41, RZ, 0x7610, R41 ;  /* 0x00007610ff297816 */ /* 0x000fe20000000029 */
[----:B0-----:R-:W-:Y:S02]  /*3b9a0*/  @!P2 IMAD.MOV.U32 R30, RZ, RZ, R9 ;  /* 0x000000ffff1ea224 */ /* 0x001fe400078e0009 */
[----:B------:R-:W4:Y:S01]  /*3b9b0*/  LDL R9, [R1+0x200c] ;  /* 0x00200c0001097983 */ /* 0x000f220000100800 */
[----:B------:R-:W-:Y:S02]  /*3b9c0*/  PRMT R43, RZ, 0x7610, R43 ;  /* 0x00007610ff2b7816 */ /* 0x000fe4000000002b */
[----:B------:R-:W-:Y:S01]  /*3b9d0*/  PRMT R45, RZ, 0x7610, R45 ;  /* 0x00007610ff2d7816 */ /* 0x000fe2000000002d */
[----:B--2---:R-:W-:-:S02]  /*3b9e0*/  @!P2 IMAD.MOV.U32 R31, RZ, RZ, R10 ;  /* 0x000000ffff1fa224 */ /* 0x004fc400078e000a */
[----:B------:R-:W2:Y:S04]  /*3b9f0*/  LDL R10, [R1+0x2000] ;  /* 0x00200000010a7983 */ /* 0x000ea80000100800 */
[----:B------:R0:W2:Y:S04]  /*3ba00*/  @!P2 LDG.E.U16 R39, desc[UR6][R30.64] ;  /* 0x000000061e27a981 */ /* 0x0000a8000c1e1500 */
[----:B------:R1:W-:Y:S01]  /*3ba10*/  STL [R1+0x2120], R0 ;  /* 0x0021200001007387 */ /* 0x0003e20000100800 */
[----:B0-----:R-:W-:-:S03]  /*3ba20*/  @!P3 IMAD.MOV.U32 R31, RZ, RZ, R0 ;  /* 0x000000ffff1fb224 */ /* 0x001fc600078e0000 */
[----:B-1----:R-:W2:Y:S01]  /*3ba30*/  LDL R0, [R1+0x208c] ;  /* 0x00208c0001007983 */ /* 0x002ea20000100800 */
[----:B---3--:R-:W-:-:S03]  /*3ba40*/  @!P3 IMAD.MOV.U32 R30, RZ, RZ, R8 ;  /* 0x000000ffff1eb224 */ /* 0x008fc600078e0008 */
[----:B------:R-:W3:Y:S04]  /*3ba50*/  LDL R8, [R1+0x2068] ;  /* 0x0020680001087983 */ /* 0x000ee80000100800 */
[----:B------:R4:W3:Y:S02]  /*3ba60*/  @!P3 LDG.E.U16 R41, desc[UR6][R30.64] ;  /* 0x000000061e29b981 */ /* 0x0008e4000c1e1500 */
[----:B----4-:R-:W-:Y:S02]  /*3ba70*/  @!P2 IMAD.MOV.U32 R30, RZ, RZ, R3 ;  /* 0x000000ffff1ea224 */ /* 0x010fe400078e0003 */
        /* <DEDUP_REMOVED lines=9> */
[----:B0-----:R-:W-:-:S02]  /*3bb10*/  @!P0 IMAD.MOV.U32 R31, RZ, RZ, R5 ;  /* 0x000000ffff1f8224 */ /* 0x001fc400078e0005 */
[----:B------:R-:W4:Y:S01]  /*3bb20*/  LDL R5, [R1+0x2078] ;  /* 0x0020780001057983 */ /* 0x000f220000100800 */
[----:B------:R-:W-:-:S03]  /*3bb30*/  @!P0 IMAD.MOV.U32 R30, RZ, RZ, R2 ;  /* 0x000000ffff1e8224 */ /* 0x000fc600078e0002 */
[----:B------:R-:W4:Y:S01]  /*3bb40*/  LDL R2, [R1+0x2080] ;  /* 0x0020800001027983 */ /* 0x000f220000100800 */
[----:B------:R-:W-:Y:S02]  /*3bb50*/  PRMT R47, RZ, 0x7610, R47 ;  /* 0x00007610ff2f7816 */ /* 0x000fe4000000002f */
[----:B------:R-:W-:-:S04]  /*3bb60*/  PRMT R49, RZ, 0x7610, R49 ;  /* 0x00007610ff317816 */ /* 0x000fc80000000031 */
[----:B------:R0:W4:Y:S01]  /*3bb70*/  @!P0 LDG.E.U16 R47, desc[UR6][R30.64] ;  /* 0x000000061e2f8981 */ /* 0x000122000c1e1500 */
[----:B------:R-:W-:Y:S01]  /*3bb80*/  PRMT R51, RZ, 0x7610, R51 ;  /* 0x00007610ff337816 */ /* 0x000fe20000000033 */
[----:B0-----:R-:W-:Y:S02]  /*3bb90*/  @!P1 IMAD.MOV.U32 R30, RZ, RZ, R13 ;  /* 0x000000ffff1e9224 */ /* 0x001fe400078e000d */
[----:B------:R-:W-:-:S05]  /*3bba0*/  @!P1 IMAD.MOV.U32 R31, RZ, RZ, R14 ;  /* 0x000000ffff1f9224 */ /* 0x000fca00078e000e */
[----:B------:R0:W4:Y:S01]  /*3bbb0*/  @!P1 LDG.E.U16 R49, desc[UR6][R30.64] ;  /* 0x000000061e319981 */ /* 0x000122000c1e1500 */
[----:B------:R-:W-:Y:S01]  /*3bbc0*/  PRMT R53, RZ, 0x7610, R53 ;  /* 0x00007610ff357816 */ /* 0x000fe20000000035 */
[----:B0-----:R-:W-:Y:S02]  /*3bbd0*/  @!P2 IMAD.MOV.U32 R30, RZ, RZ, R11 ;  /* 0x000000ffff1ea224 */ /* 0x001fe400078e000b */
[----:B------:R-:W-:-:S05]  /*3bbe0*/  @!P2 IMAD.MOV.U32 R31, RZ, RZ, R12 ;  /* 0x000000ffff1fa224 */ /* 0x000fca00078e000c */
[----:B------:R0:W4:Y:S01]  /*3bbf0*/  @!P2 LDG.E.U16 R51, desc[UR6][R30.64] ;  /* 0x000000061e33a981 */ /* 0x000122000c1e1500 */
[----:B------:R-:W-:Y:S01]  /*3bc00*/  PRMT R55, RZ, 0x7610, R55 ;  /* 0x00007610ff377816 */ /* 0x000fe20000000037 */
[----:B0-----:R-:W-:Y:S01]  /*3bc10*/  @!P3 IMAD.MOV.U32 R30, RZ, RZ, R9 ;  /* 0x000000ffff1eb224 */ /* 0x001fe200078e0009 */
[----:B------:R-:W-:Y:S02]  /*3bc20*/  PRMT R57, RZ, 0x7610, R57 ;  /* 0x00007610ff397816 */ /* 0x000fe40000000039 */
[----:B------:R-:W-:Y:S02]  /*3bc30*/  PRMT R59, RZ, 0x7610, R59 ;  /* 0x00007610ff3b7816 */ /* 0x000fe4000000003b */
[----:B------:R-:W-:Y:S01]  /*3bc40*/  PRMT R61, RZ, 0x7610, R61 ;  /* 0x00007610ff3d7816 */ /* 0x000fe2000000003d */
[----:B--2---:R-:W-:-:S05]  /*3bc50*/  @!P3 IMAD.MOV.U32 R31, RZ, RZ, R10 ;  /* 0x000000ffff1fb224 */ /* 0x004fca00078e000a */
[----:B------:R3:W2:Y:S02]  /*3bc60*/  @!P3 LDG.E.U16 R53, desc[UR6][R30.64] ;  /* 0x000000061e35b981 */ /* 0x0006a4000c1e1500 */
[----:B---3--:R-:W-:Y:S02]  /*3bc70*/  @!P0 IMAD.MOV.U32 R31, RZ, RZ, R8 ;  /* 0x000000ffff1f8224 */ /* 0x008fe400078e0008 */
[----:B----4-:R-:W-:-:S05]  /*3bc80*/  @!P0 IMAD.MOV.U32 R30, RZ, RZ, R3 ;  /* 0x000000ffff1e8224 */ /* 0x010fca00078e0003 */
[----:B------:R0:W3:Y:S01]  /*3bc90*/  @!P0 LDG.E.U16 R55, desc[UR6][R30.64] ;  /* 0x000000061e378981 */ /* 0x0000e2000c1e1500 */
[----:B------:R-:W1:Y:S01]  /*3bca0*/  S2R R3, SR_TID.X ;  /* 0x0000000000037919 */ /* 0x000e620000002100 */
[----:B0-----:R-:W-:Y:S01]  /*3bcb0*/  @!P1 IMAD.MOV.U32 R30, RZ, RZ, R6 ;  /* 0x000000ffff1e9224 */ /* 0x001fe200078e0006 */
[----:B------:R-:W-:-:S05]  /*3bcc0*/  @!P1 MOV R31, R7 ;  /* 0x00000007001f9202 */ /* 0x000fca0000000f00 */
[----:B------:R0:W4:Y:S02]  /*3bcd0*/  @!P1 LDG.E.U16 R57, desc[UR6][R30.64] ;  /* 0x000000061e399981 */ /* 0x000124000c1e1500 */
[----:B0-----:R-:W-:Y:S02]  /*3bce0*/  @!P2 IMAD.MOV.U32 R30, RZ, RZ, R4 ;  /* 0x000000ffff1ea224 */ /* 0x001fe400078e0004 */
[----:B------:R-:W-:-:S05]  /*3bcf0*/  @!P2 IMAD.MOV.U32 R31, RZ, RZ, R5 ;  /* 0x000000ffff1fa224 */ /* 0x000fca00078e0005 */
[----:B------:R0:W4:Y:S02]  /*3bd00*/  @!P2 LDG.E.U16 R59, desc[UR6][R30.64] ;  /* 0x000000061e3ba981 */ /* 0x000124000c1e1500 */
[----:B0-----:R-:W-:Y:S02]  /*3bd10*/  @!P3 IMAD.MOV.U32 R30, RZ, RZ, R0 ;  /* 0x000000ffff1eb224 */ /* 0x001fe400078e0000 */
        /* <DEDUP_REMOVED lines=22> */
[----:B-1----:R-:W-:-:S03]  /*3be80*/  LOP3.LUT R3, R3, 0x1f, RZ, 0xc0, !PT ;  /* 0x0000001f03037812 */ /* 0x002fc600078ec0ff */
[----:B------:R-:W4:Y:S01]  /*3be90*/  LDL.LU R50, [R1+0x350] ;  /* 0x0003500001327983 */ /* 0x000f220000300800 */
[----:B------:R-:W-:-:S03]  /*3bea0*/  @!P3 IMAD.MOV.U32 R31, RZ, RZ, R2 ;  /* 0x000000ffff1fb224 */ /* 0x000fc600078e0002 */
[----:B------:R-:W4:Y:S04]  /*3beb0*/  LDL.LU R52, [R1+0x32c] ;  /* 0x00032c0001347983 */ /* 0x000f280000300800 */
[----:B------:R-:W4:Y:S04]  /*3bec0*/  LDL.LU R56, [R1+0x328] ;  /* 0x0003280001387983 */ /* 0x000f280000300800 */
[----:B------:R-:W4:Y:S04]  /*3bed0*/  LDL.LU R58, [R1+0x324] ;  /* 0x00032400013a7983 */ /* 0x000f280000300800 */
[----:B------:R-:W4:Y:S01]  /*3bee0*/  LDL.LU R60, [R1+0x320] ;  /* 0x00032000013c7983 */ /* 0x000f220000300800 */
[----:B------:R-:W-:-:S03]  /*3bef0*/  IMAD.SHL.U32 R54, R3, 0x2, RZ ;  /* 0x0000000203367824 */ /* 0x000fc600078e00ff */
[----:B------:R-:W4:Y:S04]  /*3bf00*/  LDL.LU R2, [R1+0x2fc] ;  /* 0x0002fc0001027983 */ /* 0x000f280000300800 */
[----:B------:R-:W4:Y:S04]  /*3bf10*/  LDL.LU R3, [R1+0x2f8] ;  /* 0x0002f80001037983 */ /* 0x000f280000300800 */
[----:B------:R0:W4:Y:S04]  /*3bf20*/  @!P3 LDG.E.U16 R61, desc[UR6][R30.64] ;  /* 0x000000061e3db981 */ /* 0x000128000c1e1500 */
[----:B------:R-:W2:Y:S01]  /*3bf30*/  LDL.LU R31, [R1+0x870] ;  /* 0x00087000011f7983 */ /* 0x000ea20000300800 */
[----:B------:R-:W-:-:S03]  /*3bf40*/  LOP3.LUT R54, R54, 0x10, RZ, 0x3c, !PT ;  /* 0x0000001036367812 */ /* 0x000fc600078e3cff */
[----:B------:R-:W4:Y:S04]  /*3bf50*/  LDL.LU R30, [R1+0x2f4] ;  /* 0x0002f400011e7983 */ /* 0x000f280000300800 */
[----:B--2---:R1:W-:Y:S04]  /*3bf60*/  STS.U16 [R54+UR4+0x1100], R31 ;  /* 0x0011001f36007988 */ /* 0x0043e80008000404 */
[----:B------:R2:W-:Y:S04]  /*3bf70*/  STS.U16 [R54+UR4+0x1140], R0 ;  /* 0x0011400036007988 */ /* 0x0005e80008000404 */
[----:B---3--:R3:W-:Y:S04]  /*3bf80*/  STS.U16 [R54+UR4+0x1180], R40 ;  /* 0x0011802836007988 */ /* 0x0087e80008000404 */
[----:B----4-:R4:W-:Y:S04]  /*3bf90*/  STS.U16 [R54+UR4+0x11c0], R42 ;  /* 0x0011c02a36007988 */ /* 0x0109e80008000404 */
[----:B------:R0:W-:Y:S04]  /*3bfa0*/  STS.U16 [R54+UR4+0x1540], R44 ;  /* 0x0015402c36007988 */ /* 0x0001e80008000404 */
[----:B------:R0:W-:Y:S04]  /*3bfb0*/  STS.U16 [R54+UR4+0x1500], R16 ;  /* 0x0015001036007988 */ /* 0x0001e80008000404 */
[----:B-1----:R-:W4:Y:S04]  /*3bfc0*/  LDL.LU R31, [R1+0x2f0] ;  /* 0x0002f000011f7983 */ /* 0x002f280000300800 */
[----:B--2---:R-:W2:Y:S04]  /*3bfd0*/  LDL.LU R0, [R1+0x2cc] ;  /* 0x0002cc0001007983 */ /* 0x004ea80000300800 */
[----:B---3--:R-:W3:Y:S04]  /*3bfe0*/  LDL.LU R40, [R1+0x2c8] ;  /* 0x0002c80001287983 */ /* 0x008ee80000300800 */
[----:B----4-:R-:W4:Y:S04]  /*3bff0*/  LDL.LU R42, [R1+0x2c4] ;  /* 0x0002c400012a7983 */ /* 0x010f280000300800 */
[----:B0-----:R-:W4:Y:S04]  /*3c000*/  LDL.LU R44, [R1+0x2c0] ;  /* 0x0002c000012c7983 */ /* 0x001f280000300800 */
        /* <DEDUP_REMOVED lines=41> */
[----:B0-----:R-:W4:Y:S04]  /*3c2a0*/  LDL.LU R52, [R1+0x1d0] ;  /* 0x0001d00001347983 */ /* 0x001f280000300800 */
[----:B-1----:R-:W4:Y:S04]  /*3c2b0*/  LDL.LU R56, [R1+0x1ac] ;  /* 0x0001ac0001387983 */ /* 0x002f280000300800 */
[----:B------:R-:W4:Y:S04]  /*3c2c0*/  LDL.LU R58, [R1+0x1a8] ;  /* 0x0001a800013a7983 */ /* 0x000f280000300800 */
[----:B------:R-:W4:Y:S04]  /*3c2d0*/  LDL.LU R60, [R1+0x1a4] ;  /* 0x0001a400013c7983 */ /* 0x000f280000300800 */
[----:B------:R0:W-:Y:S04]  /*3c2e0*/  STS.U16 [R54+UR4+0x2d40], R2 ;  /* 0x002d400236007988 */ /* 0x0001e80008000404 */
[----:B------:R1:W-:Y:S04]  /*3c2f0*/  STS.U16 [R54+UR4+0x2d00], R3 ;  /* 0x002d000336007988 */ /* 0x0003e80008000404 */
[----:B------:R-:W-:Y:S04]  /*3c300*/  STS.U16 [R54+UR4+0x2dc0], R30 ;  /* 0x002dc01e36007988 */ /* 0x000fe80008000404 */
[----:B0-----:R-:W4:Y:S04]  /*3c310*/  LDL.LU R2, [R1+0x1a0] ;  /* 0x0001a00001027983 */ /* 0x001f280000300800 */
[----:B-1----:R-:W4:Y:S04]  /*3c320*/  LDL.LU R3, [R1+0x17c] ;  /* 0x00017c0001037983 */ /* 0x002f280000300800 */
[----:B------:R-:W-:Y:S04]  /*3c330*/  STS.U16 [R54+UR4+0x2d80], R31 ;  /* 0x002d801f36007988 */ /* 0x000fe80008000404 */
[----:B--2---:R-:W-:Y:S04]  /*3c340*/  STS.U16 [R54+UR4+0x3100], R0 ;  /* 0x0031000036007988 */ /* 0x004fe80008000404 */
[----:B---3--:R-:W-:Y:S04]  /*3c350*/  STS.U16 [R54+UR4+0x3140], R40 ;  /* 0x0031402836007988 */ /* 0x008fe80008000404 */
[----:B----4-:R-:W-:Y:S04]  /*3c360*/  STS.U16 [R54+UR4+0x3180], R42 ;  /* 0x0031802a36007988 */ /* 0x010fe80008000404 */
[----:B------:R-:W-:Y:S04]  /*3c370*/  STS.U16 [R54+UR4+0x31c0], R44 ;  /* 0x0031c02c36007988 */ /* 0x000fe80008000404 */
[----:B------:R0:W-:Y:S04]  /*3c380*/  STS.U16 [R54+UR4+0x3540], R16 ;  /* 0x0035401036007988 */ /* 0x0001e80008000404 */
[----:B------:R1:W-:Y:S04]  /*3c390*/  STS.U16 [R54+UR4+0x3500], R15 ;  /* 0x0035000f36007988 */ /* 0x0003e80008000404 */
[----:B------:R2:W-:Y:S04]  /*3c3a0*/  STS.U16 [R54+UR4+0x35c0], R14 ;  /* 0x0035c00e36007988 */ /* 0x0005e80008000404 */
[----:B------:R3:W-:Y:S04]  /*3c3b0*/  STS.U16 [R54+UR4+0x3580], R13 ;  /* 0x0035800d36007988 */ /* 0x0007e80008000404 */
[----:B0-----:R-:W4:Y:S04]  /*3c3c0*/  LDL.LU R16, [R1+0x178] ;  /* 0x0001780001107983 */ /* 0x001f280000300800 */
[----:B------:R0:W-:Y:S04]  /*3c3d0*/  STS.U16 [R54+UR4+0x3900], R12 ;  /* 0x0039000c36007988 */ /* 0x0001e80008000404 */
[----:B------:R0:W-:Y:S04]  /*3c3e0*/  STS.U16 [R54+UR4+0x3940], R11 ;  /* 0x0039400b36007988 */ /* 0x0001e80008000404 */
[----:B------:R0:W-:Y:S04]  /*3c3f0*/  STS.U16 [R54+UR4+0x3980], R10 ;  /* 0x0039800a36007988 */ /* 0x0001e80008000404 */
[----:B-1----:R-:W4:Y:S04]  /*3c400*/  LDL.LU R15, [R1+0x174] ;  /* 0x00017400010f7983 */ /* 0x002f280000300800 */
[----:B--2---:R-:W2:Y:S04]  /*3c410*/  LDL.LU R14, [R1+0x170] ;  /* 0x00017000010e7983 */ /* 0x004ea80000300800 */
[----:B---3--:R-:W3:Y:S04]  /*3c420*/  LDL.LU R13, [R1+0x14c] ;  /* 0x00014c00010d7983 */ /* 0x008ee80000300800 */
[----:B0-----:R-:W3:Y:S04]  /*3c430*/  LDL.LU R12, [R1+0x148] ;  /* 0x00014800010c7983 */ /* 0x001ee80000300800 */
[----:B------:R0:W-:Y:S04]  /*3c440*/  STS.U16 [R54+UR4+0x39c0], R9 ;  /* 0x0039c00936007988 */ /* 0x0001e80008000404 */
[----:B------:R1:W-:Y:S04]  /*3c450*/  STS.U16 [R54+UR4+0x3d40], R8 ;  /* 0x003d400836007988 */ /* 0x0003e80008000404 */
[----:B------:R1:W-:Y:S04]  /*3c460*/  STS.U16 [R54+UR4+0x3d00], R7 ;  /* 0x003d000736007988 */ /* 0x0003e80008000404 */
[----:B------:R-:W3:Y:S04]  /*3c470*/  LDL.LU R11, [R1+0x144] ;  /* 0x00014400010b7983 */ /* 0x000ee80000300800 */
[----:B------:R-:W3:Y:S04]  /*3c480*/  LDL.LU R10, [R1+0x140] ;  /* 0x00014000010a7983 */ /* 0x000ee80000300800 */
[----:B------:R1:W-:Y:S04]  /*3c490*/  STS.U16 [R54+UR4+0x3dc0], R6 ;  /* 0x003dc00636007988 */ /* 0x0003e80008000404 */
[----:B------:R1:W-:Y:S04]  /*3c4a0*/  STS.U16 [R54+UR4+0x3d80], R5 ;  /* 0x003d800536007988 */ /* 0x0003e80008000404 */
[----:B------:R1:W-:Y:S04]  /*3c4b0*/  STS.U16 [R54+UR4+0x4100], R4 ;  /* 0x0041000436007988 */ /* 0x0003e80008000404 */
[----:B0-----:R-:W3:Y:S04]  /*3c4c0*/  LDL.LU R9, [R1+0x11c] ;  /* 0x00011c0001097983 */ /* 0x001ee80000300800 */
[----:B-1----:R-:W3:Y:S04]  /*3c4d0*/  LDL.LU R8, [R1+0x118] ;  /* 0x0001180001087983 */ /* 0x002ee80000300800 */
[----:B------:R-:W3:Y:S04]  /*3c4e0*/  LDL.LU R7, [R1+0x114] ;  /* 0x0001140001077983 */ /* 0x000ee80000300800 */
[----:B------:R-:W3:Y:S04]  /*3c4f0*/  LDL.LU R6, [R1+0x110] ;  /* 0x0001100001067983 */ /* 0x000ee80000300800 */
[----:B------:R0:W-:Y:S04]  /*3c500*/  STS.U16 [R54+UR4+0x4140], R32 ;  /* 0x0041402036007988 */ /* 0x0001e80008000404 */
[----:B------:R1:W-:Y:S04]  /*3c510*/  STS.U16 [R54+UR4+0x4180], R34 ;  /* 0x0041802236007988 */ /* 0x0003e80008000404 */
[----:B------:R1:W-:Y:S04]  /*3c520*/  STS.U16 [R54+UR4+0x41c0], R36 ;  /* 0x0041c02436007988 */ /* 0x0003e80008000404 */
[----:B------:R-:W3:Y:S04]  /*3c530*/  LDL.LU R5, [R1+0xec] ;  /* 0x0000ec0001057983 */ /* 0x000ee80000300800 */
[----:B------:R-:W3:Y:S04]  /*3c540*/  LDL.LU R4, [R1+0xe8] ;  /* 0x0000e80001047983 */ /* 0x000ee80000300800 */
[----:B------:R-:W-:Y:S04]  /*3c550*/  STS.U16 [R54+UR4+0x4540], R46 ;  /* 0x0045402e36007988 */ /* 0x000fe80008000404 */
[----:B------:R-:W-:Y:S04]  /*3c560*/  STS.U16 [R54+UR4+0x4500], R48 ;  /* 0x0045003036007988 */ /* 0x000fe80008000404 */
[----:B------:R-:W-:Y:S04]  /*3c570*/  STS.U16 [R54+UR4+0x45c0], R50 ;  /* 0x0045c03236007988 */ /* 0x000fe80008000404 */
[----:B0-----:R-:W3:Y:S04]  /*3c580*/  LDL.LU R32, [R1+0xe4] ;  /* 0x0000e40001207983 */ /* 0x001ee80000300800 */
[----:B-1----:R-:W3:Y:S04]  /*3c590*/  LDL.LU R34, [R1+0xe0] ;  /* 0x0000e00001227983 */ /* 0x002ee80000300800 */
[----:B------:R-:W3:Y:S04]  /*3c5a0*/  LDL.LU R36, [R1+0xbc] ;  /* 0x0000bc0001247983 */ /* 0x000ee80000300800 */
[----:B------:R-:W-:Y:S04]  /*3c5b0*/  STS.U16 [R54+UR4+0x4580], R52 ;  /* 0x0045803436007988 */ /* 0x000fe80008000404 */
        /* <DEDUP_REMOVED lines=15> */
[----:B------:R0:W-:Y:S04]  /*3c6b0*/  STS.U16 [R54+UR4+0x49c0], R2 ;  /* 0x0049c00236007988 */ /* 0x0001e80008000404 */
[----:B------:R-:W3:Y:S04]  /*3c6c0*/  LDL.LU R52, [R1+0x28] ;  /* 0x0000280001347983 */ /* 0x000ee80000300800 */
[----:B------:R1:W-:Y:S04]  /*3c6d0*/  STS.U16 [R54+UR4+0x4d40], R3 ;  /* 0x004d400336007988 */ /* 0x0003e80008000404 */
[----:B0-----:R-:W3:Y:S04]  /*3c6e0*/  LDL.LU R2, [R1+0x24] ;  /* 0x0000240001027983 */ /* 0x001ee80000300800 */
[----:B-1----:R-:W3:Y:S04]  /*3c6f0*/  LDL.LU R3, [R1+0x20] ;  /* 0x0000200001037983 */ /* 0x002ee80000300800 */
[----:B----4-:R0:W-:Y:S04]  /*3c700*/  STS.U16 [R54+UR4+0x4d00], R16 ;  /* 0x004d001036007988 */ /* 0x0101e80008000404 */
[----:B------:R1:W-:Y:S04]  /*3c710*/  STS.U16 [R54+UR4+0x4dc0], R15 ;  /* 0x004dc00f36007988 */ /* 0x0003e80008000404 */
[----:B0-----:R-:W4:Y:S04]  /*3c720*/  LDL.LU R16, [R1+0x3880] ;  /* 0x0038800001107983 */ /* 0x001f280000300800 */
[----:B--2---:R0:W-:Y:S04]  /*3c730*/  STS.U16 [R54+UR4+0x4d80], R14 ;  /* 0x004d800e36007988 */ /* 0x0041e80008000404 */
[----:B---3--:R2:W-:Y:S04]  /*3c740*/  STS.U16 [R54+UR4+0x5100], R13 ;  /* 0x0051000d36007988 */ /* 0x0085e80008000404 */
[----:B------:R3:W-:Y:S04]  /*3c750*/  STS.U16 [R54+UR4+0x5140], R12 ;  /* 0x0051400c36007988 */ /* 0x0007e80008000404 */
[----:B-1----:R-:W4:Y:S04]  /*3c760*/  LDL.LU R15, [R1+0x387c] ;  /* 0x00387c00010f7983 */ /* 0x002f280000300800 */
[----:B0-----:R-:W4:Y:S04]  /*3c770*/  LDL.LU R14, [R1+0x3878] ;  /* 0x00387800010e7983 */ /* 0x001f280000300800 */
[----:B--2---:R-:W2:Y:S04]  /*3c780*/  LDL.LU R13, [R1+0x3874] ;  /* 0x00387400010d7983 */ /* 0x004ea80000300800 */
[----:B------:R0:W-:Y:S04]  /*3c790*/  STS.U16 [R54+UR4+0x5180], R11 ;  /* 0x0051800b36007988 */ /* 0x0001e80008000404 */
[----:B---3--:R-:W3:Y:S04]  /*3c7a0*/  LDL.LU R12, [R1+0x3870] ;  /* 0x00387000010c7983 */ /* 0x008ee80000300800 */
[----:B------:R1:W-:Y:S04]  /*3c7b0*/  STS.U16 [R54+UR4+0x51c0], R10 ;  /* 0x0051c00a36007988 */ /* 0x0003e80008000404 */
[----:B------:R1:W-:Y:S04]  /*3c7c0*/  STS.U16 [R54+UR4+0x5540], R9 ;  /* 0x0055400936007988 */ /* 0x0003e80008000404 */
[----:B------:R1:W-:Y:S04]  /*3c7d0*/  STS.U16 [R54+UR4+0x5500], R8 ;  /* 0x0055000836007988 */ /* 0x0003e80008000404 */
[----:B------:R1:W-:Y:S04]  /*3c7e0*/  STS.U16 [R54+UR4+0x55c0], R7 ;  /* 0x0055c00736007988 */ /* 0x0003e80008000404 */
[----:B------:R1:W-:Y:S04]  /*3c7f0*/  STS.U16 [R54+UR4+0x5580], R6 ;  /* 0x0055800636007988 */ /* 0x0003e80008000404 */
[----:B0-----:R-:W4:Y:S04]  /*3c800*/  LDL.LU R11, [R1+0x386c] ;  /* 0x00386c00010b7983 */ /* 0x001f280000300800 */
[----:B-1----:R-:W2:Y:S04]  /*3c810*/  LDL.LU R10, [R1+0x3868] ;  /* 0x00386800010a7983 */ /* 0x002ea80000300800 */
[----:B------:R-:W3:Y:S04]  /*3c820*/  LDL.LU R9, [R1+0x3864] ;  /* 0x0038640001097983 */ /* 0x000ee80000300800 */
[----:B------:R-:W4:Y:S04]  /*3c830*/  LDL.LU R8, [R1+0x3860] ;  /* 0x0038600001087983 */ /* 0x000f280000300800 */
[----:B------:R-:W2:Y:S04]  /*3c840*/  LDL.LU R7, [R1+0x385c] ;  /* 0x00385c0001077983 */ /* 0x000ea80000300800 */
[----:B------:R-:W3:Y:S04]  /*3c850*/  LDL.LU R6, [R1+0x3858] ;  /* 0x0038580001067983 */ /* 0x000ee80000300800 */
        /* <DEDUP_REMOVED lines=10> */
[----:B------:R0:W-:Y:S04]  /*3c900*/  STS.U16 [R54+UR4+0x5d00], R56 ;  /* 0x005d003836007988 */ /* 0x0001e80008000404 */
[----:B------:R1:W-:Y:S04]  /*3c910*/  STS.U16 [R54+UR4+0x5dc0], R58 ;  /* 0x005dc03a36007988 */ /* 0x0003e80008000404 */
[----:B------:R1:W-:Y:S04]  /*3c920*/  STS.U16 [R54+UR4+0x5d80], R60 ;  /* 0x005d803c36007988 */ /* 0x0003e80008000404 */
[----:B0-----:R-:W3:Y:S04]  /*3c930*/  LDL.LU R56, [R1+0x3840] ;  /* 0x0038400001387983 */ /* 0x001ee80000300800 */
[----:B-1----:R-:W4:Y:S04]  /*3c940*/  LDL.LU R58, [R1+0x383c] ;  /* 0x00383c00013a7983 */ /* 0x002f280000300800 */
        /* <DEDUP_REMOVED lines=12> */
[----:B------:R0:W-:Y:S04]  /*3ca10*/  STS.U16 [R54+UR4+0x65c0], R46 ;  /* 0x0065c02e36007988 */ /* 0x0001e80008000404 */
[----:B------:R-:W3:Y:S04]  /*3ca20*/  LDL.LU R44, [R1+0x8c4] ;  /* 0x0008c400012c7983 */ /* 0x000ee80000300800 */
        /* <DEDUP_REMOVED lines=11> */
[----:B--2---:R0:W-:Y:S04]  /*3cae0*/  STS.U16 [R54+UR4+0x6d40], R60 ;  /* 0x006d403c36007988 */ /* 0x0041e80008000404 */
[----:B----4-:R1:W-:Y:S04]  /*3caf0*/  STS.U16 [R54+UR4+0x6d00], R58 ;  /* 0x006d003a36007988 */ /* 0x0103e80008000404 */
[----:B---3--:R2:W-:Y:S04]  /*3cb00*/  STS.U16 [R54+UR4+0x6dc0], R56 ;  /* 0x006dc03836007988 */ /* 0x0085e80008000404 */
[----:B0-----:R-:W3:Y:S04]  /*3cb10*/  LDL.LU R60, [R1+0x8ec] ;  /* 0x0008ec00013c7983 */ /* 0x001ee80000300800 */
[----:B-1----:R-:W4:Y:S04]  /*3cb20*/  LDL.LU R58, [R1+0x8f0] ;  /* 0x0008f000013a7983 */ /* 0x002f280000300800 */
[----:B--2---:R-:W2:Y:S01]  /*3cb30*/  LDL.LU R54, [R1+0x3834] ;  /* 0x0038340001367983 */ /* 0x004ea20000300800 */
[----:B------:R-:W0:Y:S02]  /*3cb40*/  S2R R56, SR_TID.X ;  /* 0x0000000000387919 */ /* 0x000e240000002100 */
[----:B0-----:R-:W-:-:S05]  /*3cb50*/  LOP3.LUT R56, R56, 0x1f, RZ, 0xc0, !PT ;  /* 0x0000001f38387812 */ /* 0x001fca00078ec0ff */
[----:B------:R-:W-:-:S05]  /*3cb60*/  IMAD.SHL.U32 R56, R56, 0x2, RZ ;  /* 0x0000000238387824 */ /* 0x000fca00078e00ff */
[----:B------:R-:W-:-:S05]  /*3cb70*/  LOP3.LUT R56, R56, 0x10, RZ, 0x3c, !PT ;  /* 0x0000001038387812 */ /* 0x000fca00078e3cff */
[----:B--2---:R0:W-:Y:S02]  /*3cb80*/  STS.U16 [R56+UR4+0x6d80], R54 ;  /* 0x006d803638007988 */ /* 0x0041e40008000404 */
[----:B0-----:R-:W0:Y:S02]  /*3cb90*/  S2R R54, SR_TID.X ;  /* 0x0000000000367919 */ /* 0x001e240000002100 */
        /* <DEDUP_REMOVED lines=16> */
[----:B-1----:R-:W2:Y:S04]  /*3cca0*/  LDL.LU R16, [R1+0x888] ;  /* 0x0008880001107983 */ /* 0x002ea80000300800 */
[----:B------:R-:W2:Y:S04]  /*3ccb0*/  LDL.LU R15, [R1+0x884] ;  /* 0x00088400010f7983 */ /* 0x000ea80000300800 */
[----:B------:R-:W2:Y:S04]  /*3ccc0*/  LDL.LU R14, [R1+0x860] ;  /* 0x00086000010e7983 */ /* 0x000ea80000300800 */
[----:B------:R-:W2:Y:S04]  /*3ccd0*/  LDL.LU R13, [R1+0x85c] ;  /* 0x00085c00010d7983 */ /* 0x000ea80000300800 */
[----:B------:R-:W2:Y:S04]  /*3cce0*/  LDL.LU R12, [R1+0x858] ;  /* 0x00085800010c7983 */ /* 0x000ea80000300800 */
[----:B------:R-:W2:Y:S01]  /*3ccf0*/  LDL.LU R11, [R1+0x854] ;  /* 0x00085400010b7983 */ /* 0x000ea20000300800 */
[----:B0-----:R-:W-:-:S03]  /*3cd00*/  LOP3.LUT R54, R54, 0x1f, RZ, 0xc0, !PT ;  /* 0x0000001f36367812 */ /* 0x001fc600078ec0ff */
[----:B------:R-:W2:Y:S04]  /*3cd10*/  LDL.LU R10, [R1+0x830] ;  /* 0x00083000010a7983 */ /* 0x000ea80000300800 */
[----:B------:R-:W2:Y:S04]  /*3cd20*/  LDL.LU R9, [R1+0x82c] ;  /* 0x00082c0001097983 */ /* 0x000ea80000300800 */
[----:B------:R-:W2:Y:S01]  /*3cd30*/  LDL.LU R7, [R1+0x828] ;  /* 0x0008280001077983 */ /* 0x000ea20000300800 */
[----:B------:R-:W-:-:S03]  /*3cd40*/  IMAD.SHL.U32 R8, R54, 0x2, RZ ;  /* 0x0000000236087824 */ /* 0x000fc600078e00ff */
[----:B------:R-:W2:Y:S04]  /*3cd50*/  LDL.LU R6, [R1+0x824] ;  /* 0x0008240001067983 */ /* 0x000ea80000300800 */
[----:B------:R-:W2:Y:S04]  /*3cd60*/  LDL.LU R5, [R1+0x800] ;  /* 0x0008000001057983 */ /* 0x000ea80000300800 */
[----:B------:R-:W2:Y:S04]  /*3cd70*/  LDL.LU R4, [R1+0x60c] ;  /* 0x00060c0001047983 */ /* 0x000ea80000300800 */
[----:B------:R-:W2:Y:S01]  /*3cd80*/  LDL.LU R32, [R1+0x608] ;  /* 0x0006080001207983 */ /* 0x000ea20000300800 */
[----:B------:R-:W-:-:S03]  /*3cd90*/  LOP3.LUT R8, R8, 0x20, RZ, 0x3c, !PT ;  /* 0x0000002008087812 */ /* 0x000fc600078e3cff */
[----:B------:R-:W2:Y:S04]  /*3cda0*/  LDL.LU R34, [R1+0x604] ;  /* 0x0006040001227983 */ /* 0x000ea80000300800 */
[----:B------:R-:W2:Y:S04]  /*3cdb0*/  LDL.LU R36, [R1+0x3ac] ;  /* 0x0003ac0001247983 */ /* 0x000ea80000300800 */
[----:B------:R-:W2:Y:S04]  /*3cdc0*/  LDL.LU R54, [R1+0x3a8] ;  /* 0x0003a80001367983 */ /* 0x000ea80000300800 */
[----:B------:R-:W2:Y:S04]  /*3cdd0*/  LDL.LU R56, [R1+0x3a4] ;  /* 0x0003a40001387983 */ /* 0x000ea80000300800 */
[----:B----4-:R0:W-:Y:S04]  /*3cde0*/  STS.U16 [R8+UR4+0x200], R58 ;  /* 0x0002003a08007988 */ /* 0x0101e80008000404 */
[----:B---3--:R1:W-:Y:S04]  /*3cdf0*/  STS.U16 [R8+UR4+0x240], R60 ;  /* 0x0002403c08007988 */ /* 0x0083e80008000404 */
        /* <DEDUP_REMOVED lines=35> */
[----:B------:R-:W2:Y:S04]  /*3d030*/  LDL.LU R13, [R1+0x2bc] ;  /* 0x0002bc00010d7983 */ /* 0x000ea80000300800 */
[----:B------:R-:W2:Y:S04]  /*3d040*/  LDL.LU R12, [R1+0x2b8] ;  /* 0x0002b800010c7983 */ /* 0x000ea80000300800 */
[----:B------:R0:W-:Y:S04]  /*3d050*/  STS.U16 [R8+UR4+0x1640], R10 ;  /* 0x0016400a08007988 */ /* 0x0001e80008000404 */
[----:B------:R-:W2:Y:S04]  /*3d060*/  LDL.LU R11, [R1+0x2b4] ;  /* 0x0002b400010b7983 */ /* 0x000ea80000300800 */
[----:B------:R1:W-:Y:S04]  /*3d070*/  STS.U16 [R8+UR4+0x1600], R9 ;  /* 0x0016000908007988 */ /* 0x0003e80008000404 */
[----:B------:R1:W-:Y:S04]  /*3d080*/  STS.U16 [R8+UR4+0x16c0], R7 ;  /* 0x0016c00708007988 */ /* 0x0003e80008000404 */
[----:B------:R1:W-:Y:S04]  /*3d090*/  STS.U16 [R8+UR4+0x1680], R6 ;  /* 0x0016800608007988 */ /* 0x0003e80008000404 */
[----:B------:R1:W-:Y:S04]  /*3d0a0*/  STS.U16 [R8+UR4+0x1a00], R5 ;  /* 0x001a000508007988 */ /* 0x0003e80008000404 */
[----:B------:R1:W-:Y:S04]  /*3d0b0*/  STS.U16 [R8+UR4+0x1a40], R4 ;  /* 0x001a400408007988 */ /* 0x0003e80008000404 */
[----:B0-----:R-:W2:Y:S04]  /*3d0c0*/  LDL.LU R10, [R1+0x2b0] ;  /* 0x0002b000010a7983 */ /* 0x001ea80000300800 */
[----:B-1----:R-:W2:Y:S04]  /*3d0d0*/  LDL.LU R9, [R1+0x28c] ;  /* 0x00028c0001097983 */ /* 0x002ea80000300800 */
[----:B------:R-:W2:Y:S04]  /*3d0e0*/  LDL.LU R7, [R1+0x288] ;  /* 0x0002880001077983 */ /* 0x000ea80000300800 */
        /* <DEDUP_REMOVED lines=12> */
[----:B------:R-:W3:Y:S04]  /*3d1b0*/  LDL.LU R54, [R1+0x22c] ;  /* 0x00022c0001367983 */ /* 0x000ee80000300800 */
[----:B------:R-:W3:Y:S04]  /*3d1c0*/  LDL.LU R56, [R1+0x228] ;  /* 0x0002280001387983 */ /* 0x000ee80000300800 */
[----:B------:R0:W-:Y:S04]  /*3d1d0*/  STS.U16 [R8+UR4+0x2200], R60 ;  /* 0x0022003c08007988 */ /* 0x0001e80008000404 */
[----:B------:R-:W3:Y:S04]  /*3d1e0*/  LDL.LU R58, [R1+0x224] ;  /* 0x00022400013a7983 */ /* 0x000ee80000300800 */
[----:B------:R1:W-:Y:S04]  /*3d1f0*/  STS.U16 [R8+UR4+0x2240], R30 ;  /* 0x0022401e08007988 */ /* 0x0003e80008000404 */
[----:B----4-:R4:W-:Y:S04]  /*3d200*/  STS.U16 [R8+UR4+0x2280], R31 ;  /* 0x0022801f08007988 */ /* 0x0109e80008000404 */
[----:B------:R4:W-:Y:S04]  /*3d210*/  STS.U16 [R8+UR4+0x22c0], R0 ;  /* 0x0022c00008007988 */ /* 0x0009e80008000404 */
[----:B------:R4:W-:Y:S04]  /*3d220*/  STS.U16 [R8+UR4+0x2640], R40 ;  /* 0x0026402808007988 */ /* 0x0009e80008000404 */
[----:B------:R4:W-:Y:S04]  /*3d230*/  STS.U16 [R8+UR4+0x2600], R42 ;  /* 0x0026002a08007988 */ /* 0x0009e80008000404 */
[----:B0-----:R-:W3:Y:S04]  /*3d240*/  LDL.LU R60, [R1+0x220] ;  /* 0x00022000013c7983 */ /* 0x001ee80000300800 */
[----:B-1----:R-:W3:Y:S04]  /*3d250*/  LDL.LU R30, [R1+0x1fc] ;  /* 0x0001fc00011e7983 */ /* 0x002ee80000300800 */
[----:B----4-:R-:W4:Y:S04]  /*3d260*/  LDL.LU R31, [R1+0x1f8] ;  /* 0x0001f800011f7983 */ /* 0x010f280000300800 */
        /* <DEDUP_REMOVED lines=17> */
[----:B------:R-:W-:Y:S04]  /*3d380*/  STS.U16 [R8+UR4+0x2e00], R16 ;  /* 0x002e001008007988 */ /* 0x000fe80008000404 */
[----:B------:R-:W-:Y:S04]  /*3d390*/  STS.U16 [R8+UR4+0x2ec0], R15 ;  /* 0x002ec00f08007988 */ /* 0x000fe80008000404 */
        /* <DEDUP_REMOVED lines=13> */
[----:B------:R-:W-:Y:S04]  /*3d470*/  STS.U16 [R8+UR4+0x3e40], R54 ;  /* 0x003e403608007988 */ /* 0x000fe80008000404 */
[----:B------:R-:W-:Y:S04]  /*3d480*/  STS.U16 [R8+UR4+0x3e00], R56 ;  /* 0x003e003808007988 */ /* 0x000fe80008000404 */
[----:B------:R-:W-:Y:S04]  /*3d490*/  STS.U16 [R8+UR4+0x3ec0], R58 ;  /* 0x003ec03a08007988 */ /* 0x000fe80008000404 */
[----:B------:R-:W-:Y:S04]  /*3d4a0*/  STS.U16 [R8+UR4+0x3e80], R60 ;  /* 0x003e803c08007988 */ /* 0x000fe80008000404 */
[----:B------:R-:W-:Y:S04]  /*3d4b0*/  STS.U16 [R8+UR4+0x4200], R30 ;  /* 0x0042001e08007988 */ /* 0x000fe80008000404 */
[----:B----4-:R-:W-:Y:S04]  /*3d4c0*/  STS.U16 [R8+UR4+0x4240], R31 ;  /* 0x0042401f08007988 */ /* 0x010fe80008000404 */
[----:B------:R-:W-:Y:S04]  /*3d4d0*/  STS.U16 [R8+UR4+0x4280], R0 ;  /* 0x0042800008007988 */ /* 0x000fe80008000404 */
[----:B------:R0:W-:Y:S04]  /*3d4e0*/  STS.U16 [R8+UR4+0x42c0], R40 ;  /* 0x0042c02808007988 */ /* 0x0001e80008000404 */
[----:B------:R1:W-:Y:S04]  /*3d4f0*/  STS.U16 [R8+UR4+0x4640], R42 ;  /* 0x0046402a08007988 */ /* 0x0003e80008000404 */
[----:B0-----:R-:W2:Y:S04]  /*3d500*/  LDL.LU R40, [R1+0x16c] ;  /* 0x00016c0001287983 */ /* 0x001ea80000300800 */
[----:B------:R0:W-:Y:S04]  /*3d510*/  STS.U16 [R8+UR4+0x4600], R44 ;  /* 0x0046002c08007988 */ /* 0x0001e80008000404 */
[----:B-1----:R-:W3:Y:S04]  /*3d520*/  LDL.LU R42, [R1+0x168] ;  /* 0x00016800012a7983 */ /* 0x002ee80000300800 */
[----:B------:R1:W-:Y:S04]  /*3d530*/  STS.U16 [R8+UR4+0x46c0], R46 ;  /* 0x0046c02e08007988 */ /* 0x0003e80008000404 */
[----:B------:R4:W-:Y:S04]  /*3d540*/  STS.U16 [R8+UR4+0x4680], R48 ;  /* 0x0046803008007988 */ /* 0x0009e80008000404 */
        /* <DEDUP_REMOVED lines=33> */
[----:B--2---:R0:W-:Y:S04]  /*3d760*/  STS.U16 [R8+UR4+0x4e40], R40 ;  /* 0x004e402808007988 */ /* 0x0041e80008000404 */
[----:B---3--:R1:W-:Y:S04]  /*3d770*/  STS.U16 [R8+UR4+0x4e00], R42 ;  /* 0x004e002a08007988 */ /* 0x0083e80008000404 */
[----:B0-----:R-:W2:Y:S04]  /*3d780*/  LDL.LU R40, [R1+0x3830] ;  /* 0x0038300001287983 */ /* 0x001ea80000300800 */
[----:B-1----:R-:W3:Y:S04]  /*3d790*/  LDL.LU R42, [R1+0x382c] ;  /* 0x00382c00012a7983 */ /* 0x002ee80000300800 */
[----:B------:R0:W-:Y:S04]  /*3d7a0*/  STS.U16 [R8+UR4+0x4ec0], R44 ;  /* 0x004ec02c08007988 */ /* 0x0001e80008000404 */
[----:B------:R1:W-:Y:S04]  /*3d7b0*/  STS.U16 [R8+UR4+0x4e80], R46 ;  /* 0x004e802e08007988 */ /* 0x0003e80008000404 */
[----:B----4-:R4:W-:Y:S04]  /*3d7c0*/  STS.U16 [R8+UR4+0x5200], R48 ;  /* 0x0052003008007988 */ /* 0x0109e80008000404 */
[----:B------:R4:W-:Y:S04]  /*3d7d0*/  STS.U16 [R8+UR4+0x5240], R50 ;  /* 0x0052403208007988 */ /* 0x0009e80008000404 */
[----:B------:R4:W-:Y:S04]  /*3d7e0*/  STS.U16 [R8+UR4+0x5280], R52 ;  /* 0x0052803408007988 */ /* 0x0009e80008000404 */
[----:B------:R4:W-:Y:S04]  /*3d7f0*/  STS.U16 [R8+UR4+0x52c0], R2 ;  /* 0x0052c00208007988 */ /* 0x0009e80008000404 */
[----:B0-----:R-:W2:Y:S04]  /*3d800*/  LDL.LU R44, [R1+0x3828] ;  /* 0x00382800012c7983 */ /* 0x001ea80000300800 */
[----:B-1----:R-:W3:Y:S04]  /*3d810*/  LDL.LU R46, [R1+0x3824] ;  /* 0x00382400012e7983 */ /* 0x002ee80000300800 */
[----:B----4-:R-:W4:Y:S04]  /*3d820*/  LDL.LU R48, [R1+0x3820] ;  /* 0x0038200001307983 */ /* 0x010f280000300800 */
[----:B------:R-:W2:Y:S04]  /*3d830*/  LDL.LU R50, [R1+0x381c] ;  /* 0x00381c0001327983 */ /* 0x000ea80000300800 */
[----:B------:R-:W3:Y:S04]  /*3d840*/  LDL.LU R52, [R1+0x3818] ;  /* 0x0038180001347983 */ /* 0x000ee80000300800 */
[----:B------:R-:W4:Y:S04]  /*3d850*/  LDL.LU R2, [R1+0x3814] ;  /* 0x0038140001027983 */ /* 0x000f280000300800 */
[----:B------:R0:W-:Y:S04]  /*3d860*/  STS.U16 [R8+UR4+0x5640], R3 ;  /* 0x0056400308007988 */ /* 0x0001e80008000404 */
        /* <DEDUP_REMOVED lines=23> */
[----:B--2---:R0:W-:Y:S04]  /*3d9e0*/  STS.U16 [R8+UR4+0x6ac0], R3 ;  /* 0x006ac00308007988 */ /* 0x0041e80008000404 */
[----:B0-----:R-:W2:Y:S04]  /*3d9f0*/  LDL.LU R3, [R1+0x380c] ;  /* 0x00380c0001037983 */ /* 0x001ea80000300800 */
[----:B------:R-:W2:Y:S04]  /*3da00*/  LDL.LU R7, [R1+0x8e0] ;  /* 0x0008e00001077983 */ /* 0x000ea80000300800 */
        /* <DEDUP_REMOVED lines=13> */
[----:B---3--:R-:W-:Y:S04]  /*3dae0*/  STS.U16 [R8+UR4+0x6e40], R52 ;  /* 0x006e403408007988 */ /* 0x008fe80008000404 */
[----:B------:R-:W-:Y:S04]  /*3daf0*/  STS.U16 [R8+UR4+0x6e00], R50 ;  /* 0x006e003208007988 */ /* 0x000fe80008000404 */
        /* <DEDUP_REMOVED lines=24> */
[----:B------:R0:W-:Y:S04]  /*3dc80*/  STS.U16 [R3+UR4+0x7c0], R60 ;  /* 0x0007c03c03007988 */ /* 0x0001e80008000404 */
[----:B------:R1:W-:Y:S04]  /*3dc90*/  STS.U16 [R3+UR4+0x780], R30 ;  /* 0x0007801e03007988 */ /* 0x0003e80008000404 */
[----:B------:R-:W-:Y:S04]  /*3dca0*/  STS.U16 [R3+UR4+0xb00], R36 ;  /* 0x000b002403007988 */ /* 0x000fe80008000404 */
[----:B------:R2:W-:Y:S04]  /*3dcb0*/  STS.U16 [R3+UR4+0xb40], R31 ;  /* 0x000b401f03007988 */ /* 0x0005e80008000404 */
[----:B0-----:R-:W3:Y:S04]  /*3dcc0*/  LDL.LU R60, [R1+0x878] ;  /* 0x00087800013c7983 */ /* 0x001ee80000300800 */
[----:B-1----:R-:W4:Y:S04]  /*3dcd0*/  LDL.LU R30, [R1+0x874] ;  /* 0x00087400011e7983 */ /* 0x002f280000300800 */
[----:B--2---:R-:W2:Y:S04]  /*3dce0*/  LDL.LU R31, [R1+0x850] ;  /* 0x00085000011f7983 */ /* 0x004ea80000300800 */
        /* <DEDUP_REMOVED lines=17> */
[----:B------:R-:W-:Y:S04]  /*3de00*/  STS.U16 [R3+UR4+0xb80], R54 ;  /* 0x000b803603007988 */ /* 0x000fe80008000404 */
[----:B------:R-:W2:Y:S04]  /*3de10*/  LDL.LU R4, [R1+0x364] ;  /* 0x0003640001047983 */ /* 0x000ea80000300800 */
[----:B------:R-:W-:Y:S04]  /*3de20*/  STS.U16 [R3+UR4+0xbc0], R56 ;  /* 0x000bc03803007988 */ /* 0x000fe80008000404 */
[----:B------:R-:W2:Y:S04]  /*3de30*/  LDL.LU R32, [R1+0x360] ;  /* 0x0003600001207983 */ /* 0x000ea80000300800 */
[----:B------:R0:W-:Y:S04]  /*3de40*/  STS.U16 [R3+UR4+0xf40], R58 ;  /* 0x000f403a03007988 */ /* 0x0001e80008000404 */
[----:B------:R-:W2:Y:S04]  /*3de50*/  LDL.LU R34, [R1+0x33c] ;  /* 0x00033c0001227983 */ /* 0x000ea80000300800 */
[----:B------:R1:W-:Y:S04]  /*3de60*/  STS.U16 [R3+UR4+0xf00], R0 ;  /* 0x000f000003007988 */ /* 0x0003e80008000404 */
[----:B0-----:R-:W2:Y:S04]  /*3de70*/  LDL.LU R58, [R1+0x338] ;  /* 0x00033800013a7983 */ /* 0x001ea80000300800 */
[----:B-1----:R-:W2:Y:S04]  /*3de80*/  LDL.LU R0, [R1+0x334] ;  /* 0x0003340001007983 */ /* 0x002ea80000300800 */
[----:B------:R-:W2:Y:S04]  /*3de90*/  LDL.LU R36, [R1+0x330] ;  /* 0x0003300001247983 */ /* 0x000ea80000300800 */
[----:B---3--:R0:W-:Y:S04]  /*3dea0*/  STS.U16 [R3+UR4+0xfc0], R60 ;  /* 0x000fc03c03007988 */ /* 0x0081e80008000404 */
[----:B----4-:R1:W-:Y:S04]  /*3deb0*/  STS.U16 [R3+UR4+0xf80], R30 ;  /* 0x000f801e03007988 */ /* 0x0103e80008000404 */
[----:B--2---:R2:W-:Y:S04]  /*3dec0*/  STS.U16 [R3+UR4+0x1300], R31 ;  /* 0x0013001f03007988 */ /* 0x0045e80008000404 */
[----:B------:R-:W-:Y:S04]  /*3ded0*/  STS.U16 [R3+UR4+0x1340], R17 ;  /* 0x0013401103007988 */ /* 0x000fe80008000404 */
[----:B------:R-:W-:Y:S04]  /*3dee0*/  STS.U16 [R3+UR4+0x1380], R46 ;  /* 0x0013802e03007988 */ /* 0x000fe80008000404 */
[----:B------:R-:W-:Y:S04]  /*3def0*/  STS.U16 [R3+UR4+0x13c0], R48 ;  /* 0x0013c03003007988 */ /* 0x000fe80008000404 */
[----:B0-----:R-:W3:Y:S04]  /*3df00*/  LDL.LU R60, [R1+0x30c] ;  /* 0x00030c00013c7983 */ /* 0x001ee80000300800 */
        /* <DEDUP_REMOVED lines=13> */
[----:B------:R-:W4:Y:S04]  /*3dfe0*/  LDL.LU R54, [R1+0x308] ;  /* 0x0003080001367983 */ /* 0x000f280000300800 */
[----:B------:R-:W-:Y:S04]  /*3dff0*/  STS.U16 [R3+UR4+0x2340], R5 ;  /* 0x0023400503007988 */ /* 0x000fe80008000404 */
[----:B------:R-:W4:Y:S04]  /*3e000*/  LDL.LU R56, [R1+0x304] ;  /* 0x0003040001387983 */ /* 0x000f280000300800 */
[----:B------:R-:W-:Y:S04]  /*3e010*/  STS.U16 [R3+UR4+0x2380], R4 ;  /* 0x0023800403007988 */ /* 0x000fe80008000404 */
[----:B-1----:R-:W4:Y:S04]  /*3e020*/  LDL.LU R30, [R1+0x300] ;  /* 0x00030000011e7983 */ /* 0x002f280000300800 */
[----:B------:R-:W-:Y:S04]  /*3e030*/  STS.U16 [R3+UR4+0x23c0], R32 ;  /* 0x0023c02003007988 */ /* 0x000fe80008000404 */
[----:B------:R-:W-:Y:S04]  /*3e040*/  STS.U16 [R3+UR4+0x2740], R34 ;  /* 0x0027402203007988 */ /* 0x000fe80008000404 */
[----:B--2---:R-:W2:Y:S04]  /*3e050*/  LDL.LU R31, [R1+0x2dc] ;  /* 0x0002dc00011f7983 */ /* 0x004ea80000300800 */
[----:B------:R0:W-:Y:S04]  /*3e060*/  STS.U16 [R3+UR4+0x2700], R58 ;  /* 0x0027003a03007988 */ /* 0x0001e80008000404 */
[----:B------:R1:W-:Y:S04]  /*3e070*/  STS.U16 [R3+UR4+0x27c0], R0 ;  /* 0x0027c00003007988 */ /* 0x0003e80008000404 */
[----:B0-----:R-:W2:Y:S04]  /*3e080*/  LDL.LU R58, [R1+0x2d8] ;  /* 0x0002d800013a7983 */ /* 0x001ea80000300800 */
[----:B-1----:R-:W2:Y:S04]  /*3e090*/  LDL.LU R0, [R1+0x2d4] ;  /* 0x0002d40001007983 */ /* 0x002ea80000300800 */
[----:B------:R-:W-:Y:S04]  /*3e0a0*/  STS.U16 [R3+UR4+0x2780], R36 ;  /* 0x0027802403007988 */ /* 0x000fe80008000404 */
[----:B---3--:R0:W-:Y:S04]  /*3e0b0*/  STS.U16 [R3+UR4+0x2b00], R60 ;  /* 0x002b003c03007988 */ /* 0x0081e80008000404 */
[----:B0-----:R-:W3:Y:S04]  /*3e0c0*/  LDL.LU R60, [R1+0x2d0] ;  /* 0x0002d000013c7983 */ /* 0x001ee80000300800 */
        /* <DEDUP_REMOVED lines=17> */
[----:B----4-:R-:W-:Y:S04]  /*3e1e0*/  STS.U16 [R3+UR4+0x2b40], R54 ;  /* 0x002b403603007988 */ /* 0x010fe80008000404 */
[----:B------:R-:W4:Y:S04]  /*3e1f0*/  LDL.LU R4, [R1+0x1e8] ;  /* 0x0001e80001047983 */ /* 0x000f280000300800 */
[----:B------:R-:W-:Y:S04]  /*3e200*/  STS.U16 [R3+UR4+0x2b80], R56 ;  /* 0x002b803803007988 */ /* 0x000fe80008000404 */
[----:B------:R-:W4:Y:S04]  /*3e210*/  LDL.LU R32, [R1+0x1e4] ;  /* 0x0001e40001207983 */ /* 0x000f280000300800 */
[----:B------:R0:W-:Y:S04]  /*3e220*/  STS.U16 [R3+UR4+0x2bc0], R30 ;  /* 0x002bc01e03007988 */ /* 0x0001e80008000404 */
[----:B------:R-:W4:Y:S04]  /*3e230*/  LDL.LU R34, [R1+0x1e0] ;  /* 0x0001e00001227983 */ /* 0x000f280000300800 */
[----:B--2---:R1:W-:Y:S04]  /*3e240*/  STS.U16 [R3+UR4+0x2f40], R31 ;  /* 0x002f401f03007988 */ /* 0x0043e80008000404 */
[----:B------:R-:W-:Y:S04]  /*3e250*/  STS.U16 [R3+UR4+0x2f00], R58 ;  /* 0x002f003a03007988 */ /* 0x000fe80008000404 */
[----:B------:R2:W-:Y:S04]  /*3e260*/  STS.U16 [R3+UR4+0x2fc0], R0 ;  /* 0x002fc00003007988 */ /* 0x0005e80008000404 */
[----:B0-----:R-:W4:Y:S04]  /*3e270*/  LDL.LU R30, [R1+0x1bc] ;  /* 0x0001bc00011e7983 */ /* 0x001f280000300800 */
[----:B-1----:R-:W4:Y:S04]  /*3e280*/  LDL.LU R31, [R1+0x1b8] ;  /* 0x0001b800011f7983 */ /* 0x002f280000300800 */
[----:B------:R-:W4:Y:S04]  /*3e290*/  LDL.LU R36, [R1+0x1b4] ;  /* 0x0001b40001247983 */ /* 0x000f280000300800 */
[----:B--2---:R-:W2:Y:S04]  /*3e2a0*/  LDL.LU R0, [R1+0x1b0] ;  /* 0x0001b00001007983 */ /* 0x004ea80000300800 */
[----:B------:R-:W2:Y:S04]  /*3e2b0*/  LDL.LU R54, [R1+0x18c] ;  /* 0x00018c0001367983 */ /* 0x000ea80000300800 */
[----:B------:R-:W2:Y:S04]  /*3e2c0*/  LDL.LU R56, [R1+0x188] ;  /* 0x0001880001387983 */ /* 0x000ea80000300800 */
[----:B------:R-:W2:Y:S04]  /*3e2d0*/  LDL.LU R58, [R1+0x184] ;  /* 0x00018400013a7983 */ /* 0x000ea80000300800 */
[----:B---3--:R0:W-:Y:S04]  /*3e2e0*/  STS.U16 [R3+UR4+0x2f80], R60 ;  /* 0x002f803c03007988 */ /* 0x0081e80008000404 */
        /* <DEDUP_REMOVED lines=17> */
[----:B----4-:R-:W-:Y:S04]  /*3e400*/  STS.U16 [R3+UR4+0x4340], R4 ;  /* 0x0043400403007988 */ /* 0x010fe80008000404 */
[----:B0-----:R-:W3:Y:S04]  /*3e410*/  LDL.LU R60, [R1+0x180] ;  /* 0x00018000013c7983 */ /* 0x001ee80000300800 */
[----:B------:R-:W-:Y:S04]  /*3e420*/  STS.U16 [R3+UR4+0x4380], R32 ;  /* 0x0043802003007988 */ /* 0x000fe80008000404 */
[----:B------:R-:W-:Y:S04]  /*3e430*/  STS.U16 [R3+UR4+0x43c0], R34 ;  /* 0x0043c02203007988 */ /* 0x000fe80008000404 */
[----:B------:R0:W-:Y:S04]  /*3e440*/  STS.U16 [R3+UR4+0x4740], R30 ;  /* 0x0047401e03007988 */ /* 0x0001e80008000404 */
[----:B------:R1:W-:Y:S04]  /*3e450*/  STS.U16 [R3+UR4+0x4700], R31 ;  /* 0x0047001f03007988 */ /* 0x0003e80008000404 */
[----:B------:R-:W-:Y:S04]  /*3e460*/  STS.U16 [R3+UR4+0x47c0], R36 ;  /* 0x0047c02403007988 */ /* 0x000fe80008000404 */
[----:B--2---:R2:W-:Y:S04]  /*3e470*/  STS.U16 [R3+UR4+0x4780], R0 ;  /* 0x0047800003007988 */ /* 0x0045e80008000404 */
[----:B0-----:R-:W4:Y:S04]  /*3e480*/  LDL.LU R30, [R1+0x15c] ;  /* 0x00015c00011e7983 */ /* 0x001f280000300800 */
        /* <DEDUP_REMOVED lines=25> */
[----:B0-----:R-:W2:Y:S04]  /*3e620*/  LDL.LU R58, [R1+0x60] ;  /* 0x00006000013a7983 */ /* 0x001ea80000300800 */
[----:B---3--:R0:W-:Y:S04]  /*3e630*/  STS.U16 [R3+UR4+0x4bc0], R60 ;  /* 0x004bc03c03007988 */ /* 0x0081e80008000404 */
[----:B0-----:R-:W3:Y:S04]  /*3e640*/  LDL.LU R60, [R1+0x3c] ;  /* 0x00003c00013c7983 */ /* 0x001ee80000300800 */
[----:B------:R-:W3:Y:S04]  /*3e650*/  LDL.LU R36, [R1+0x38] ;  /* 0x0000380001247983 */ /* 0x000ee80000300800 */
[----:B----4-:R0:W-:Y:S04]  /*3e660*/  STS.U16 [R3+UR4+0x4f40], R30 ;  /* 0x004f401e03007988 */ /* 0x0101e80008000404 */
[----:B------:R1:W-:Y:S04]  /*3e670*/  STS.U16 [R3+UR4+0x4f00], R31 ;  /* 0x004f001f03007988 */ /* 0x0003e80008000404 */
[----:B--2---:R2:W-:Y:S04]  /*3e680*/  STS.U16 [R3+UR4+0x4fc0], R0 ;  /* 0x004fc00003007988 */ /* 0x0045e80008000404 */
[----:B0-----:R-:W4:Y:S04]  /*3e690*/  LDL.LU R30, [R1+0x34] ;  /* 0x00003400011e7983 */ /* 0x001f280000300800 */
[----:B------:R-:W4:Y:S04]  /*3e6a0*/  LDL.LU R54, [R1+0x30] ;  /* 0x0000300001367983 */ /* 0x000f280000300800 */
[----:B------:R-:W4:Y:S04]  /*3e6b0*/  LDL.LU R56, [R1+0xc] ;  /* 0x00000c0001387983 */ /* 0x000f280000300800 */
[----:B-1----:R-:W4:Y:S04]  /*3e6c0*/  LDL.LU R31, [R1+0x8] ;  /* 0x00000800011f7983 */ /* 0x002f280000300800 */
[----:B--2---:R-:W2:Y:S04]  /*3e6d0*/  LDL.LU R0, [R1+0x4] ;  /* 0x0000040001007983 */ /* 0x004ea80000300800 */
        /* <DEDUP_REMOVED lines=21> */
[----:B0-----:R-:W2:Y:S04]  /*3e830*/  LDL.LU R58, [R1+0x900] ;  /* 0x00090000013a7983 */ /* 0x001ea80000300800 */
[----:B---3--:R0:W-:Y:S04]  /*3e840*/  STS.U16 [R3+UR4+0x6740], R60 ;  /* 0x0067403c03007988 */ /* 0x0081e80008000404 */
[----:B------:R-:W-:Y:S04]  /*3e850*/  STS.U16 [R3+UR4+0x6700], R36 ;  /* 0x0067002403007988 */ /* 0x000fe80008000404 */
[----:B0-----:R-:W3:Y:S04]  /*3e860*/  LDL.LU R60, [R1+0x8f8] ;  /* 0x0008f800013c7983 */ /* 0x001ee80000300800 */
[----:B----4-:R0:W-:Y:S04]  /*3e870*/  STS.U16 [R3+UR4+0x67c0], R30 ;  /* 0x0067c01e03007988 */ /* 0x0101e80008000404 */
[----:B------:R-:W-:Y:S04]  /*3e880*/  STS.U16 [R3+UR4+0x6780], R54 ;  /* 0x0067803603007988 */ /* 0x000fe80008000404 */
[----:B------:R-:W-:Y:S04]  /*3e890*/  STS.U16 [R3+UR4+0x6b00], R56 ;  /* 0x006b003803007988 */ /* 0x000fe80008000404 */
[----:B------:R-:W-:Y:S04]  /*3e8a0*/  STS.U16 [R3+UR4+0x6b40], R31 ;  /* 0x006b401f03007988 */ /* 0x000fe80008000404 */
[----:B--2---:R-:W-:Y:S04]  /*3e8b0*/  STS.U16 [R3+UR4+0x6b80], R0 ;  /* 0x006b800003007988 */ /* 0x004fe80008000404 */
[----:B------:R1:W-:Y:S04]  /*3e8c0*/  STS.U16 [R3+UR4+0x6bc0], R2 ;  /* 0x006bc00203007988 */ /* 0x0003e80008000404 */
[----:B0-----:R-:W2:Y:S04]  /*3e8d0*/  LDL.LU R30, [R1+0x8f4] ;  /* 0x0008f400011e7983 */ /* 0x001ea80000300800 */
[----:B-1----:R-:W4:Y:S01]  /*3e8e0*/  LDL.LU R2, [R1+0x3808] ;  /* 0x0038080001027983 */ /* 0x002f220000300800 */
[----:B------:R-:W0:Y:S03]  /*3e8f0*/  S2R R0, SR_TID.X ;  /* 0x0000000000007919 */ /* 0x000e260000002100 */
[----:B------:R-:W-:Y:S04]  /*3e900*/  STS.U16 [R3+UR4+0x6f40], R44 ;  /* 0x006f402c03007988 */ /* 0x000fe80008000404 */
[----:B------:R-:W-:Y:S01]  /*3e910*/  STS.U16 [R3+UR4+0x6f00], R42 ;  /* 0x006f002a03007988 */ /* 0x000fe20008000404 */
[----:B------:R-:W1:Y:S03]  /*3e920*/  S2R R31, SR_TID.X ;  /* 0x00000000001f7919 */ /* 0x000e660000002100 */
        /* <DEDUP_REMOVED lines=14> */
[----:B------:R-:W-:Y:S01]  /*3ea10*/  STS.U16 [R3+UR4+0x7f40], R58 ;  /* 0x007f403a03007988 */ /* 0x000fe20008000404 */
[----:B0-----:R-:W-:Y:S01]  /*3ea20*/  LOP3.LUT R0, R0, 0x7, RZ, 0xc0, !PT ;  /* 0x0000000700007812 */ /* 0x001fe200078ec0ff */
[----:B-1----:R-:W-:-:S02]  /*3ea30*/  IMAD.SHL.U32 R61, R31, 0x2, RZ ;  /* 0x000000021f3d7824 */ /* 0x002fc400078e00ff */
[C---:B------:R-:W-:Y:S02]  /*3ea40*/  IMAD.SHL.U32 R50, R31.reuse, 0x40, RZ ;  /* 0x000000401f327824 */ /* 0x040fe400078e00ff */
[C---:B------:R-:W-:Y:S02]  /*3ea50*/  IMAD R51, R0.reuse, 0x90, RZ ;  /* 0x0000009000337824 */ /* 0x040fe400078e02ff */
[----:B------:R-:W-:Y:S02]  /*3ea60*/  IMAD R0, R0, 0x110, RZ ;  /* 0x0000011000007824 */ /* 0x000fe400078e02ff */
[----:B------:R-:W-:-:S05]  /*3ea70*/  IMAD.SHL.U32 R31, R31, 0x2, RZ ;  /* 0x000000021f1f7824 */ /* 0x000fca00078e00ff */
[----:B------:R-:W-:Y:S01]  /*3ea80*/  LOP3.LUT R0, R0, 0x30, R31, 0x78, !PT ;  /* 0x0000003000007812 */ /* 0x000fe200078e781f */
[----:B---3--:R-:W-:Y:S04]  /*3ea90*/  STS.U16 [R3+UR4+0x7f00], R60 ;  /* 0x007f003c03007988 */ /* 0x008fe80008000404 */
[----:B--2---:R-:W-:Y:S04]  /*3eaa0*/  STS.U16 [R3+UR4+0x7fc0], R30 ;  /* 0x007fc01e03007988 */ /* 0x004fe80008000404 */
[----:B----4-:R-:W-:Y:S01]  /*3eab0*/  STS.U16 [R3+UR4+0x7f80], R2 ;  /* 0x007f800203007988 */ /* 0x010fe20008000404 */
[----:B------:R-:W-:Y:S06]  /*3eac0*/  BAR.SYNC.DEFER_BLOCKING 0x0 ;  /* 0x0000000000007b1d */ /* 0x000fec0000010000 */
[----:B------:R-:W0:Y:S04]  /*3ead0*/  LDSM.16.M88.4 R32, [R0+UR4] ;  /* 0x000000040020783b */ /* 0x000e280008000200 */
[----:B------:R-:W1:Y:S04]  /*3eae0*/  LDSM.16.M88.4 R28, [R0+UR4+0x800] ;  /* 0x00080004001c783b */ /* 0x000e680008000200 */
[----:B------:R-:W2:Y:S04]  /*3eaf0*/  LDSM.16.M88.4 R36, [R0+UR4+0x1000] ;  /* 0x001000040024783b */ /* 0x000ea80008000200 */
[----:B------:R-:W3:Y:S04]  /*3eb00*/  LDSM.16.M88.4 R12, [R0+UR4+0x1800] ;  /* 0x00180004000c783b */ /* 0x000ee80008000200 */
[----:B------:R-:W4:Y:S04]  /*3eb10*/  LDSM.16.M88.4 R8, [R0+UR4+0x2000] ;  /* 0x002000040008783b */ /* 0x000f280008000200 */
[----:B------:R-:W4:Y:S04]  /*3eb20*/  LDSM.16.M88.4 R4, [R0+UR4+0x2800] ;  /* 0x002800040004783b */ /* 0x000f280008000200 */
[----:B------:R-:W-:Y:S04]  /*3eb30*/  LDSM.16.M88.4 R56, [R0+UR4+0x4000] ;  /* 0x004000040038783b */ /* 0x000fe80008000200 */
[----:B------:R-:W-:Y:S01]  /*3eb40*/  LDSM.16.M88.4 R52, [R0+UR4+0x5000] ;  /* 0x005000040034783b */ /* 0x000fe20008000200 */
[----:B------:R-:W-:-:S03]  /*3eb50*/  LOP3.LUT R46, R51, 0x10, R61, 0x78, !PT ;  /* 0x00000010332e7812 */ /* 0x000fc600078e783d */
[----:B------:R-:W-:Y:S04]  /*3eb60*/  LDSM.16.M88.4 R16, [R0+UR4+0x7800] ;  /* 0x007800040010783b */ /* 0x000fe80008000200 */
[----:B0-----:R0:W-:Y:S04]  /*3eb70*/  STL [R1+0x361c], R34 ;  /* 0x00361c2201007387 */ /* 0x0011e80000100800 */
[----:B------:R0:W-:Y:S04]  /*3eb80*/  STL [R1+0x3618], R35 ;  /* 0x0036182301007387 */ /* 0x0001e80000100800 */
[----:B-1----:R-:W-:Y:S04]  /*3eb90*/  STL [R1+0x36c8], R30 ;  /* 0x0036c81e01007387 */ /* 0x002fe80000100800 */
[----:B------:R-:W-:Y:S04]  /*3eba0*/  STL [R1+0x36c4], R31 ;  /* 0x0036c41f01007387 */ /* 0x000fe80000100800 */
[----:B--2---:R-:W-:Y:S04]  /*3ebb0*/  STL [R1+0x35fc], R38 ;  /* 0x0035fc2601007387 */ /* 0x004fe80000100800 */
[----:B------:R-:W-:Y:S04]  /*3ebc0*/  STL [R1+0x35f8], R39 ;  /* 0x0035f82701007387 */ /* 0x000fe80000100800 */
[----:B---3--:R-:W-:Y:S04]  /*3ebd0*/  STL.64 [R1+0x80], R12 ;  /* 0x0000800c01007387 */ /* 0x008fe80000100a00 */
[----:B------:R-:W-:Y:S04]  /*3ebe0*/  STL.64 [R1+0x88], R14 ;  /* 0x0000880e01007387 */ /* 0x000fe80000100a00 */
[----:B----4-:R-:W-:Y:S04]  /*3ebf0*/  STL.64 [R1+0x70], R8 ;  /* 0x0000700801007387 */ /* 0x010fe80000100a00 */
[----:B------:R-:W-:Y:S04]  /*3ec00*/  STL.64 [R1+0x78], R10 ;  /* 0x0000780a01007387 */ /* 0x000fe80000100a00 */
[----:B------:R-:W1:Y:S04]  /*3ec10*/  LDSM.16.M88.4 R8, [R0+UR4+0x3000] ;  /* 0x003000040008783b */ /* 0x000e680008000200 */
[----:B------:R-:W-:Y:S01]  /*3ec20*/  STL.64 [R1+0x60], R4 ;  /* 0x0000600401007387 */ /* 0x000fe20000100a00 */
[----:B0-----:R-:W-:-:S03]  /*3ec30*/  IMAD.MOV.U32 R34, RZ, RZ, R6 ;  /* 0x000000ffff227224 */ /* 0x001fc600078e0006 */
[----:B------:R-:W-:Y:S01]  /*3ec40*/  STL.64 [R1+0x68], R6 ;  /* 0x0000680601007387 */ /* 0x000fe20000100a00 */
[----:B------:R-:W-:-:S03]  /*3ec50*/  IMAD.MOV.U32 R35, RZ, RZ, R7 ;  /* 0x000000ffff237224 */ /* 0x000fc600078e0007 */
[----:B------:R-:W0:Y:S04]  /*3ec60*/  LDSM.16.M88.4 R4, [R0+UR4+0x3800] ;  /* 0x003800040004783b */ /* 0x000e280008000200 */
[----:B------:R-:W-:Y:S04]  /*3ec70*/  LDSM.16.M88.4 R12, [R0+UR4+0x7000] ;  /* 0x00700004000c783b */ /* 0x000fe80008000200 */
[----:B------:R-:W-:Y:S04]  /*3ec80*/  STL [R1+0x3624], R34 ;  /* 0x0036242201007387 */ /* 0x000fe80000100800 */
[----:B------:R-:W-:Y:S04]  /*3ec90*/  STL [R1+0x3620], R35 ;  /* 0x0036202301007387 */ /* 0x000fe80000100800 */
[----:B-1----:R-:W-:Y:S04]  /*3eca0*/  STL.64 [R1+0x50], R8 ;  /* 0x0000500801007387 */ /* 0x002fe80000100a00 */
[----:B------:R-:W-:Y:S04]  /*3ecb0*/  STL.64 [R1+0x58], R10 ;  /* 0x0000580a01007387 */ /* 0x000fe80000100a00 */
[----:B------:R-:W1:Y:S01]  /*3ecc0*/  LDSM.16.M88.4 R8, [R0+UR4+0x4800] ;  /* 0x004800040008783b */ /* 0x000e620008000200 */
[----:B0-----:R-:W-:-:S03]  /*3ecd0*/  IMAD.MOV.U32 R3, RZ, RZ, R4 ;  /* 0x000000ffff037224 */ /* 0x001fc600078e0004 */
[----:B------:R-:W-:Y:S01]  /*3ece0*/  STL.64 [R1+0x40], R4 ;  /* 0x0000400401007387 */ /* 0x000fe20000100a00 */
[----:B------:R-:W-:Y:S02]  /*3ecf0*/  IMAD.MOV.U32 R2, RZ, RZ, R5 ;  /* 0x000000ffff027224 */ /* 0x000fe400078e0005 */
[----:B------:R-:W-:Y:S01]  /*3ed00*/  IMAD.MOV.U32 R48, RZ, RZ, R6 ;  /* 0x000000ffff307224 */ /* 0x000fe200078e0006 */
[----:B------:R-:W-:Y:S01]  /*3ed10*/  STL.64 [R1+0x48], R6 ;  /* 0x0000480601007387 */ /* 0x000fe20000100a00 */
[----:B------:R-:W-:-:S03]  /*3ed20*/  IMAD.MOV.U32 R47, RZ, RZ, R7 ;  /* 0x000000ffff2f7224 */ /* 0x000fc600078e0007 */
[----:B------:R-:W0:Y:S04]  /*3ed30*/  LDSM.16.M88.4 R4, [R0+UR4+0x5800] ;  /* 0x005800040004783b */ /* 0x000e280008000200 */
[----:B------:R-:W-:Y:S04]  /*3ed40*/  STL [R1+0x36d0], R47 ;  /* 0x0036d02f01007387 */ /* 0x000fe80000100800 */
[----:B------:R2:W-:Y:S04]  /*3ed50*/  STL [R1+0x36cc], R48 ;  /* 0x0036cc3001007387 */ /* 0x0005e80000100800 */
[----:B--2---:R-:W2:Y:S04]  /*3ed60*/  LDL.LU.64 R48, [R1+0x80] ;  /* 0x0000800001307983 */ /* 0x004ea80000300a00 */
[----:B-1----:R-:W-:Y:S04]  /*3ed70*/  STL.64 [R1+0x20], R8 ;  /* 0x0000200801007387 */ /* 0x002fe80000100a00 */
[----:B------:R-:W-:Y:S04]  /*3ed80*/  STL.64 [R1+0x28], R10 ;  /* 0x0000280a01007387 */ /* 0x000fe80000100a00 */
[----:B------:R-:W3:Y:S04]  /*3ed90*/  LDL.LU.64 R24, [R1+0x7c0] ;  /* 0x0007c00001187983 */ /* 0x000ee80000300a00 */
[----:B------:R-:W3:Y:S04]  /*3eda0*/  LDL.LU.64 R26, [R1+0x7c8] ;  /* 0x0007c800011a7983 */ /* 0x000ee80000300a00 */
[----:B------:R-:W-:Y:S04]  /*3edb0*/  LDSM.16.M88.4 R8, [R0+UR4+0x6800] ;  /* 0x006800040008783b */ /* 0x000fe80008000200 */
[----:B0-----:R-:W-:Y:S04]  /*3edc0*/  STL.64 [R1], R4 ;  /* 0x0000000401007387 */ /* 0x001fe80000100a00 */
[----:B------:R-:W-:Y:S04]  /*3edd0*/  STL.64 [R1+0x8], R6 ;  /* 0x0000080601007387 */ /* 0x000fe80000100a00 */
[----:B------:R-:W0:Y:S04]  /*3ede0*/  LDSM.16.M88.4 R4, [R0+UR4+0x6000] ;  /* 0x006000040004783b */ /* 0x000e280008000200 */
[----:B------:R-:W-:Y:S04]  /*3edf0*/  STL.64 [R1+0x30], R56 ;  /* 0x0000303801007387 */ /* 0x000fe80000100a00 */
[----:B------:R-:W-:Y:S04]  /*3ee00*/  STL.64 [R1+0x38], R58 ;  /* 0x0000383a01007387 */ /* 0x000fe80000100a00 */
[----:B------:R-:W-:Y:S04]  /*3ee10*/  STL.64 [R1+0x37f8], R56 ;  /* 0x0037f83801007387 */ /* 0x000fe80000100a00 */
[----:B0-----:R-:W-:Y:S04]  /*3ee20*/  STL [R1+0x35cc], R6 ;  /* 0x0035cc0601007387 */ /* 0x001fe80000100800 */
[----:B------:R-:W-:Y:S04]  /*3ee30*/  STL.64 [R1+0x18], R54 ;  /* 0x0000183601007387 */ /* 0x000fe80000100a00 */
[----:B------:R0:W-:Y:S04]  /*3ee40*/  STL.64 [R1+0x37e0], R52 ;  /* 0x0037e03401007387 */ /* 0x0001e80000100a00 */
[----:B0-----:R-:W4:Y:S04]  /*3ee50*/  LDL.LU.64 R52, [R1+0x7f0] ;  /* 0x0007f00001347983 */ /* 0x001f280000300a00 */
[----:B------:R-:W4:Y:S01]  /*3ee60*/  LDL.LU.64 R54, [R1+0x7f8] ;  /* 0x0007f80001367983 */ /* 0x000f220000300a00 */
[----:B------:R-:W-:-:S05]  /*3ee70*/  LOP3.LUT R46, R46, 0x400, R50, 0xf8, !PT ;  /* 0x000004002e2e7812 */ /* 0x000fca00078ef832 */
[----:B------:R-:W3:Y:S04]  /*3ee80*/  LDSM.16.MT88.4 R20, [R46+UR4+0x8000] ;  /* 0x008000042e14783b */ /* 0x000ee80008004200 */
[----:B------:R-:W-:Y:S04]  /*3ee90*/  STL [R1+0x35c8], R7 ;  /* 0x0035c80701007387 */ /* 0x000fe80000100800 */
[----:B------:R-:W-:Y:S04]  /*3eea0*/  STL.64 [R1+0x3800], R4 ;  /* 0x0038000401007387 */ /* 0x000fe80000100a00 */
[----:B------:R-:W-:Y:S04]  /*3eeb0*/  STL [R1+0x3580], R10 ;  /* 0x0035800a01007387 */ /* 0x000fe80000100800 */
[----:B------:R-:W-:Y:S04]  /*3eec0*/  STL [R1+0x357c], R11 ;  /* 0x00357c0b01007387 */ /* 0x000fe80000100800 */
[----:B------:R0:W-:Y:S04]  /*3eed0*/  STL.64 [R1+0x37e8], R8 ;  /* 0x0037e80801007387 */ /* 0x0001e80000100a00 */
[----:B------:R-:W-:Y:S04]  /*3eee0*/  STL [R1+0x3578], R14 ;  /* 0x0035780e01007387 */ /* 0x000fe80000100800 */
[----:B------:R-:W-:Y:S04]  /*3eef0*/  STL [R1+0x3574], R15 ;  /* 0x0035740f01007387 */ /* 0x000fe80000100800 */
[----:B------:R-:W-:Y:S04]  /*3ef00*/  STL.64 [R1+0x37d8], R12 ;  /* 0x0037d80c01007387 */ /* 0x000fe80000100a00 */
[----:B0-----:R-:W2:Y:S04]  /*3ef10*/  LDL.LU.64 R8, [R1+0x790] ;  /* 0x0007900001087983 */ /* 0x001ea80000300a00 */
[----:B------:R-:W2:Y:S04]  /*3ef20*/  LDL.LU.64 R10, [R1+0x798] ;  /* 0x00079800010a7983 */ /* 0x000ea80000300a00 */
[----:B------:R-:W2:Y:S04]  /*3ef30*/  LDL.64 R56, [R1+0x60] ;  /* 0x0000600001387983 */ /* 0x000ea80000100a00 */
[----:B------:R-:W-:Y:S04]  /*3ef40*/  STL [R1+0x3584], R18 ;  /* 0x0035841201007387 */ /* 0x000fe80000100800 */
[----:B------:R-:W-:Y:S04]  /*3ef50*/  STL [R1+0x3570], R19 ;  /* 0x0035701301007387 */ /* 0x000fe80000100800 */
[----:B------:R-:W-:Y:S01]  /*3ef60*/  STL.64 [R1+0x37f0], R16 ;  /* 0x0037f01001007387 */ /* 0x000fe20000100a00 */
[----:B------:R-:W-:-:S04]  /*3ef70*/  LOP3.LUT R44, R51, 0x10, R61, 0x78, !PT ;  /* 0x00000010332c7812 */ /* 0x000fc800078e783d */
[----:B------:R-:W-:-:S04]  /*3ef80*/  LOP3.LUT R44, R44, 0x400, R50, 0xf8, !PT ;  /* 0x000004002c2c7812 */ /* 0x000fc800078ef832 */
[----:B------:R-:W-:-:S05]  /*3ef90*/  LOP3.LUT R44, R44, 0x20, RZ, 0x3c, !PT ;  /* 0x000000202c2c7812 */ /* 0x000fca00078e3cff */
[----:B------:R-:W-:Y:S04]  /*3efa0*/  LDSM.16.MT88.4 R40, [R44+UR4+0x8000] ;  /* 0x008000042c28783b */ /* 0x000fe80008004200 */
[----:B------:R0:W-:Y:S04]  /*3efb0*/  STL [R1+0x3740], R44 ;  /* 0x0037402c01007387 */ /* 0x0001e80000100800 */
[----:B0-----:R-:W2:Y:S04]  /*3efc0*/  LDL.LU.64 R44, [R1+0x70] ;  /* 0x00007000012c7983 */ /* 0x001ea80000300a00 */
[----:B------:R-:W2:Y:S01]  /*3efd0*/  LDL.LU.64 R4, [R1+0x750] ;  /* 0x0007500001047983 */ /* 0x000ea20000300a00 */
[C---:B---3--:R-:W-:Y:S06]  /*3efe0*/  HMMA.16816.F32.BF16 R12, R20.reuse, R28, R24 ;  /* 0x0000001c140c723c */ /* 0x048fec0000041818 */
[----:B----4-:R-:W-:-:S15]  /*3eff0*/  HMMA.16816.F32.BF16 R16, R20, R32, R52 ;  /* 0x000000201410723c */ /* 0x010fde0000041834 */
[----:B------:R-:W-:-:S08]  /*3f000*/  NOP ;  /* 0x0000000000007918 */ /* 0x000fd00000000000 */
[----:B------:R0:W-:Y:S04]  /*3f010*/  STL.64 [R1+0x1a0], R16 ;  /* 0x0001a01001007387 */ /* 0x0001e80000100a00 */
[----:B------:R-:W-:Y:S04]  /*3f020*/  STL.64 [R1+0x1a8], R18 ;  /* 0x0001a81201007387 */ /* 0x000fe80000100a00 */
[----:B------:R-:W3:Y:S04]  /*3f030*/  LDL.LU.64 R6, [R1+0x758] ;  /* 0x0007580001067983 */ /* 0x000ee80000300a00 */
[----:B------:R1:W-:Y:S04]  /*3f040*/  STL.64 [R1+0x190], R12 ;  /* 0x0001900c01007387 */ /* 0x0003e80000100a00 */
[----:B------:R-:W-:Y:S04]  /*3f050*/  STL.64 [R1+0x198], R14 ;  /* 0x0001980e01007387 */ /* 0x000fe80000100a00 */
[----:B------:R-:W4:Y:S04]  /*3f060*/  LDL.LU.64 R52, [R1+0x710] ;  /* 0x0007100001347983 */ /* 0x000f280000300a00 */
[----:B------:R-:W4:Y:S01]  /*3f070*/  LDL.LU.64 R54, [R1+0x718] ;  /* 0x0007180001367983 */ /* 0x000f220000300a00 */
[----:B------:R-:W-:-:S04]  /*3f080*/  LOP3.LUT R0, R51, 0x10, R61, 0x78, !PT ;  /* 0x0000001033007812 */ /* 0x000fc800078e783d */
[----:B------:R-:W-:Y:S01]  /*3f090*/  LOP3.LUT R0, R0, 0x400, R50, 0xf8, !PT ;  /* 0x0000040000007812 */ /* 0x000fe200078ef832 */
[----:B--2---:R-:W-:Y:S01]  /*3f0a0*/  HMMA.16816.F32.BF16 R8, R20, R36, R8 ;  /* 0x000000241408723c */ /* 0x004fe20000041808 */
[----:B0-----:R-:W2:Y:S02]  /*3f0b0*/  LDL.64 R16, [R1+0x50] ;  /* 0x0000500001107983 */ /* 0x001ea40000100a00 */
[----:B------:R-:W-:-:S05]  /*3f0c0*/  LOP3.LUT R0, R0, 0x40, RZ, 0x3c, !PT ;  /* 0x0000004000007812 */ /* 0x000fca00078e3cff */
[----:B------:R-:W0:Y:S01]  /*3f0d0*/  LDSM.16.MT88.4 R24, [R0+UR4+0x8000] ;  /* 0x008000040018783b */ /* 0x000e220008004200 */
[----:B-1----:R-:W-:Y:S02]  /*3f0e0*/  IMAD.MOV.U32 R12, RZ, RZ, R3 ;  /* 0x000000ffff0c7224 */ /* 0x002fe400078e0003 */
[----:B------:R-:W-:-:S13]  /*3f0f0*/  IMAD.MOV.U32 R13, RZ, RZ, R2 ;  /* 0x000000ffff0d7224 */ /* 0x000fda00078e0002 */
[----:B------:R-:W-:Y:S01]  /*3f100*/  MOV R3, R10 ;  /* 0x0000000a00037202 */ /* 0x000fe20000000f00 */
[----:B------:R-:W-:Y:S02]  /*3f110*/  IMAD.MOV.U32 R60, RZ, RZ, R9 ;  /* 0x000000ffff3c7224 */ /* 0x000fe400078e0009 */
[----:B------:R-:W-:Y:S01]  /*3f120*/  IMAD.MOV.U32 R2, RZ, RZ, R11 ;  /* 0x000000ffff027224 */ /* 0x000fe200078e000b */
[----:B0-----:R-:W-:Y:S04]  /*3f130*/  STL.64 [R1+0x3758], R26 ;  /* 0x0037581a01007387 */ /* 0x001fe80000100a00 */
[----:B------:R0:W-:Y:S04]  /*3f140*/  STL.64 [R1+0x3750], R24 ;  /* 0x0037501801007387 */ /* 0x0001e80000100a00 */
[----:B0-----:R-:W2:Y:S04]  /*3f150*/  LDL.64 R24, [R1] ;  /* 0x0000000001187983 */ /* 0x001ea80000100a00 */
[----:B------:R-:W-:Y:S04]  /*3f160*/  STL [R1+0x3600], R0 ;  /* 0x0036000001007387 */ /* 0x000fe80000100800 */
[----:B------:R0:W-:Y:S04]  /*3f170*/  STL [R1+0x350], R8 ;  /* 0x0003500801007387 */ /* 0x0001e80000100800 */
[----:B0-----:R-:W2:Y:S04]  /*3f180*/  LDL.LU.64 R8, [R1+0x6a0] ;  /* 0x0006a00001087983 */ /* 0x001ea80000300a00 */
[----:B------:R-:W2:Y:S04]  /*3f190*/  LDL.LU.64 R10, [R1+0x6a8] ;  /* 0x0006a800010a7983 */ /* 0x000ea80000300a00 */
[----:B------:R-:W-:Y:S04]  /*3f1a0*/  STL [R1+0x364c], R3 ;  /* 0x00364c0301007387 */ /* 0x000fe80000100800 */
[----:B------:R-:W-:Y:S04]  /*3f1b0*/  STL [R1+0x3648], R60 ;  /* 0x0036483c01007387 */ /* 0x000fe80000100800 */
[----:B------:R-:W-:Y:S01]  /*3f1c0*/  STL [R1+0x3630], R2 ;  /* 0x0036300201007387 */ /* 0x000fe20000100800 */
[C---:B---3--:R-:W-:Y:S06]  /*3f1d0*/  HMMA.16816.F32.BF16 R4, R20.reuse, R48, R4 ;  /* 0x000000301404723c */ /* 0x048fec0000041804 */
[----:B----4-:R-:W-:-:S15]  /*3f1e0*/  HMMA.16816.F32.BF16 R52, R20, R44, R52 ;  /* 0x0000002c1434723c */ /* 0x010fde0000041834 */
[----:B------:R-:W-:-:S02]  /*3f1f0*/  NOP ;  /* 0x0000000000007918 */ /* 0x000fc40000000000 */
[----:B------:R0:W-:Y:S04]  /*3f200*/  STL.64 [R1+0x340], R4 ;  /* 0x0003400401007387 */ /* 0x0001e80000100a00 */
[----:B------:R-:W-:Y:S04]  /*3f210*/  STL.64 [R1+0x348], R6 ;  /* 0x0003480601007387 */ /* 0x000fe80000100a00 */
[----:B0-----:R-:W3:Y:S04]  /*3f220*/  LDL.LU.64 R4, [R1+0x3800] ;  /* 0x0038000001047983 */ /* 0x001ee80000300a00 */
[----:B------:R0:W-:Y:S04]  /*3f230*/  STL.64 [R1+0x330], R52 ;  /* 0x0003303401007387 */ /* 0x0001e80000100a00 */
[----:B------:R-:W-:Y:S04]  /*3f240*/  STL.64 [R1+0x338], R54 ;  /* 0x0003383601007387 */ /* 0x000fe80000100a00 */
[----:B0-----:R-:W4:Y:S04]  /*3f250*/  LDL.64 R52, [R1+0x20] ;  /* 0x0000200001347983 */ /* 0x001f280000100a00 */
[----:B------:R-:W-:Y:S04]  /*3f260*/  STL [R1+0x37d0], R46 ;  /* 0x0037d02e01007387 */ /* 0x000fe80000100800 */
[----:B------:R0:W-:Y:S04]  /*3f270*/  STL.64 [R1+0x37c8], R44 ;  /* 0x0037c82c01007387 */ /* 0x0001e80000100a00 */
[----:B0-----:R-:W3:Y:S04]  /*3f280*/  LDL.LU.64 R44, [R1+0x6d0] ;  /* 0x0006d000012c7983 */ /* 0x001ee80000300a00 */
[----:B------:R-:W3:Y:S01]  /*3f290*/  LDL.LU.64 R46, [R1+0x6d8] ;  /* 0x0006d800012e7983 */ /* 0x000ee20000300a00 */
[----:B------:R-:W-:-:S02]  /*3f2a0*/  IMAD.MOV.U32 R6, RZ, RZ, R56 ;  /* 0x000000ffff067224 */ /* 0x000fc400078e0038 */
[----:B------:R-:W-:Y:S01]  /*3f2b0*/  IMAD.MOV.U32 R3, RZ, RZ, R57 ;  /* 0x000000ffff037224 */ /* 0x000fe200078e0039 */
[----:B--2---:R-:W-:Y:S06]  /*3f2c0*/  HMMA.16816.F32.BF16 R8, R20, R16, R8 ;  /* 0x000000101408723c */ /* 0x004fec0000041808 */
[----:B------:R-:W-:Y:S02]  /*3f2d0*/  IMAD.MOV.U32 R30, RZ, RZ, R16 ;  /* 0x000000ffff1e7224 */ /* 0x000fe400078e0010 */
[----:B------:R-:W-:-:S15]  /*3f2e0*/  IMAD.MOV.U32 R7, RZ, RZ, R17 ;  /* 0x000000ffff077224 */ /* 0x000fde00078e0011 */
[----:B------:R-:W-:-:S01]  /*3f2f0*/  NOP ;  /* 0x0000000000007918 */ /* 0x000fc20000000000 */
[----:B------:R-:W-:Y:S01]  /*3f300*/  IMAD.MOV.U32 R2, RZ, RZ, R8 ;  /* 0x000000ffff027224 */ /* 0x000fe200078e0008 */
[----:B---3--:R-:W-:Y:S01]  /*3f310*/  HMMA.16816.F32.BF16 R44, R20, R56, R44 ;  /* 0x00000038142c723c */ /* 0x008fe2000004182c */
[----:B------:R-:W2:-:S15]  /*3f320*/  LDL.LU.64 R56, [R1+0x37f8] ;  /* 0x0037f80001387983 */ /* 0x000e9e0000300a00 */
[----:B------:R-:W-:-:S08]  /*3f330*/  NOP ;  /* 0x0000000000007918 */ /* 0x000fd00000000000 */
[----:B------:R-:W-:Y:S02]  /*3f340*/  IMAD.MOV.U32 R39, RZ, RZ, R47 ;  /* 0x000000ffff277224 */ /* 0x000fe400078e002f */
[----:B------:R-:W-:Y:S02]  /*3f350*/  IMAD.MOV.U32 R38, RZ, RZ, R46 ;  /* 0x000000ffff267224 */ /* 0x000fe400078e002e */
[----:B------:R-:W-:Y:S01]  /*3f360*/  IMAD.MOV.U32 R0, RZ, RZ, R45 ;  /* 0x000000ffff007224 */ /* 0x000fe200078e002d */
[----:B------:R0:W-:Y:S04]  /*3f370*/  STL [R1+0x320], R44 ;  /* 0x0003202c01007387 */ /* 0x0001e80000100800 */
[----:B0-----:R-:W3:Y:S04]  /*3f380*/  LDL.LU.64 R44, [R1+0x660] ;  /* 0x00066000012c7983 */ /* 0x001ee80000300a00 */
[----:B------:R-:W3:Y:S04]  /*3f390*/  LDL.LU.64 R46, [R1+0x668] ;  /* 0x00066800012e7983 */ /* 0x000ee80000300a00 */
[----:B------:R-:W-:Y:S04]  /*3f3a0*/  STL [R1+0x36c0], R39 ;  /* 0x0036c02701007387 */ /* 0x000fe80000100800 */
[----:B------:R-:W-:Y:S04]  /*3f3b0*/  STL [R1+0x362c], R38 ;  /* 0x00362c2601007387 */ /* 0x000fe80000100800 */
[----:B------:R-:W-:Y:S04]  /*3f3c0*/  STL [R1+0x3628], R0 ;  /* 0x0036280001007387 */ /* 0x000fe80000100800 */
[----:B------:R0:W-:Y:S04]  /*3f3d0*/  STL [R1+0x314], R9 ;  /* 0x0003140901007387 */ /* 0x0001e80000100800 */
[----:B------:R1:W-:Y:S04]  /*3f3e0*/  STL.64 [R1+0x318], R10 ;  /* 0x0003180a01007387 */ /* 0x0003e80000100a00 */
[----:B------:R-:W2:Y:S04]  /*3f3f0*/  LDL.LU.64 R16, [R1+0x620] ;  /* 0x0006200001107983 */ /* 0x000ea80000300a00 */
[----:B------:R-:W2:Y:S04]  /*3f400*/  LDL.LU.64 R18, [R1+0x628] ;  /* 0x0006280001127983 */ /* 0x000ea80000300a00 */
[----:B0-----:R-:W2:Y:S04]  /*3f410*/  LDL.LU.64 R8, [R1+0x5c0] ;  /* 0x0005c00001087983 */ /* 0x001ea80000300a00 */
[----:B-1----:R-:W2:Y:S04]  /*3f420*/  LDL.LU.64 R10, [R1+0x5c8] ;  /* 0x0005c800010a7983 */ /* 0x002ea80000300a00 */
[----:B------:R4:W-:Y:S02]  /*3f430*/  STL [R1+0x36d4], R2 ;  /* 0x0036d40201007387 */ /* 0x0009e40000100800 */
[----:B----4-:R-:W-:Y:S01]  /*3f440*/  IMAD.MOV.U32 R2, RZ, RZ, R53 ;  /* 0x000000ffff027224 */ /* 0x010fe200078e0035 */
[C---:B---3--:R-:W-:Y:S06]  /*3f450*/  HMMA.16816.F32.BF16 R12, R20.reuse, R12, R44 ;  /* 0x0000000c140c723c */ /* 0x048fec000004182c */
[C---:B--2---:R-:W-:Y:S06]  /*3f460*/  HMMA.16816.F32.BF16 R16, R20.reuse, R56, R16 ;  /* 0x000000381410723c */ /* 0x044fec0000041810 */
[----:B------:R-:W-:-:S12]  /*3f470*/  HMMA.16816.F32.BF16 R8, R20, R52, R8 ;  /* 0x000000341408723c */ /* 0x000fd80000041808 */
[----:B------:R-:W-:Y:S02]  /*3f480*/  IMAD.MOV.U32 R38, RZ, RZ, R12 ;  /* 0x000000ffff267224 */ /* 0x000fe400078e000c */
[----:B------:R-:W-:Y:S02]  /*3f490*/  IMAD.MOV.U32 R0, RZ, RZ, R13 ;  /* 0x000000ffff007224 */ /* 0x000fe400078e000d */
[----:B------:R-:W-:Y:S02]  /*3f4a0*/  IMAD.MOV.U32 R34, RZ, RZ, R14 ;  /* 0x000000ffff227224 */ /* 0x000fe400078e000e */
[----:B------:R-:W-:Y:S01]  /*3f4b0*/  IMAD.MOV.U32 R35, RZ, RZ, R15 ;  /* 0x000000ffff237224 */ /* 0x000fe200078e000f */
[----:B------:R-:W2:Y:S04]  /*3f4c0*/  LDL.LU.64 R12, [R1+0x540] ;  /* 0x00054000010c7983 */ /* 0x000ea80000300a00 */
[----:B------:R-:W2:Y:S04]  /*3f4d0*/  LDL.LU.64 R14, [R1+0x548] ;  /* 0x00054800010e7983 */ /* 0x000ea80000300a00 */
[----:B------:R-:W3:Y:S04]  /*3f4e0*/  LDL.LU.64 R44, [R1+0x490] ;  /* 0x00049000012c7983 */ /* 0x000ee80000300a00 */
[----:B------:R-:W3:Y:S04]  /*3f4f0*/  LDL.LU.64 R46, [R1+0x498] ;  /* 0x00049800012e7983 */ /* 0x000ee80000300a00 */
[----:B------:R-:W-:Y:S04]  /*3f500*/  STL [R1+0x36d8], R38 ;  /* 0x0036d82601007387 */ /* 0x000fe80000100800 */
[----:B------:R0:W-:Y:S04]  /*3f510*/  STL.64 [R1+0x2f0], R16 ;  /* 0x0002f01001007387 */ /* 0x0001e80000100a00 */
[----:B------:R-:W-:Y:S04]  /*3f520*/  STL.64 [R1+0x2f8], R18 ;  /* 0x0002f81201007387 */ /* 0x000fe80000100a00 */
[----:B0-----:R-:W4:Y:S04]  /*3f530*/  LDL.LU.64 R16, [R1+0x37f0] ;  /* 0x0037f00001107983 */ /* 0x001f280000300a00 */
[----:B------:R0:W-:Y:S04]  /*3f540*/  STL.64 [R1+0x3788], R56 ;  /* 0x0037883801007387 */ /* 0x0001e80000100a00 */
[----:B0-----:R-:W3:Y:S04]  /*3f550*/  LDL.LU.64 R56, [R1+0x580] ;  /* 0x0005800001387983 */ /* 0x001ee80000300a00 */
[----:B------:R-:W3:Y:S04]  /*3f560*/  LDL.LU.64 R58, [R1+0x588] ;  /* 0x00058800013a7983 */ /* 0x000ee80000300a00 */
[----:B------:R0:W-:Y:S04]  /*3f570*/  STL.64 [R1+0x2e0], R8 ;  /* 0x0002e00801007387 */ /* 0x0001e80000100a00 */
[----:B------:R1:W-:Y:S04]  /*3f580*/  STL.64 [R1+0x2e8], R10 ;  /* 0x0002e80a01007387 */ /* 0x0003e80000100a00 */
[----:B0-----:R-:W4:Y:S01]  /*3f590*/  LDL.LU.64 R8, [R1+0x37e8] ;  /* 0x0037e80001087983 */ /* 0x001f220000300a00 */
[----:B-1----:R-:W-:-:S03]  /*3f5a0*/  IMAD.MOV.U32 R10, RZ, RZ, R52 ;  /* 0x000000ffff0a7224 */ /* 0x002fc600078e0034 */
[----:B------:R-:W3:Y:S01]  /*3f5b0*/  LDL.LU.64 R52, [R1+0x37e0] ;  /* 0x0037e00001347983 */ /* 0x000ee20000300a00 */
[C---:B--2---:R-:W-:Y:S06]  /*3f5c0*/  HMMA.16816.F32.BF16 R12, R20.reuse, R24, R12 ;  /* 0x00000018140c723c */ /* 0x044fec000004180c */
[----:B---3--:R-:W-:-:S15]  /*3f5d0*/  HMMA.16816.F32.BF16 R56, R20, R52, R56 ;  /* 0x000000341438723c */ /* 0x008fde0000041838 */
[----:B------:R-:W-:-:S08]  /*3f5e0*/  NOP ;  /* 0x0000000000007918 */ /* 0x000fd00000000000 */
[----:B------:R0:W-:Y:S04]  /*3f5f0*/  STL.64 [R1+0x2d0], R56 ;  /* 0x0002d03801007387 */ /* 0x0001e80000100a00 */
[----:B------:R1:W-:Y:S04]  /*3f600*/  STL.64 [R1+0x2d8], R58 ;  /* 0x0002d83a01007387 */ /* 0x0003e80000100a00 */
[----:B0-----:R-:W2:Y:S04]  /*3f610*/  LDL.LU.64 R56, [R1+0x440] ;  /* 0x0004400001387983 */ /* 0x001ea80000300a00 */
[----:B-1----:R-:W2:Y:S04]  /*3f620*/  LDL.LU.64 R58, [R1+0x448] ;  /* 0x00044800013a7983 */ /* 0x002ea80000300a00 */
[----:B------:R0:W-:Y:S04]  /*3f630*/  STL.64 [R1+0x3770], R52 ;  /* 0x0037703401007387 */ /* 0x0001e80000100a00 */
[----:B0-----:R-:W4:Y:S04]  /*3f640*/  LDL.LU.64 R52, [R1+0x4d0] ;  /* 0x0004d00001347983 */ /* 0x001f280000300a00 */
[----:B------:R-:W4:Y:S04]  /*3f650*/  LDL.LU.64 R54, [R1+0x4d8] ;  /* 0x0004d80001367983 */ /* 0x000f280000300a00 */
[----:B------:R0:W-:Y:S04]  /*3f660*/  STL.64 [R1+0x2c0], R12 ;  /* 0x0002c00c01007387 */ /* 0x0001e80000100a00 */
[----:B------:R-:W-:Y:S04]  /*3f670*/  STL.64 [R1+0x2c8], R14 ;  /* 0x0002c80e01007387 */ /* 0x000fe80000100a00 */
[----:B0-----:R-:W3:Y:S04]  /*3f680*/  LDL.LU.64 R12, [R1+0x37d8] ;  /* 0x0037d800010c7983 */ /* 0x001ee80000300a00 */
[----:B------:R0:W-:Y:S04]  /*3f690*/  STL.64 [R1+0x3778], R24 ;  /* 0x0037781801007387 */ /* 0x0001e80000100a00 */
[----:B0-----:R-:W2:Y:S04]  /*3f6a0*/  LDL.LU.64 R24, [R1+0x510] ;  /* 0x0005100001187983 */ /* 0x001ea80000300a00 */
[----:B------:R-:W2:Y:S01]  /*3f6b0*/  LDL.LU.64 R26, [R1+0x518] ;  /* 0x00051800011a7983 */ /* 0x000ea20000300a00 */
[C---:B----4-:R-:W-:Y:S06]  /*3f6c0*/  HMMA.16816.F32.BF16 R52, R20.reuse, R8, R52 ;  /* 0x000000081434723c */ /* 0x050fec0000041834 */
[----:B--2---:R-:W-:-:S15]  /*3f6d0*/  HMMA.16816.F32.BF16 R24, R20, R4, R24 ;  /* 0x000000041418723c */ /* 0x004fde0000041818 */
[----:B------:R-:W-:-:S08]  /*3f6e0*/  NOP ;  /* 0x0000000000007918 */ /* 0x000fd00000000000 */
[----:B------:R-:W-:Y:S04]  /*3f6f0*/  STL.64 [R1+0x2b0], R24 ;  /* 0x0002b01801007387 */ /* 0x000fe80000100a00 */
[----:B------:R3:W-:Y:S02]  /*3f700*/  STL.64 [R1+0x2b8], R26 ;  /* 0x0002b81a01007387 */ /* 0x0007e40000100a00 */
[C---:B---3--:R-:W-:Y:S02]  /*3f710*/  HMMA.16816.F32.BF16 R24, R20.reuse, R12, R44 ;  /* 0x0000000c1418723c */ /* 0x048fe4000004182c */
[----:B------:R0:W-:Y:S04]  /*3f720*/  STL.64 [R1+0x380], R52 ;  /* 0x0003803401007387 */ /* 0x0001e80000100a00 */
[----:B------:R-:W-:Y:S01]  /*3f730*/  STL.64 [R1+0x388], R54 ;  /* 0x0003883601007387 */ /* 0x000fe20000100a00 */
[----:B------:R-:W-:-:S15]  /*3f740*/  HMMA.16816.F32.BF16 R20, R20, R16, R56 ;  /* 0x000000101414723c */ /* 0x000fde0000041838 */
[----:B------:R-:W-:-:S01]  /*3f750*/  NOP ;  /* 0x0000000000007918 */ /* 0x000fc20000000000 */
[----:B------:R1:W-:Y:S04]  /*3f760*/  STL [R1+0x37c], R27 ;  /* 0x00037c1b01007387 */ /* 0x0003e80000100800 */
[----:B------:R-:W2:Y:S04]  /*3f770*/  LDL.LU.64 R44, [R1+0x7d0] ;  /* 0x0007d000012c7983 */ /* 0x000ea80000300a00 */
[----:B------:R-:W2:Y:S01]  /*3f780*/  LDL.LU.64 R46, [R1+0x7d8] ;  /* 0x0007d800012e7983 */ /* 0x000ea20000300a00 */
[----:B0-----:R-:W-:Y:S01]  /*3f790*/  IMAD.MOV.U32 R52, RZ, RZ, R10 ;  /* 0x000000ffff347224 */ /* 0x001fe200078e000a */
[----:B------:R-:W-:Y:S01]  /*3f7a0*/  MOV R53, R2 ;  /* 0x0000000200357202 */ /* 0x000fe20000000f00 */
[----:B------:R-:W-:-:S02]  /*3f7b0*/  IMAD.MOV.U32 R14, RZ, RZ, R24 ;  /* 0x000000ffff0e7224 */ /* 0x000fc400078e0018 */
[----:B------:R-:W-:Y:S02]  /*3f7c0*/  IMAD.MOV.U32 R15, RZ, RZ, R25 ;  /* 0x000000ffff0f7224 */ /* 0x000fe400078e0019 */
[----:B------:R-:W-:Y:S04]  /*3f7d0*/  STL.64 [R1+0x3780], R52 ;  /* 0x0037803401007387 */ /* 0x000fe80000100a00 */
[----:B------:R-:W-:Y:S04]  /*3f7e0*/  STL.64 [R1+0x3768], R14 ;  /* 0x0037680e01007387 */ /* 0x000fe80000100a00 */
[----:B------:R-:W-:Y:S04]  /*3f7f0*/  STL.64 [R1+0x3760], R12 ;  /* 0x0037600c01007387 */ /* 0x000fe80000100a00 */
[----:B------:R-:W-:Y:S01]  /*3f800*/  STL [R1+0x2a0], R20 ;  /* 0x0002a01401007387 */ /* 0x000fe20000100800 */
[----:B------:R-:W-:-:S03]  /*3f810*/  IMAD.MOV.U32 R19, RZ, RZ, R26 ;  /* 0x000000ffff137224 */ /* 0x000fc600078e001a */
[----:B------:R-:W3:Y:S04]  /*3f820*/  LDL.LU.64 R24, [R1+0x780] ;  /* 0x0007800001187983 */ /* 0x000ee80000300a00 */
[----:B-1----:R-:W3:Y:S01]  /*3f830*/  LDL.LU.64 R26, [R1+0x788] ;  /* 0x00078800011a7983 */ /* 0x002ee20000300a00 */
[----:B------:R-:W-:-:S05]  /*3f840*/  IMAD.MOV.U32 R18, RZ, RZ, R21 ;  /* 0x000000ffff127224 */ /* 0x000fca00078e0015 */
[----:B------:R-:W-:Y:S04]  /*3f850*/  STL.64 [R1+0x3798], R18 ;  /* 0x0037981201007387 */ /* 0x000fe80000100a00 */
[----:B------:R0:W-:Y:S02]  /*3f860*/  STL.64 [R1+0x3790], R16 ;  /* 0x0037901001007387 */ /* 0x0001e40000100a00 */
[----:B0-----:R-:W-:Y:S02]  /*3f870*/  IMAD.MOV.U32 R16, RZ, RZ, R30 ;  /* 0x000000ffff107224 */ /* 0x001fe400078e001e */
[----:B------:R-:W-:-:S05]  /*3f880*/  IMAD.MOV.U32 R17, RZ, RZ, R7 ;  /* 0x000000ffff117224 */ /* 0x000fca00078e0007 */
[----:B------:R0:W-:Y:S02]  /*3f890*/  STL.64 [R1+0x37b0], R16 ;  /* 0x0037b01001007387 */ /* 0x0001e40000100a00 */
[----:B0-----:R-:W-:Y:S02]  /*3f8a0*/  IMAD.MOV.U32 R16, RZ, RZ, R6 ;  /* 0x000000ffff107224 */ /* 0x001fe400078e0006 */
[----:B------:R-:W-:-:S05]  /*3f8b0*/  IMAD.MOV.U32 R17, RZ, RZ, R3 ;  /* 0x000000ffff117224 */ /* 0x000fca00078e0003 */
[----:B------:R2:W-:Y:S01]  /*3f8c0*/  STL.64 [R1+0x37c0], R16 ;  /* 0x0037c01001007387 */ /* 0x0005e20000100a00 */
[----:B------:R-:W-:Y:S02]  /*3f8d0*/  IMAD.MOV.U32 R11, RZ, RZ, R23 ;  /* 0x000000ffff0b7224 */ /* 0x000fe400078e0017 */
[----:B------:R-:W-:-:S03]  /*3f8e0*/  IMAD.MOV.U32 R10, RZ, RZ, R22 ;  /* 0x000000ffff0a7224 */ /* 0x000fc600078e0016 */
[----:B------:R-:W-:Y:S04]  /*3f8f0*/  STL [R1+0x35d4], R11 ;  /* 0x0035d40b01007387 */ /* 0x000fe80000100800 */
[----:B------:R-:W-:Y:S04]  /*3f900*/  STL [R1+0x35d0], R10 ;  /* 0x0035d00a01007387 */ /* 0x000fe80000100800 */
[----:B------:R-:W4:Y:S04]  /*3f910*/  LDL.LU.64 R12, [R1+0x770] ;  /* 0x00077000010c7983 */ /* 0x000f280000300a00 */
[----:B------:R-:W4:Y:S01]  /*3f920*/  LDL.LU.64 R14, [R1+0x778] ;  /* 0x00077800010e7983 */ /* 0x000f220000300a00 */
[----:B--2---:R-:W-:-:S15]  /*3f930*/  HMMA.16816.F32.BF16 R16, R40, R32, R44 ;  /* 0x000000202810723c */ /* 0x004fde000004182c */
[----:B------:R-:W-:-:S08]  /*3f940*/  NOP ;  /* 0x0000000000007918 */ /* 0x000fd00000000000 */
[----:B------:R-:W-:Y:S04]  /*3f950*/  STL.64 [R1+0x290], R16 ;  /* 0x0002901001007387 */ /* 0x000fe80000100a00 */
[----:B------:R3:W-:Y:S02]  /*3f960*/  STL.64 [R1+0x298], R18 ;  /* 0x0002981201007387 */ /* 0x0007e40000100a00 */
[----:B---3--:R-:W-:Y:S02]  /*3f970*/  HMMA.16816.F32.BF16 R16, R40, R28, R24 ;  /* 0x0000001c2810723c */ /* 0x008fe40000041818 */
[----:B------:R-:W-:Y:S04]  /*3f980*/  STL.64 [R1+0x37a8], R34 ;  /* 0x0037a82201007387 */ /* 0x000fe80000100a00 */
[----:B------:R-:W-:Y:S04]  /*3f990*/  STL.64 [R1+0x37a0], R32 ;  /* 0x0037a02001007387 */ /* 0x000fe80000100a00 */
[----:B------:R-:W-:-:S13]  /*3f9a0*/  STL.64 [R1+0x37b8], R28 ;  /* 0x0037b81c01007387 */ /* 0x000fda0000100a00 */
[----:B------:R0:W-:Y:S04]  /*3f9b0*/  STL.64 [R1+0x280], R16 ;  /* 0x0002801001007387 */ /* 0x0001e80000100a00 */
[----:B------:R1:W-:Y:S04]  /*3f9c0*/  STL.64 [R1+0x288], R18 ;  /* 0x0002881201007387 */ /* 0x0003e80000100a00 */
[----:B------:R-:W2:Y:S04]  /*3f9d0*/  LDL.LU.64 R44, [R1+0x720] ;  /* 0x00072000012c7983 */ /* 0x000ea80000300a00 */
[----:B------:R-:W2:Y:S01]  /*3f9e0*/  LDL.LU.64 R46, [R1+0x728] ;  /* 0x00072800012e7983 */ /* 0x000ea20000300a00 */
[----:B------:R-:W-:-:S04]  /*3f9f0*/  LOP3.LUT R2, R51, 0x10, R61, 0x78, !PT ;  /* 0x0000001033027812 */ /* 0x000fc800078e783d */
[----:B------:R-:W-:-:S04]  /*3fa00*/  LOP3.LUT R2, R2, 0x400, R50, 0xf8, !PT ;  /* 0x0000040002027812 */ /* 0x000fc800078ef832 */
[----:B------:R-:W-:Y:S01]  /*3fa10*/  LOP3.LUT R2, R2, 0x60, RZ, 0x3c, !PT ;  /* 0x0000006002027812 */ /* 0x000fe200078e3cff */
[----:B----4-:R-:W-:Y:S01]  /*3fa20*/  HMMA.16816.F32.BF16 R12, R40, R36, R12 ;  /* 0x00000024280c723c */ /* 0x010fe2000004180c */
[----:B0-----:R-:W3:Y:S04]  /*3fa30*/  LDL.LU.64 R16, [R1+0x6f0] ;  /* 0x0006f00001107983 */ /* 0x001ee80000300a00 */
[----:B------:R-:W0:Y:S04]  /*3fa40*/  LDSM.16.MT88.4 R20, [R2+UR4+0x8000] ;  /* 0x008000040214783b */ /* 0x000e280008004200 */
[----:B-1----:R-:W3:Y:S04]  /*3fa50*/  LDL.LU.64 R18, [R1+0x6f8] ;  /* 0x0006f80001127983 */ /* 0x002ee80000300a00 */
[----:B------:R-:W4:Y:S04]  /*3fa60*/  LDL.LU.64 R28, [R1+0x6b0] ;  /* 0x0006b000011c7983 */ /* 0x000f280000300a00 */
[----:B------:R-:W4:Y:S04]  /*3fa70*/  LDL.LU.64 R30, [R1+0x6b8] ;  /* 0x0006b800011e7983 */ /* 0x000f280000300a00 */
[----:B------:R-:W4:Y:S04]  /*3fa80*/  LDL.LU.64 R32, [R1+0x670] ;  /* 0x0006700001207983 */ /* 0x000f280000300a00 */
[----:B------:R-:W4:Y:S04]  /*3fa90*/  LDL.LU.64 R34, [R1+0x678] ;  /* 0x0006780001227983 */ /* 0x000f280000300a00 */
[----:B------:R-:W4:Y:S04]  /*3faa0*/  LDL.LU.64 R56, [R1+0x640] ;  /* 0x0006400001387983 */ /* 0x000f280000300a00 */
[----:B------:R-:W4:Y:S01]  /*3fab0*/  LDL.LU.64 R58, [R1+0x648] ;  /* 0x00064800013a7983 */ /* 0x000f220000300a00 */
[----:B------:R-:W-:-:S02]  /*3fac0*/  IMAD.MOV.U32 R11, RZ, RZ, R12 ;  /* 0x000000ffff0b7224 */ /* 0x000fc400078e000c */
[----:B------:R-:W-:Y:S02]  /*3fad0*/  IMAD.MOV.U32 R10, RZ, RZ, R13 ;  /* 0x000000ffff0a7224 */ /* 0x000fe400078e000d */
[----:B------:R-:W-:Y:S02]  /*3fae0*/  IMAD.MOV.U32 R6, RZ, RZ, R14 ;  /* 0x000000ffff067224 */ /* 0x000fe400078e000e */
[----:B------:R-:W-:Y:S01]  /*3faf0*/  IMAD.MOV.U32 R7, RZ, RZ, R15 ;  /* 0x000000ffff077224 */ /* 0x000fe200078e000f */
[----:B0-----:R-:W-:Y:S04]  /*3fb00*/  STL.64 [R1+0x36e8], R22 ;  /* 0x0036e81601007387 */ /* 0x001fe80000100a00 */
[----:B------:R0:W-:Y:S04]  /*3fb10*/  STL.64 [R1+0x36e0], R20 ;  /* 0x0036e01401007387 */ /* 0x0001e80000100a00 */
[----:B0-----:R-:W4:Y:S04]  /*3fb20*/  LDL.LU.64 R20, [R1+0x40] ;  /* 0x0000400001147983 */ /* 0x001f280000300a00 */
[----:B------:R-:W4:Y:S04]  /*3fb30*/  LDL.LU.64 R52, [R1+0x5d0] ;  /* 0x0005d00001347983 */ /* 0x000f280000300a00 */
[----:B------:R-:W4:Y:S04]  /*3fb40*/  LDL.LU.64 R54, [R1+0x5d8] ;  /* 0x0005d80001367983 */ /* 0x000f280000300a00 */
[----:B------:R-:W4:Y:S04]  /*3fb50*/  LDL.LU.64 R24, [R1+0x590] ;  /* 0x0005900001187983 */ /* 0x000f280000300a00 */
[----:B------:R-:W4:Y:S04]  /*3fb60*/  LDL.LU.64 R26, [R1+0x598] ;  /* 0x00059800011a7983 */ /* 0x000f280000300a00 */
[----:B------:R-:W4:Y:S04]  /*3fb70*/  LDL.LU.64 R12, [R1+0x560] ;  /* 0x00056000010c7983 */ /* 0x000f280000300a00 */
[----:B------:R-:W4:Y:S01]  /*3fb80*/  LDL.LU.64 R14, [R1+0x568] ;  /* 0x00056800010e7983 */ /* 0x000f220000300a00 */
[----:B--2---:R-:W-:-:S15]  /*3fb90*/  HMMA.16816.F32.BF16 R44, R40, R48, R44 ;  /* 0x00000030282c723c */ /* 0x004fde000004182c */
[----:B------:R-:W-:-:S08]  /*3fba0*/  NOP ;  /* 0x0000000000007918 */ /* 0x000fd00000000000 */
[----:B------:R-:W-:Y:S04]  /*3fbb0*/  STL.64 [R1+0x260], R44 ;  /* 0x0002602c01007387 */ /* 0x000fe80000100a00 */
[----:B------:R0:W-:Y:S04]  /*3fbc0*/  STL.64 [R1+0x268], R46 ;  /* 0x0002682e01007387 */ /* 0x0001e80000100a00 */
[----:B0-----:R-:W2:Y:S04]  /*3fbd0*/  LDL.LU R46, [R1+0x37d0] ;  /* 0x0037d000012e7983 */ /* 0x001ea80000300800 */
[----:B------:R-:W3:Y:S02]  /*3fbe0*/  LDL.LU.64 R44, [R1+0x37c8] ;  /* 0x0037c800012c7983 */ /* 0x000ee40000300a00 */
[----:B---3--:R-:W-:-:S15]  /*3fbf0*/  HMMA.16816.F32.BF16 R16, R40, R44, R16 ;  /* 0x0000002c2810723c */ /* 0x008fde0000041810 */
[----:B------:R-:W-:-:S08]  /*3fc00*/  NOP ;  /* 0x0000000000007918 */ /* 0x000fd00000000000 */
[----:B------:R0:W-:Y:S04]  /*3fc10*/  STL.64 [R1+0x250], R16 ;  /* 0x0002501001007387 */ /* 0x0001e80000100a00 */
[----:B------:R4:W-:Y:S04]  /*3fc20*/  STL.64 [R1+0x258], R18 ;  /* 0x0002581201007387 */ /* 0x0009e80000100a00 */
[----:B0-----:R-:W4:Y:S02]  /*3fc30*/  LDL.LU.64 R16, [R1+0x37c0] ;  /* 0x0037c00001107983 */ /* 0x001f240000300a00 */
[----:B----4-:R-:W-:Y:S02]  /*3fc40*/  HMMA.16816.F32.BF16 R16, R40, R16, R28 ;  /* 0x000000102810723c */ /* 0x010fe4000004181c */
[----:B------:R-:W3:-:S15]  /*3fc50*/  LDL.LU.64 R28, [R1+0x37b8] ;  /* 0x0037b800011c7983 */ /* 0x000ede0000300a00 */
[----:B------:R-:W-:-:S06]  /*3fc60*/  NOP ;  /* 0x0000000000007918 */ /* 0x000fcc0000000000 */
[----:B------:R0:W-:Y:S04]  /*3fc70*/  STL.64 [R1+0x240], R16 ;  /* 0x0002401001007387 */ /* 0x0001e80000100a00 */
[----:B------:R1:W-:Y:S04]  /*3fc80*/  STL.64 [R1+0x248], R18 ;  /* 0x0002481201007387 */ /* 0x0003e80000100a00 */
[----:B0-----:R-:W1:Y:S01]  /*3fc90*/  LDL.LU.64 R16, [R1+0x37b0] ;  /* 0x0037b00001107983 */ /* 0x001e620000300a00 */
[C---:B------:R-:W-:Y:S06]  /*3fca0*/  HMMA.16816.F32.BF16 R56, R40.reuse, R20, R56 ;  /* 0x000000142838723c */ /* 0x040fec0000041838 */
[----:B-1----:R-:W-:Y:S01]  /*3fcb0*/  HMMA.16816.F32.BF16 R16, R40, R16, R32 ;  /* 0x000000102810723c */ /* 0x002fe20000041820 */
[----:B------:R-:W4:Y:S04]  /*3fcc0*/  LDL.LU.64 R34, [R1+0x37a8] ;  /* 0x0037a80001227983 */ /* 0x000f280000300a00 */
[----:B------:R-:W3:-:S15]  /*3fcd0*/  LDL.LU.64 R32, [R1+0x37a0] ;  /* 0x0037a00001207983 */ /* 0x000ede0000300a00 */
[----:B------:R-:W-:-:S03]  /*3fce0*/  NOP ;  /* 0x0000000000007918 */ /* 0x000fc60000000000 */
[----:B------:R-:W-:Y:S04]  /*3fcf0*/  STL.64 [R1+0x230], R16 ;  /* 0x0002301001007387 */ /* 0x000fe80000100a00 */
[----:B------:R0:W-:Y:S04]  /*3fd00*/  STL.64 [R1+0x238], R18 ;  /* 0x0002381201007387 */ /* 0x0001e80000100a00 */
[----:B0-----:R-:W2:Y:S04]  /*3fd10*/  LDL.LU.64 R18, [R1+0x3798] ;  /* 0x0037980001127983 */ /* 0x001ea80000300a00 */
[----:B------:R-:W4:Y:S04]  /*3fd20*/  LDL.LU.64 R16, [R1+0x3790] ;  /* 0x0037900001107983 */ /* 0x000f280000300a00 */
[----:B------:R0:W-:Y:S04]  /*3fd30*/  STL.64 [R1+0x220], R56 ;  /* 0x0002203801007387 */ /* 0x0001e80000100a00 */
[----:B------:R-:W-:Y:S04]  /*3fd40*/  STL.64 [R1+0x228], R58 ;  /* 0x0002283a01007387 */ /* 0x000fe80000100a00 */
[----:B0-----:R-:W3:Y:S04]  /*3fd50*/  LDL.LU.64 R56, [R1+0x3788] ;  /* 0x0037880001387983 */ /* 0x001ee80000300a00 */
[----:B------:R0:W-:Y:S04]  /*3fd60*/  STL.64 [R1+0x3738], R20 ;  /* 0x0037381401007387 */ /* 0x0001e80000100a00 */
[----:B0-----:R-:W2:Y:S04]  /*3fd70*/  LDL.LU.64 R20, [R1+0x4e0] ;  /* 0x0004e00001147983 */ /* 0x001ea80000300a00 */
[----:B------:R-:W2:Y:S01]  /*3fd80*/  LDL.LU.64 R22, [R1+0x4e8] ;  /* 0x0004e80001167983 */ /* 0x000ea20000300a00 */
[----:B---3--:R-:W-:-:S15]  /*3fd90*/  HMMA.16816.F32.BF16 R52, R40, R56, R52 ;  /* 0x000000382834723c */ /* 0x008fde0000041834 */
[----:B------:R-:W-:-:S08]  /*3fda0*/  NOP ;  /* 0x0000000000007918 */ /* 0x000fd00000000000 */
[----:B------:R0:W-:Y:S04]  /*3fdb0*/  STL.64 [R1+0x210], R52 ;  /* 0x0002103401007387 */ /* 0x0001e80000100a00 */
[----:B------:R-:W-:Y:S04]  /*3fdc0*/  STL.64 [R1+0x218], R54 ;  /* 0x0002183601007387 */ /* 0x000fe80000100a00 */
[----:B0-----:R-:W3:Y:S04]  /*3fdd0*/  LDL.LU.64 R52, [R1+0x3780] ;  /* 0x0037800001347983 */ /* 0x001ee80000300a00 */
[----:B------:R0:W-:Y:S04]  /*3fde0*/  STL.64 [R1+0x3748], R56 ;  /* 0x0037483801007387 */ /* 0x0001e80000100a00 */
[----:B0-----:R-:W4:Y:S04]  /*3fdf0*/  LDL.LU.64 R56, [R1+0x520] ;  /* 0x0005200001387983 */ /* 0x001f280000300a00 */
[----:B------:R-:W4:Y:S01]  /*3fe00*/  LDL.LU.64 R58, [R1+0x528] ;  /* 0x00052800013a7983 */ /* 0x000f220000300a00 */
[----:B---3--:R-:W-:Y:S03]  /*3fe10*/  HMMA.16816.F32.BF16 R52, R40, R52, R24 ;  /* 0x000000342834723c */ /* 0x008fe60000041818 */
[----:B------:R-:W4:-:S15]  /*3fe20*/  LDL.LU.64 R24, [R1+0x3778] ;  /* 0x0037780001187983 */ /* 0x000f1e0000300a00 */
[----:B------:R-:W-:-:S05]  /*3fe30*/  NOP ;  /* 0x0000000000007918 */ /* 0x000fca0000000000 */
[----:B------:R0:W-:Y:S04]  /*3fe40*/  STL.64 [R1+0x200], R52 ;  /* 0x0002003401007387 */ /* 0x0001e80000100a00 */
[----:B------:R-:W-:Y:S04]  /*3fe50*/  STL.64 [R1+0x208], R54 ;  /* 0x0002083601007387 */ /* 0x000fe80000100a00 */
[----:B0-----:R-:W3:Y:S02]  /*3fe60*/  LDL.LU.64 R52, [R1+0x3770] ;  /* 0x0037700001347983 */ /* 0x001ee40000300a00 */
[----:B---3--:R-:W-:-:S15]  /*3fe70*/  HMMA.16816.F32.BF16 R12, R40, R52, R12 ;  /* 0x00000034280c723c */ /* 0x008fde000004180c */
[----:B------:R-:W-:-:S08]  /*3fe80*/  NOP ;  /* 0x0000000000007918 */ /* 0x000fd00000000000 */
[----:B------:R0:W-:Y:S04]  /*3fe90*/  STL.64 [R1+0x1f0], R12 ;  /* 0x0001f00c01007387 */ /* 0x0001e80000100a00 */
[----:B------:R1:W-:Y:S04]  /*3fea0*/  STL.64 [R1+0x1f8], R14 ;  /* 0x0001f80e01007387 */ /* 0x0003e80000100a00 */
[----:B0-----:R-:W3:Y:S04]  /*3feb0*/  LDL.LU.64 R12, [R1+0x4a0] ;  /* 0x0004a000010c7983 */ /* 0x001ee80000300a00 */
[----:B-1----:R-:W3:Y:S04]  /*3fec0*/  LDL.LU.64 R14, [R1+0x4a8] ;  /* 0x0004a800010e7983 */ /* 0x002ee80000300a00 */
[----:B------:R4:W-:Y:S01]  /*3fed0*/  STL.64 [R1+0x3720], R52 ;  /* 0x0037203401007387 */ /* 0x0009e20000100a00 */
[C---:B--2---:R-:W-:Y:S06]  /*3fee0*/  HMMA.16816.F32.BF16 R20, R40.reuse, R4, R20 ;  /* 0x000000042814723c */ /* 0x044fec0000041814 */
[----:B----4-:R-:W-:Y:S06]  /*3fef0*/  HMMA.16816.F32.BF16 R52, R40, R24, R56 ;  /* 0x000000182834723c */ /* 0x010fec0000041838 */
[----:B------:R-:W-:-:S02]  /*3ff00*/  IMAD.MOV.U32 R3, RZ, RZ, R24 ;  /* 0x000000ffff037224 */ /* 0x000fc400078e0018 */
[----:B------:R-:W-:-:S15]  /*3ff10*/  IMAD.MOV.U32 R2, RZ, RZ, R25 ;  /* 0x000000ffff027224 */ /* 0x000fde00078e0019 */
[----:B------:R-:W-:Y:S04]  /*3ff20*/  STL.64 [R1+0x1e0], R52 ;  /* 0x0001e03401007387 */ /* 0x000fe80000100a00 */
[----:B------:R-:W-:Y:S04]  /*3ff30*/  STL.64 [R1+0x1e8], R54 ;  /* 0x0001e83601007387 */ /* 0x000fe80000100a00 */
[----:B------:R-:W2:Y:S04]  /*3ff40*/  LDL.LU.64 R24, [R1+0x470] ;  /* 0x0004700001187983 */ /* 0x000ea80000300a00 */
[----:B------:R-:W2:Y:S04]  /*3ff50*/  LDL.LU.64 R26, [R1+0x478] ;  /* 0x00047800011a7983 */ /* 0x000ea80000300a00 */
[----:B------:R-:W4:Y:S04]  /*3ff60*/  LDL.LU.64 R56, [R1+0x7b0] ;  /* 0x0007b00001387983 */ /* 0x000f280000300a00 */
[----:B------:R-:W4:Y:S04]  /*3ff70*/  LDL.LU.64 R58, [R1+0x7b8] ;  /* 0x0007b800013a7983 */ /* 0x000f280000300a00 */
[----:B------:R0:W-:Y:S04]  /*3ff80*/  STL.64 [R1+0x1d0], R20 ;  /* 0x0001d01401007387 */ /* 0x0001e80000100a00 */
[----:B------:R1:W-:Y:S04]  /*3ff90*/  STL.64 [R1+0x1d8], R22 ;  /* 0x0001d81601007387 */ /* 0x0003e80000100a00 */
[----:B0-----:R-:W4:Y:S04]  /*3ffa0*/  LDL.LU.64 R20, [R1+0x760] ;  /* 0x0007600001147983 */ /* 0x001f280000300a00 */
[----:B-1----:R-:W4:Y:S04]  /*3ffb0*/  LDL.LU.64 R22, [R1+0x768] ;  /* 0x0007680001167983 */ /* 0x002f280000300a00 */
[----:B------:R-:W4:Y:S04]  /*3ffc0*/  LDL.LU.64 R52, [R1+0x60] ;  /* 0x0000600001347983 */ /* 0x000f280000300a00 */
[----:B------:R-:W-:Y:S04]  /*3ffd0*/  STL.64 [R1+0x36f8], R6 ;  /* 0x0036f80601007387 */ /* 0x000fe80000100a00 */
[----:B------:R0:W-:Y:S04]  /*3ffe0*/  STL.64 [R1+0x36f0], R4 ;  /* 0x0036f00401007387 */ /* 0x0001e80000100a00 */
[----:B0-----:R-:W4:Y:S04]  /*3fff0*/  LDL.LU.64 R4, [R1+0x7e0] ;  /* 0x0007e00001047983 */ /* 0x001f280000300a00 */
[----:B------:R-:W4:Y:S01]  /*40000*/  LDL.LU.64 R6, [R1+0x7e8] ;  /* 0x0007e80001067983 */ /* 0x000f220000300a00 */
[----:B---3--:R-:W-:-:S15]  /*40010*/  HMMA.16816.F32.BF16 R12, R40, R8, R12 ;  /* 0x00000008280c723c */ /* 0x008fde000004180c */
[----:B------:R-:W-:-:S08]  /*40020*/  NOP ;  /* 0x0000000000007918 */ /* 0x000fd00000000000 */
[----:B------:R-:W-:Y:S04]  /*40030*/  STL.64 [R1+0x1c0], R12 ;  /* 0x0001c00c01007387 */ /* 0x000fe80000100a00 */
[----:B------:R0:W-:Y:S04]  /*40040*/  STL.64 [R1+0x1c8], R14 ;  /* 0x0001c80e01007387 */ /* 0x0001e80000100a00 */
[----:B0-----:R-:W3:Y:S04]  /*40050*/  LDL.LU.64 R14, [R1+0x3768] ;  /* 0x00376800010e7983 */ /* 0x001ee80000300a00 */
[----:B------:R-:W2:Y:S04]  /*40060*/  LDL.LU.64 R12, [R1+0x3760] ;  /* 0x00376000010c7983 */ /* 0x000ea80000300a00 */
[----:B------:R-:W-:Y:S04]  /*40070*/  STL.64 [R1+0x3708], R10 ;  /* 0x0037080a01007387 */ /* 0x000fe80000100a00 */
[----:B------:R0:W-:Y:S04]  /*40080*/  STL.64 [R1+0x3700], R8 ;  /* 0x0037000801007387 */ /* 0x0001e80000100a00 */
[----:B0-----:R-:W4:Y:S04]  /*40090*/  LDL.LU.64 R8, [R1+0x3d0] ;  /* 0x0003d00001087983 */ /* 0x001f280000300a00 */
[----:B------:R-:W4:Y:S01]  /*400a0*/  LDL.LU.64 R10, [R1+0x3d8] ;  /* 0x0003d800010a7983 */ /* 0x000f220000300a00 */
[----:B--2---:R-:W-:-:S15]  /*400b0*/  HMMA.16816.F32.BF16 R24, R40, R12, R24 ;  /* 0x0000000c2818723c */ /* 0x004fde0000041818 */
[----:B------:R-:W-:-:S08]  /*400c0*/  NOP ;  /* 0x0000000000007918 */ /* 0x000fd00000000000 */
[----:B------:R-:W-:Y:S04]  /*400d0*/  STL.64 [R1+0x1b0], R24 ;  /* 0x0001b01801007387 */ /* 0x000fe80000100a00 */
[----:B------:R0:W-:Y:S04]  /*400e0*/  STL.64 [R1+0x1b8], R26 ;  /* 0x0001b81a01007387 */ /* 0x0001e80000100a00 */
[----:B0-----:R-:W2:Y:S04]  /*400f0*/  LDL.LU.64 R26, [R1+0x3758] ;  /* 0x00375800011a7983 */ /* 0x001ea80000300a00 */
[----:B------:R-:W2:Y:S01]  /*40100*/  LDL.LU.64 R24, [R1+0x3750] ;  /* 0x0037500001187983 */ /* 0x000ea20000300a00 */
[----:B----4-:R-:W-:Y:S03]  /*40110*/  HMMA.16816.F32.BF16 R40, R40, R16, R8 ;  /* 0x000000102828723c */ /* 0x010fe60000041808 */
[----:B---3--:R-:W-:Y:S04]  /*40120*/  STL.64 [R1+0x3718], R14 ;  /* 0x0037180e01007387 */ /* 0x008fe80000100a00 */
[----:B------:R0:W-:Y:S04]  /*40130*/  STL.64 [R1+0x3710], R12 ;  /* 0x0037100c01007387 */ /* 0x0001e80000100a00 */
[----:B0-----:R-:W3:Y:S04]  /*40140*/  LDL.LU.64 R12, [R1+0x50] ;  /* 0x00005000010c7983 */ /* 0x001ee80000300a00 */
[----:B------:R-:W4:Y:S04]  /*40150*/  LDL.LU.64 R8, [R1+0x740] ;  /* 0x0007400001087983 */ /* 0x000f280000300a00 */
[----:B------:R-:W4:Y:S04]  /*40160*/  LDL.LU.64 R10, [R1+0x748] ;  /* 0x00074800010a7983 */ /* 0x000f280000300a00 */
[----:B------:R-:W-:Y:S04]  /*40170*/  STL.64 [R1+0x180], R40 ;  /* 0x0001802801007387 */ /* 0x000fe80000100a00 */
[----:B------:R-:W-:Y:S04]  /*40180*/  STL.64 [R1+0x188], R42 ;  /* 0x0001882a01007387 */ /* 0x000fe80000100a00 */
[----:B------:R-:W-:Y:S04]  /*40190*/  STL.64 [R1+0x3730], R18 ;  /* 0x0037301201007387 */ /* 0x000fe80000100a00 */
[----:B------:R2:W-:Y:S04]  /*401a0*/  STL.64 [R1+0x3728], R16 ;  /* 0x0037281001007387 */ /* 0x0005e80000100a00 */
[----:B------:R-:W0:Y:S01]  /*401b0*/  LDSM.16.MT88.4 R40, [R46+UR4+0x8800] ;  /* 0x008800042e28783b */ /* 0x000e220008004200 */
[C---:B--2---:R-:W-:Y:S06]  /*401c0*/  HMMA.16816.F32.BF16 R16, R24.reuse, R32, R4 ;  /* 0x000000201810723c */ /* 0x044fec0000041804 */
[----:B------:R-:W-:Y:S01]  /*401d0*/  HMMA.16816.F32.BF16 R4, R24, R28, R56 ;  /* 0x0000001c1804723c */ /* 0x000fe20000041838 */
[----:B------:R-:W2:-:S15]  /*401e0*/  LDL.LU.64 R56, [R1+0x700] ;  /* 0x0007000001387983 */ /* 0x000e9e0000300a00 */
[----:B------:R-:W-:-:S01]  /*401f0*/  NOP ;  /* 0x0000000000007918 */ /* 0x000fc20000000000 */
[----:B------:R1:W-:Y:S04]  /*40200*/  STL.64 [R1+0x170], R16 ;  /* 0x0001701001007387 */ /* 0x0003e80000100a00 */
[----:B------:R0:W-:Y:S04]  /*40210*/  STL.64 [R1+0x178], R18 ;  /* 0x0001781201007387 */ /* 0x0001e80000100a00 */
[----:B------:R-:W2:Y:S04]  /*40220*/  LDL.LU.64 R58, [R1+0x708] ;  /* 0x00070800013a7983 */ /* 0x000ea80000300a00 */
[----:B------:R-:W-:Y:S04]  /*40230*/  STL.64 [R1+0x160], R4 ;  /* 0x0001600401007387 */ /* 0x000fe80000100a00 */
[----:B------:R3:W-:Y:S04]  /*40240*/  STL.64 [R1+0x168], R6 ;  /* 0x0001680601007387 */ /* 0x0007e80000100a00 */
[----:B-1----:R-:W2:Y:S04]  /*40250*/  LDL.LU.64 R16, [R1+0x6c0] ;  /* 0x0006c00001107983 */ /* 0x002ea80000300a00 */
[----:B0-----:R-:W2:Y:S01]  /*40260*/  LDL.LU.64 R18, [R1+0x6c8] ;  /* 0x0006c80001127983 */ /* 0x001ea20000300a00 */
[----:B---3--:R-:W-:-:S15]  /*40270*/  HMMA.16816.F32.BF16 R4, R24, R36, R20 ;  /* 0x000000241804723c */ /* 0x008fde0000041814 */
[----:B------:R-:W-:-:S08]  /*40280*/  NOP ;  /* 0x0000000000007918 */ /* 0x000fd00000000000 */
[----:B------:R-:W-:Y:S04]  /*40290*/  STL.64 [R1+0x150], R4 ;  /* 0x0001500401007387 */ /* 0x000fe80000100a00 */
[----:B------:R-:W-:Y:S04]  /*402a0*/  STL.64 [R1+0x158], R6 ;  /* 0x0001580601007387 */ /* 0x000fe80000100a00 */
[----:B------:R-:W3:Y:S04]  /*402b0*/  LDL.LU.64 R20, [R1+0x690] ;  /* 0x0006900001147983 */ /* 0x000ee80000300a00 */
[----:B------:R-:W3:Y:S01]  /*402c0*/  LDL.LU.64 R22, [R1+0x698] ;  /* 0x0006980001167983 */ /* 0x000ee20000300a00 */
[----:B----4-:R-:W-:Y:S03]  /*402d0*/  HMMA.16816.F32.BF16 R8, R24, R48, R8 ;  /* 0x000000301808723c */ /* 0x010fe60000041808 */
[----:B------:R-:W-:Y:S04]  /*402e0*/  STL.64 [R1+0x3610], R42 ;  /* 0x0036102a01007387 */ /* 0x000fe80000100a00 */
[----:B------:R0:W-:Y:S01]  /*402f0*/  STL.64 [R1+0x3608], R40 ;  /* 0x0036082801007387 */ /* 0x0001e20000100a00 */
[----:B------:R-:W-:-:S03]  /*40300*/  IMAD.MOV.U32 R30, RZ, RZ, R44 ;  /* 0x000000ffff1e7224 */ /* 0x000fc600078e002c */
[----:B0-----:R-:W4:-:S12]  /*40310*/  LDL.LU.64 R40, [R1+0x20] ;  /* 0x0000200001287983 */ /* 0x001f180000300a00 */
[----:B------:R0:W-:Y:S04]  /*40320*/  STL.64 [R1+0x140], R8 ;  /* 0x0001400801007387 */ /* 0x0001e80000100a00 */
[----:B------:R1:W-:Y:S01]  /*40330*/  STL.64 [R1+0x148], R10 ;  /* 0x0001480a01007387 */ /* 0x0003e20000100a00 */
[----:B------:R-:W-:Y:S01]  /*40340*/  IMAD.MOV.U32 R39, RZ, RZ, R48 ;  /* 0x000000ffff277224 */ /* 0x000fe200078e0030 */
[----:B------:R-:W-:Y:S02]  /*40350*/  MOV R47, R52 ;  /* 0x00000034002f7202 */ /* 0x000fe40000000f00 */
[----:B0-----:R-:W4:Y:S04]  /*40360*/  LDL.LU.64 R8, [R1+0x650] ;  /* 0x0006500001087983 */ /* 0x001f280000300a00 */
[----:B-1----:R-:W4:Y:S01]  /*40370*/  LDL.LU.64 R10, [R1+0x658] ;  /* 0x00065800010a7983 */ /* 0x002f220000300a00 */
[----:B------:R-:W-:Y:S01]  /*40380*/  IMAD.MOV.U32 R48, RZ, RZ, R53 ;  /* 0x000000ffff307224 */ /* 0x000fe200078e0035 */
[C---:B--2---:R-:W-:Y:S06]  /*40390*/  HMMA.16816.F32.BF16 R56, R24.reuse, R44, R56 ;  /* 0x0000002c1838723c */ /* 0x044fec0000041838 */
[----:B------:R-:W-:-:S15]  /*403a0*/  HMMA.16816.F32.BF16 R16, R24, R52, R16 ;  /* 0x000000341810723c */ /* 0x000fde0000041810 */
[----:B------:R-:W-:-:S02]  /*403b0*/  NOP ;  /* 0x0000000000007918 */ /* 0x000fc40000000000 */
[----:B------:R0:W-:Y:S04]  /*403c0*/  STL.64 [R1+0x130], R56 ;  /* 0x0001303801007387 */ /* 0x0001e80000100a00 */
[----:B------:R-:W-:Y:S04]  /*403d0*/  STL.64 [R1+0x138], R58 ;  /* 0x0001383a01007387 */ /* 0x000fe80000100a00 */
[----:B0-----:R-:W2:Y:S04]  /*403e0*/  LDL.LU.64 R56, [R1+0x3748] ;  /* 0x0037480001387983 */ /* 0x001ea80000300a00 */
[----:B------:R-:W4:Y:S01]  /*403f0*/  LDL.LU R44, [R1+0x3740] ;  /* 0x00374000012c7983 */ /* 0x000f220000300800 */
[----:B---3--:R-:W-:Y:S03]  /*40400*/  HMMA.16816.F32.BF16 R20, R24, R12, R20 ;  /* 0x0000000c1814723c */ /* 0x008fe60000041814 */
[----:B------:R0:W-:Y:S04]  /*40410*/  STL.64 [R1+0x120], R16 ;  /* 0x0001201001007387 */ /* 0x0001e80000100a00 */
[----:B------:R1:W-:Y:S04]  /*40420*/  STL.64 [R1+0x128], R18 ;  /* 0x0001281201007387 */ /* 0x0003e80000100a00 */
[----:B0-----:R-:W2:Y:S04]  /*40430*/  LDL.LU.64 R16, [R1+0x610] ;  /* 0x0006100001107983 */ /* 0x001ea80000300a00 */
[----:B-1----:R-:W2:Y:S04]  /*40440*/  LDL.LU.64 R18, [R1+0x618] ;  /* 0x0006180001127983 */ /* 0x002ea80000300a00 */
[----:B------:R-:W4:Y:S04]  /*40450*/  LDL.LU.64 R52, [R1+0x5b0] ;  /* 0x0005b00001347983 */ /* 0x000f280000300a00 */
[----:B------:R-:W4:Y:S04]  /*40460*/  LDL.LU.64 R54, [R1+0x5b8] ;  /* 0x0005b80001367983 */ /* 0x000f280000300a00 */
[----:B------:R0:W-:Y:S04]  /*40470*/  STL.64 [R1+0x110], R20 ;  /* 0x0001101401007387 */ /* 0x0001e80000100a00 */
[----:B------:R-:W-:Y:S04]  /*40480*/  STL.64 [R1+0x118], R22 ;  /* 0x0001181601007387 */ /* 0x000fe80000100a00 */
[----:B0-----:R-:W3:Y:S01]  /*40490*/  LDL.LU.64 R20, [R1+0x3738] ;  /* 0x0037380001147983 */ /* 0x001ee20000300a00 */
[----:B------:R-:W-:-:S02]  /*404a0*/  IMAD.MOV.U32 R5, RZ, RZ, R2 ;  /* 0x000000ffff057224 */ /* 0x000fc400078e0002 */
[----:B------:R-:W-:Y:S02]  /*404b0*/  IMAD.MOV.U32 R38, RZ, RZ, R12 ;  /* 0x000000ffff267224 */ /* 0x000fe400078e000c */
[----:B------:R-:W-:Y:S02]  /*404c0*/  IMAD.MOV.U32 R2, RZ, RZ, R13 ;  /* 0x000000ffff027224 */ /* 0x000fe400078e000d */
[----:B------:R-:W3:Y:S04]  /*404d0*/  LDL.LU.64 R12, [R1+0x570] ;  /* 0x00057000010c7983 */ /* 0x000ee80000300a00 */
[----:B------:R-:W3:Y:S01]  /*404e0*/  LDL.LU.64 R14, [R1+0x578] ;  /* 0x00057800010e7983 */ /* 0x000ee20000300a00 */
[----:B------:R-:W-:Y:S01]  /*404f0*/  IMAD.MOV.U32 R51, RZ, RZ, R49 ;  /* 0x000000ffff337224 */ /* 0x000fe200078e0031 */
[C---:B--2---:R-:W-:Y:S06]  /*40500*/  HMMA.16816.F32.BF16 R56, R24.reuse, R56, R16 ;  /* 0x000000381838723c */ /* 0x044fec0000041810 */
[C---:B----4-:R-:W-:Y:S06]  /*40510*/  HMMA.16816.F32.BF16 R52, R24.reuse, R40, R52 ;  /* 0x000000281834723c */ /* 0x050fec0000041834 */
[----:B---3--:R-:W-:Y:S06]  /*40520*/  HMMA.16816.F32.BF16 R8, R24, R20, R8 ;  /* 0x000000141808723c */ /* 0x008fec0000041808 */
[----:B------:R-:W-:-:S02]  /*40530*/  IMAD.MOV.U32 R50, RZ, RZ, R20 ;  /* 0x000000ffff327224 */ /* 0x000fc400078e0014 */
[----:B------:R-:W-:-:S15]  /*40540*/  IMAD.MOV.U32 R49, RZ, RZ, R21 ;  /* 0x000000ffff317224 */ /* 0x000fde00078e0015 */
[----:B------:R0:W-:Y:S04]  /*40550*/  STL.64 [R1+0x100], R8 ;  /* 0x0001000801007387 */ /* 0x0001e80000100a00 */
[----:B------:R1:W-:Y:S04]  /*40560*/  STL.64 [R1+0x108], R10 ;  /* 0x0001080a01007387 */ /* 0x0003e80000100a00 */
[----:B0-----:R-:W2:Y:S04]  /*40570*/  LDL.LU.64 R8, [R1+0x530] ;  /* 0x0005300001087983 */ /* 0x001ea80000300a00 */
[----:B-1----:R-:W2:Y:S04]  /*40580*/  LDL.LU.64 R10, [R1+0x538] ;  /* 0x00053800010a7983 */ /* 0x002ea80000300a00 */
[----:B------:R-:W3:Y:S04]  /*40590*/  LDL.LU.64 R20, [R1+0x500] ;  /* 0x0005000001147983 */ /* 0x000ee80000300a00 */
[----:B------:R-:W3:Y:S04]  /*405a0*/  LDL.LU.64 R22, [R1+0x508] ;  /* 0x0005080001167983 */ /* 0x000ee80000300a00 */
[----:B------:R-:W4:Y:S04]  /*405b0*/  LDL.LU.64 R18, [R1+0x3730] ;  /* 0x0037300001127983 */ /* 0x000f280000300a00 */
[----:B------:R-:W4:Y:S04]  /*405c0*/  LDL.LU.64 R16, [R1+0x3728] ;  /* 0x0037280001107983 */ /* 0x000f280000300a00 */
[----:B------:R0:W-:Y:S04]  /*405d0*/  STL.64 [R1+0xf0], R56 ;  /* 0x0000f03801007387 */ /* 0x0001e80000100a00 */
[----:B------:R1:W-:Y:S04]  /*405e0*/  STL.64 [R1+0xf8], R58 ;  /* 0x0000f83a01007387 */ /* 0x0003e80000100a00 */
[----:B0-----:R-:W4:Y:S04]  /*405f0*/  LDL.LU.64 R56, [R1+0x4c0] ;  /* 0x0004c00001387983 */ /* 0x001f280000300a00 */
[----:B-1----:R-:W4:Y:S04]  /*40600*/  LDL.LU.64 R58, [R1+0x4c8] ;  /* 0x0004c800013a7983 */ /* 0x002f280000300a00 */
[----:B------:R0:W-:Y:S04]  /*40610*/  STL.64 [R1+0xe0], R52 ;  /* 0x0000e03401007387 */ /* 0x0001e80000100a00 */
[----:B------:R-:W-:Y:S04]  /*40620*/  STL.64 [R1+0xe8], R54 ;  /* 0x0000e83601007387 */ /* 0x000fe80000100a00 */
[----:B0-----:R-:W3:Y:S01]  /*40630*/  LDL.LU.64 R52, [R1+0x3720] ;  /* 0x0037200001347983 */ /* 0x001ee20000300a00 */
[----:B------:R-:W-:-:S02]  /*40640*/  IMAD.MOV.U32 R4, RZ, RZ, R3 ;  /* 0x000000ffff047224 */ /* 0x000fc400078e0003 */
[----:B------:R-:W-:Y:S02]  /*40650*/  IMAD.MOV.U32 R3, RZ, RZ, R40 ;  /* 0x000000ffff037224 */ /* 0x000fe400078e0028 */
[----:B------:R-:W-:Y:S02]  /*40660*/  IMAD.MOV.U32 R60, RZ, RZ, R41 ;  /* 0x000000ffff3c7224 */ /* 0x000fe400078e0029 */
[----:B------:R-:W4:Y:S04]  /*40670*/  LDL.LU.64 R40, [R1+0x480] ;  /* 0x0004800001287983 */ /* 0x000f280000300a00 */
[----:B------:R-:W4:Y:S01]  /*40680*/  LDL.LU.64 R42, [R1+0x488] ;  /* 0x00048800012a7983 */ /* 0x000f220000300a00 */
[----:B------:R-:W-:Y:S01]  /*40690*/  IMAD.MOV.U32 R31, RZ, RZ, R45 ;  /* 0x000000ffff1f7224 */ /* 0x000fe200078e002d */
[C---:B--2---:R-:W-:Y:S06]  /*406a0*/  HMMA.16816.F32.BF16 R4, R24.reuse, R4, R8 ;  /* 0x000000041804723c */ /* 0x044fec0000041808 */
[----:B---3--:R-:W-:Y:S06]  /*406b0*/  HMMA.16816.F32.BF16 R12, R24, R52, R12 ;  /* 0x00000034180c723c */ /* 0x008fec000004180c */
[----:B------:R-:W-:-:S02]  /*406c0*/  IMAD.MOV.U32 R46, RZ, RZ, R52 ;  /* 0x000000ffff2e7224 */ /* 0x000fc400078e0034 */
[----:B------:R-:W-:-:S15]  /*406d0*/  IMAD.MOV.U32 R45, RZ, RZ, R53 ;  /* 0x000000ffff2d7224 */ /* 0x000fde00078e0035 */
[----:B------:R-:W-:Y:S04]  /*406e0*/  STL.64 [R1+0xd0], R12 ;  /* 0x0000d00c01007387 */ /* 0x000fe80000100a00 */
[----:B------:R0:W-:Y:S04]  /*406f0*/  STL.64 [R1+0xd8], R14 ;  /* 0x0000d80e01007387 */ /* 0x0001e80000100a00 */
[----:B0-----:R-:W2:Y:S04]  /*40700*/  LDL.LU.64 R14, [R1+0x3718] ;  /* 0x00371800010e7983 */ /* 0x001ea80000300a00 */
[----:B------:R-:W3:Y:S04]  /*40710*/  LDL.LU.64 R12, [R1+0x3710] ;  /* 0x00371000010c7983 */ /* 0x000ee80000300a00 */
[----:B------:R-:W2:Y:S04]  /*40720*/  LDL.LU.64 R52, [R1+0x3e0] ;  /* 0x0003e00001347983 */ /* 0x000ea80000300a00 */
[----:B------:R-:W2:Y:S04]  /*40730*/  LDL.LU.64 R54, [R1+0x3e8] ;  /* 0x0003e80001367983 */ /* 0x000ea80000300a00 */
[----:B------:R-:W-:Y:S04]  /*40740*/  STL [R1+0x3668], R46 ;  /* 0x0036682e01007387 */ /* 0x000fe80000100800 */
[----:B------:R-:W-:Y:S04]  /*40750*/  STL.64 [R1+0x3660], R44 ;  /* 0x0036602c01007387 */ /* 0x000fe80000100a00 */
[----:B------:R-:W3:Y:S04]  /*40760*/  LDL.LU.64 R10, [R1+0x3708] ;  /* 0x00370800010a7983 */ /* 0x000ee80000300a00 */
[----:B------:R-:W4:Y:S04]  /*40770*/  LDL.LU.64 R8, [R1+0x3700] ;  /* 0x0037000001087983 */ /* 0x000f280000300a00 */
[----:B------:R-:W-:Y:S04]  /*40780*/  STL.64 [R1+0xc0], R4 ;  /* 0x0000c00401007387 */ /* 0x000fe80000100a00 */
[----:B------:R0:W-:Y:S04]  /*40790*/  STL.64 [R1+0xc8], R6 ;  /* 0x0000c80601007387 */ /* 0x0001e80000100a00 */
[----:B0-----:R-:W2:Y:S04]  /*407a0*/  LDL.LU.64 R6, [R1+0x36f8] ;  /* 0x0036f80001067983 */ /* 0x001ea80000300a00 */
[----:B------:R-:W3:Y:S02]  /*407b0*/  LDL.LU.64 R4, [R1+0x36f0] ;  /* 0x0036f00001047983 */ /* 0x000ee40000300a00 */
[----:B---3--:R-:W-:-:S15]  /*407c0*/  HMMA.16816.F32.BF16 R20, R24, R4, R20 ;  /* 0x000000041814723c */ /* 0x008fde0000041814 */
[----:B------:R-:W-:-:S08]  /*407d0*/  NOP ;  /* 0x0000000000007918 */ /* 0x000fd00000000000 */
[----:B------:R-:W-:Y:S04]  /*407e0*/  STL.64 [R1+0xb0], R20 ;  /* 0x0000b01401007387 */ /* 0x000fe80000100a00 */
[----:B------:R0:W-:Y:S04]  /*407f0*/  STL.64 [R1+0xb8], R22 ;  /* 0x0000b81601007387 */ /* 0x0001e80000100a00 */
[----:B0-----:R-:W3:Y:S04]  /*40800*/  LDL.LU.64 R22, [R1+0x36e8] ;  /* 0x0036e80001167983 */ /* 0x001ee80000300a00 */
[----:B------:R-:W3:Y:S04]  /*40810*/  LDL.LU.64 R20, [R1+0x36e0] ;  /* 0x0036e00001147983 */ /* 0x000ee80000300a00 */
[----:B--2---:R-:W-:Y:S04]  /*40820*/  STL.64 [R1+0x3640], R6 ;  /* 0x0036400601007387 */ /* 0x004fe80000100a00 */
[----:B------:R4:W-:Y:S02]  /*40830*/  STL.64 [R1+0x3638], R4 ;  /* 0x0036380401007387 */ /* 0x0009e40000100a00 */
[C---:B----4-:R-:W-:Y:S02]  /*40840*/  HMMA.16816.F32.BF16 R4, R24.reuse, R8, R56 ;  /* 0x000000081804723c */ /* 0x050fe40000041838 */
[----:B------:R-:W-:Y:S04]  /*40850*/  STL.64 [R1+0x3658], R10 ;  /* 0x0036580a01007387 */ /* 0x000fe80000100a00 */
[----:B------:R-:W-:Y:S01]  /*40860*/  STL.64 [R1+0x3650], R8 ;  /* 0x0036500801007387 */ /* 0x000fe20000100a00 */
[----:B------:R-:W-:-:S15]  /*40870*/  HMMA.16816.F32.BF16 R56, R24, R16, R52 ;  /* 0x000000101838723c */ /* 0x000fde0000041834 */
[----:B------:R-:W-:-:S01]  /*40880*/  NOP ;  /* 0x0000000000007918 */ /* 0x000fc20000000000 */
[----:B------:R-:W-:Y:S04]  /*40890*/  STL.64 [R1+0xa0], R4 ;  /* 0x0000a00401007387 */ /* 0x000fe80000100a00 */
[----:B------:R0:W-:Y:S02]  /*408a0*/  STL.64 [R1+0xa8], R6 ;  /* 0x0000a80601007387 */ /* 0x0001e40000100a00 */
[----:B0-----:R-:W-:-:S15]  /*408b0*/  HMMA.16816.F32.BF16 R4, R24, R12, R40 ;  /* 0x0000000c1804723c */ /* 0x001fde0000041828 */
[----:B------:R-:W-:-:S08]  /*408c0*/  NOP ;  /* 0x0000000000007918 */ /* 0x000fd00000000000 */
[----:B------:R0:W-:Y:S04]  /*408d0*/  STL.64 [R1+0x90], R4 ;  /* 0x0000900401007387 */ /* 0x0001e80000100a00 */
[----:B------:R1:W-:Y:S01]  /*408e0*/  STL [R1+0x98], R6 ;  /* 0x0000980601007387 */ /* 0x0003e20000100800 */
[----:B------:R-:W-:-:S03]  /*408f0*/  IMAD.MOV.U32 R61, RZ, RZ, R7 ;  /* 0x000000ffff3d7224 */ /* 0x000fc600078e0007 */
[----:B0-----:R-:W3:Y:S04]  /*40900*/  LDL.LU.64 R4, [R1+0x7a0] ;  /* 0x0007a00001047983 */ /* 0x001ee80000300a00 */
[----:B-1----:R-:W3:Y:S04]  /*40910*/  LDL.LU.64 R6, [R1+0x7a8] ;  /* 0x0007a80001067983 */ /* 0x002ee80000300a00 */
[----:B------:R-:W2:Y:S04]  /*40920*/  LDL.LU.64 R40, [R1+0x730] ;  /* 0x0007300001287983 */ /* 0x000ea80000300a00 */
[----:B------:R-:W2:Y:S04]  /*40930*/  LDL.LU.64 R42, [R1+0x738] ;  /* 0x00073800012a7983 */ /* 0x000ea80000300a00 */
[----:B------:R-:W-:Y:S04]  /*40940*/  STL.64 [R1+0x3678], R14 ;  /* 0x0036780e01007387 */ /* 0x000fe80000100a00 */
[----:B------:R-:W-:Y:S04]  /*40950*/  STL.64 [R1+0x3670], R12 ;  /* 0x0036700c01007387 */ /* 0x000fe80000100a00 */
[----:B------:R-:W4:Y:S04]  /*40960*/  LDL.LU.64 R8, [R1+0x6e0] ;  /* 0x0006e00001087983 */ /* 0x000f280000300a00 */
[----:B------:R-:W4:Y:S04]  /*40970*/  LDL.LU.64 R10, [R1+0x6e8] ;  /* 0x0006e800010a7983 */ /* 0x000f280000300a00 */
[----:B------:R-:W-:Y:S04]  /*40980*/  STL.64 [R1+0x3688], R18 ;  /* 0x0036881201007387 */ /* 0x000fe80000100a00 */
[----:B------:R-:W-:Y:S04]  /*40990*/  STL.64 [R1+0x3680], R16 ;  /* 0x0036801001007387 */ /* 0x000fe80000100a00 */
[----:B------:R-:W-:Y:S04]  /*409a0*/  STL.64 [R1+0x3390], R58 ;  /* 0x0033903a01007387 */ /* 0x000fe80000100a00 */
[----:B------:R0:W-:Y:S04]  /*409b0*/  STL.64 [R1+0x3388], R56 ;  /* 0x0033883801007387 */ /* 0x0001e80000100a00 */
[----:B0-----:R-:W3:Y:S04]  /*409c0*/  LDL.LU.64 R56, [R1+0x30] ;  /* 0x0000300001387983 */ /* 0x001ee80000300a00 */
[----:B------:R-:W2:Y:S01]  /*409d0*/  LDL.64 R58, [R1+0x38] ;  /* 0x00003800013a7983 */ /* 0x000ea20000100a00 */
[----:B------:R-:W-:-:S02]  /*409e0*/  IMAD.MOV.U32 R12, RZ, RZ, R38 ;  /* 0x000000ffff0c7224 */ /* 0x000fc400078e0026 */
[----:B------:R-:W-:Y:S01]  /*409f0*/  IMAD.MOV.U32 R13, RZ, RZ, R2 ;  /* 0x000000ffff0d7224 */ /* 0x000fe200078e0002 */
[----:B--2---:R-:W-:Y:S04]  /*40a00*/  STL.64 [R1+0x3698], R58 ;  /* 0x0036983a01007387 */ /* 0x004fe80000100a00 */
[----:B---3--:R0:W-:Y:S04]  /*40a10*/  STL.64 [R1+0x3690], R56 ;  /* 0x0036903801007387 */ /* 0x0081e80000100a00 */
[----:B------:R-:W-:Y:S04]  /*40a20*/  STL.64 [R1+0x36a0], R34 ;  /* 0x0036a02201007387 */ /* 0x000fe80000100a00 */
[----:B------:R-:W2:Y:S04]  /*40a30*/  LDL.LU R38, [R1+0x36d8] ;  /* 0x0036d80001267983 */ /* 0x000ea80000300800 */
[----:B------:R-:W3:Y:S04]  /*40a40*/  LDL.LU R2, [R1+0x36d4] ;  /* 0x0036d40001027983 */ /* 0x000ee80000300800 */
[----:B------:R1:W-:Y:S01]  /*40a50*/  STL.64 [R1+0x36a8], R12 ;  /* 0x0036a80c01007387 */ /* 0x0003e20000100a00 */
[----:B0-----:R-:W-:-:S02]  /*40a60*/  IMAD.MOV.U32 R56, RZ, RZ, R47 ;  /* 0x000000ffff387224 */ /* 0x001fc400078e002f */
[----:B------:R-:W-:Y:S01]  /*40a70*/  IMAD.MOV.U32 R57, RZ, RZ, R48 ;  /* 0x000000ffff397224 */ /* 0x000fe200078e0030 */
[----:B------:R-:W2:Y:S04]  /*40a80*/  LDL.LU R47, [R1+0x36d0] ;  /* 0x0036d000012f7983 */ /* 0x000ea80000300800 */
[----:B------:R-:W3:Y:S01]  /*40a90*/  LDL.LU R48, [R1+0x36cc] ;  /* 0x0036cc0001307983 */ /* 0x000ee20000300800 */
[----:B-1----:R-:W-:Y:S02]  /*40aa0*/  IMAD.MOV.U32 R12, RZ, RZ, R30 ;  /* 0x000000ffff0c7224 */ /* 0x002fe400078e001e */
[----:B------:R-:W-:Y:S01]  /*40ab0*/  IMAD.MOV.U32 R13, RZ, RZ, R31 ;  /* 0x000000ffff0d7224 */ /* 0x000fe200078e001f */
[----:B------:R-:W-:Y:S04]  /*40ac0*/  STL.64 [R1+0x36b0], R56 ;  /* 0x0036b03801007387 */ /* 0x000fe80000100a00 */
[----:B------:R-:W2:Y:S04]  /*40ad0*/  LDL.LU R30, [R1+0x36c8] ;  /* 0x0036c800011e7983 */ /* 0x000ea80000300800 */
[----:B------:R-:W2:Y:S01]  /*40ae0*/  LDL.LU R31, [R1+0x36c4] ;  /* 0x0036c400011f7983 */ /* 0x000ea20000300800 */
[----:B------:R-:W-:Y:S03]  /*40af0*/  HMMA.16816.F32.BF16 R52, R20, R32, R4 ;  /* 0x000000201434723c */ /* 0x000fe60000041804 */
[----:B------:R-:W-:Y:S04]  /*40b00*/  STL.64 [R1+0x36b8], R12 ;  /* 0x0036b80c01007387 */ /* 0x000fe80000100a00 */
[----:B------:R-:W-:-:S02]  /*40b10*/  IMAD.MOV.U32 R4, RZ, RZ, R39 ;  /* 0x000000ffff047224 */ /* 0x000fc400078e0027 */
[----:B------:R-:W2:Y:S01]  /*40b20*/  LDL.LU R39, [R1+0x36c0] ;  /* 0x0036c00001277983 */ /* 0x000ea20000300800 */
[----:B------:R-:W-:Y:S01]  /*40b30*/  IMAD.MOV.U32 R5, RZ, RZ, R51 ;  /* 0x000000ffff057224 */ /* 0x000fe200078e0033 */
[----:B----4-:R-:W-:-:S12]  /*40b40*/  HMMA.16816.F32.BF16 R8, R20, R36, R8 ;  /* 0x000000241408723c */ /* 0x010fd80000041808 */
[----:B------:R-:W-:Y:S04]  /*40b50*/  STL.64 [R1+0x33a0], R54 ;  /* 0x0033a03601007387 */ /* 0x000fe80000100a00 */
[----:B------:R0:W-:Y:S02]  /*40b60*/  STL.64 [R1+0x3398], R52 ;  /* 0x0033983401007387 */ /* 0x0001e40000100a00 */
[----:B0-----:R-:W-:Y:S01]  /*40b70*/  IMAD.MOV.U32 R52, RZ, RZ, R50 ;  /* 0x000000ffff347224 */ /* 0x001fe200078e0032 */
[----:B------:R-:W-:Y:S01]  /*40b80*/  MOV R53, R49 ;  /* 0x0000003100357202 */ /* 0x000fe20000000f00 */
[----:B---3--:R-:W-:Y:S02]  /*40b90*/  IMAD.MOV.U32 R54, RZ, RZ, R48 ;  /* 0x000000ffff367224 */ /* 0x008fe400078e0030 */
[----:B------:R-:W-:Y:S01]  /*40ba0*/  HMMA.16816.F32.BF16 R48, R20, R28, R40 ;  /* 0x0000001c1430723c */ /* 0x000fe20000041828 */
[----:B--2---:R-:W-:-:S15]  /*40bb0*/  STL.64 [R1+0x35f0], R30 ;  /* 0x0035f01e01007387 */ /* 0x004fde0000100a00 */
[----:B------:R-:W-:-:S07]  /*40bc0*/  NOP ;  /* 0x0000000000007918 */ /* 0x000fce0000000000 */
[----:B------:R-:W-:Y:S04]  /*40bd0*/  STL.64 [R1+0x33b0], R50 ;  /* 0x0033b03201007387 */ /* 0x000fe80000100a00 */
[----:B------:R0:W-:Y:S04]  /*40be0*/  STL.64 [R1+0x33a8], R48 ;  /* 0x0033a83001007387 */ /* 0x0001e80000100a00 */
[----:B0-----:R-:W2:Y:S04]  /*40bf0*/  LDL.LU.64 R48, [R1] ;  /* 0x0000000001307983 */ /* 0x001ea80000300a00 */
[----:B------:R-:W3:Y:S04]  /*40c00*/  LDL.LU.64 R50, [R1+0x8] ;  /* 0x0000080001327983 */ /* 0x000ee80000300a00 */
[----:B------:R0:W-:Y:S04]  /*40c10*/  STL.64 [R1+0x360], R8 ;  /* 0x0003600801007387 */ /* 0x0001e80000100a00 */
[----:B------:R-:W4:Y:S04]  /*40c20*/  LDL.LU.64 R12, [R1+0x680] ;  /* 0x00068000010c7983 */ /* 0x000f280000300a00 */
[----:B------:R-:W4:Y:S04]  /*40c30*/  LDL.LU.64 R14, [R1+0x688] ;  /* 0x00068800010e7983 */ /* 0x000f280000300a00 */
[----:B------:R-:W2:Y:S04]  /*40c40*/  LDL.LU.64 R56, [R1+0x630] ;  /* 0x0006300001387983 */ /* 0x000ea80000300a00 */
[----:B------:R-:W2:Y:S04]  /*40c50*/  LDL.LU.64 R58, [R1+0x638] ;  /* 0x00063800013a7983 */ /* 0x000ea80000300a00 */
[----:B------:R-:W3:Y:S04]  /*40c60*/  LDL.LU.64 R32, [R1+0x5a0] ;  /* 0x0005a00001207983 */ /* 0x000ee80000300a00 */
[----:B------:R-:W3:Y:S04]  /*40c70*/  LDL.LU.64 R34, [R1+0x5a8] ;  /* 0x0005a80001227983 */ /* 0x000ee80000300a00 */
[----:B------:R-:W3:Y:S04]  /*40c80*/  LDL.LU.64 R16, [R1+0x550] ;  /* 0x0005500001107983 */ /* 0x000ee80000300a00 */
[----:B------:R-:W3:Y:S01]  /*40c90*/  LDL.LU.64 R18, [R1+0x558] ;  /* 0x0005580001127983 */ /* 0x000ee20000300a00 */
[----:B------:R-:W-:-:S03]  /*40ca0*/  IMAD.MOV.U32 R55, RZ, RZ, R47 ;  /* 0x000000ffff377224 */ /* 0x000fc600078e002f */
[----:B------:R-:W3:Y:S04]  /*40cb0*/  LDL.LU.64 R44, [R1+0x4f0] ;  /* 0x0004f000012c7983 */ /* 0x000ee80000300a00 */
[----:B------:R-:W3:Y:S01]  /*40cc0*/  LDL.LU.64 R46, [R1+0x4f8] ;  /* 0x0004f800012e7983 */ /* 0x000ee20000300a00 */
[----:B------:R-:W-:Y:S02]  /*40cd0*/  IMAD.MOV.U32 R37, RZ, RZ, R10 ;  /* 0x000000ffff257224 */ /* 0x000fe400078e000a */
[----:B------:R-:W-:Y:S01]  /*40ce0*/  IMAD.MOV.U32 R36, RZ, RZ, R11 ;  /* 0x000000ffff247224 */ /* 0x000fe200078e000b */
[----:B0-----:R-:W3:Y:S04]  /*40cf0*/  LDL.LU.64 R8, [R1+0x4b0] ;  /* 0x0004b00001087983 */ /* 0x001ee80000300a00 */
[----:B------:R-:W3:Y:S04]  /*40d00*/  LDL.LU.64 R10, [R1+0x4b8] ;  /* 0x0004b800010a7983 */ /* 0x000ee80000300a00 */
[----:B------:R-:W3:Y:S04]  /*40d10*/  LDL.LU.64 R40, [R1+0x430] ;  /* 0x0004300001287983 */ /* 0x000ee80000300a00 */
[----:B------:R-:W3:Y:S04]  /*40d20*/  LDL.LU.64 R42, [R1+0x438] ;  /* 0x00043800012a7983 */ /* 0x000ee80000300a00 */
[----:B------:R-:W3:Y:S04]  /*40d30*/  LDL.LU.64 R28, [R1+0x420] ;  /* 0x00042000011c7983 */ /* 0x000ee80000300a00 */
[----:B------:R-:W3:Y:S04]  /*40d40*/  LDL.LU.64 R30, [R1+0x428] ;  /* 0x00042800011e7983 */ /* 0x000ee80000300a00 */
[----:B------:R-:W3:Y:S04]  /*40d50*/  LDL.LU.64 R24, [R1+0x410] ;  /* 0x0004100001187983 */ /* 0x000ee80000300a00 */
[----:B------:R-:W3:Y:S01]  /*40d60*/  LDL.LU.64 R26, [R1+0x418] ;  /* 0x00041800011a7983 */ /* 0x000ee20000300a00 */
[----:B----4-:R-:W-:Y:S03]  /*40d70*/  HMMA.16816.F32.BF16 R4, R20, R4, R12 ;  /* 0x000000041404723c */ /* 0x010fe6000004180c */
[----:B------:R-:W2:-:S15]  /*40d80*/  LDL.LU.64 R12, [R1+0x36b8] ;  /* 0x0036b800010c7983 */ /* 0x000e9e0000300a00 */
[----:B------:R-:W-:-:S05]  /*40d90*/  NOP ;  /* 0x0000000000007918 */ /* 0x000fca0000000000 */
[----:B------:R0:W-:Y:S04]  /*40da0*/  STL.64 [R1+0x3b0], R4 ;  /* 0x0003b00401007387 */ /* 0x0001e80000100a00 */
[----:B------:R1:W-:Y:S04]  /*40db0*/  STL.64 [R1+0x3b8], R6 ;  /* 0x0003b80601007387 */ /* 0x0003e80000100a00 */
[----:B0-----:R-:W4:Y:S04]  /*40dc0*/  LDL.LU.64 R4, [R1+0x460] ;  /* 0x0004600001047983 */ /* 0x001f280000300a00 */
[----:B-1----:R-:W4:Y:S01]  /*40dd0*/  LDL.LU.64 R6, [R1+0x468] ;  /* 0x0004680001067983 */ /* 0x002f220000300a00 */
[----:B--2---:R-:W-:Y:S03]  /*40de0*/  HMMA.16816.F32.BF16 R12, R20, R12, R56 ;  /* 0x0000000c140c723c */ /* 0x004fe60000041838 */
[----:B------:R-:W2:-:S15]  /*40df0*/  LDL.LU.64 R56, [R1+0x36b0] ;  /* 0x0036b00001387983 */ /* 0x000e9e0000300a00 */
[----:B------:R-:W-:-:S05]  /*40e00*/  NOP ;  /* 0x0000000000007918 */ /* 0x000fca0000000000 */
[----:B------:R0:W-:Y:S04]  /*40e10*/  STL.64 [R1+0x3a0], R12 ;  /* 0x0003a00c01007387 */ /* 0x0001e80000100a00 */
[----:B------:R1:W-:Y:S04]  /*40e20*/  STL.64 [R1+0x3a8], R14 ;  /* 0x0003a80e01007387 */ /* 0x0003e80000100a00 */
[----:B0-----:R-:W1:Y:S01]  /*40e30*/  LDL.LU.64 R12, [R1+0x36a8] ;  /* 0x0036a800010c7983 */ /* 0x001e620000300a00 */
[C---:B---3--:R-:W-:Y:S06]  /*40e40*/  HMMA.16816.F32.BF16 R44, R20.reuse, R52, R44 ;  /* 0x00000034142c723c */ /* 0x048fec000004182c */
[C---:B--2---:R-:W-:Y:S01]  /*40e50*/  HMMA.16816.F32.BF16 R56, R20.reuse, R56, R32 ;  /* 0x000000381438723c */ /* 0x044fe20000041820 */
[----:B------:R-:W2:Y:S05]  /*40e60*/  LDL.LU.64 R34, [R1+0x36a0] ;  /* 0x0036a00001227983 */ /* 0x000eaa0000300a00 */
[----:B-1----:R-:W-:-:S15]  /*40e70*/  HMMA.16816.F32.BF16 R12, R20, R12, R16 ;  /* 0x0000000c140c723c */ /* 0x002fde0000041810 */
[----:B------:R-:W-:-:S02]  /*40e80*/  NOP ;  /* 0x0000000000007918 */ /* 0x000fc40000000000 */
[----:B------:R-:W-:Y:S04]  /*40e90*/  STL.64 [R1+0x390], R56 ;  /* 0x0003903801007387 */ /* 0x000fe80000100a00 */
[----:B------:R0:W-:Y:S04]  /*40ea0*/  STL.64 [R1+0x398], R58 ;  /* 0x0003983a01007387 */ /* 0x0001e80000100a00 */
[----:B0-----:R-:W3:Y:S04]  /*40eb0*/  LDL.LU.64 R58, [R1+0x3698] ;  /* 0x00369800013a7983 */ /* 0x001ee80000300a00 */
[----:B------:R-:W4:Y:S04]  /*40ec0*/  LDL.LU.64 R56, [R1+0x3690] ;  /* 0x0036900001387983 */ /* 0x000f280000300a00 */
[----:B------:R-:W2:Y:S04]  /*40ed0*/  LDL.LU.64 R18, [R1+0x3688] ;  /* 0x0036880001127983 */ /* 0x000ea80000300a00 */
[----:B------:R-:W2:Y:S04]  /*40ee0*/  LDL.LU.64 R16, [R1+0x3680] ;  /* 0x0036800001107983 */ /* 0x000ea80000300a00 */
[----:B------:R-:W-:Y:S04]  /*40ef0*/  STL.64 [R1+0x3c0], R12 ;  /* 0x0003c00c01007387 */ /* 0x000fe80000100a00 */
[----:B------:R0:W-:Y:S04]  /*40f00*/  STL.64 [R1+0x3c8], R14 ;  /* 0x0003c80e01007387 */ /* 0x0001e80000100a00 */
[----:B0-----:R-:W2:Y:S04]  /*40f10*/  LDL.LU.64 R14, [R1+0x3678] ;  /* 0x00367800010e7983 */ /* 0x001ea80000300a00 */
[----:B------:R-:W2:Y:S04]  /*40f20*/  LDL.LU.64 R12, [R1+0x3670] ;  /* 0x00367000010c7983 */ /* 0x000ea80000300a00 */
[----:B------:R-:W-:Y:S04]  /*40f30*/  STL.64 [R1+0x3d0], R44 ;  /* 0x0003d02c01007387 */ /* 0x000fe80000100a00 */
[----:B------:R0:W-:Y:S04]  /*40f40*/  STL.64 [R1+0x3d8], R46 ;  /* 0x0003d82e01007387 */ /* 0x0001e80000100a00 */
[----:B0-----:R-:W3:Y:S04]  /*40f50*/  LDL.LU R46, [R1+0x3668] ;  /* 0x00366800012e7983 */ /* 0x001ee80000300800 */
[----:B------:R-:W2:Y:S04]  /*40f60*/  LDL.LU.64 R44, [R1+0x3660] ;  /* 0x00366000012c7983 */ /* 0x000ea80000300a00 */
[----:B------:R-:W-:Y:S01]  /*40f70*/  STL.64 [R1+0x35e0], R54 ;  /* 0x0035e03601007387 */ /* 0x000fe20000100a00 */
[----:B----4-:R-:W-:Y:S01]  /*40f80*/  HMMA.16816.F32.BF16 R8, R20, R56, R8 ;  /* 0x000000381408723c */ /* 0x010fe20000041808 */
[----:B---3--:R-:W-:-:S02]  /*40f90*/  IMAD.MOV.U32 R52, RZ, RZ, R46 ;  /* 0x000000ffff347224 */ /* 0x008fc400078e002e */
[----:B--2---:R-:W-:Y:S02]  /*40fa0*/  IMAD.MOV.U32 R53, RZ, RZ, R45 ;  /* 0x000000ffff357224 */ /* 0x004fe400078e002d */
[----:B------:R-:W0:Y:S02]  /*40fb0*/  LDSM.16.MT88.4 R44, [R44+UR4+0x8800] ;  /* 0x008800042c2c783b */ /* 0x000e240008004200 */
[----:B------:R-:W-:Y:S02]  /*40fc0*/  IMAD.MOV.U32 R56, RZ, RZ, R3 ;  /* 0x000000ffff387224 */ /* 0x000fe400078e0003 */
[----:B------:R-:W-:Y:S01]  /*40fd0*/  IMAD.MOV.U32 R57, RZ, RZ, R60 ;  /* 0x000000ffff397224 */ /* 0x000fe200078e003c */
[----:B0-----:R-:W-:Y:S04]  /*40fe0*/  STL.64 [R1+0x3568], R46 ;  /* 0x0035682e01007387 */ /* 0x001fe80000100a00 */
[----:B------:R0:W-:Y:S04]  /*40ff0*/  STL.64 [R1+0x3560], R44 ;  /* 0x0035602c01007387 */ /* 0x0001e80000100a00 */
[----:B0-----:R-:W2:Y:S04]  /*41000*/  LDL.LU.64 R44, [R1+0x450] ;  /* 0x00045000012c7983 */ /* 0x001ea80000300a00 */
[----:B------:R-:W2:Y:S04]  /*41010*/  LDL.LU.64 R46, [R1+0x458] ;  /* 0x00045800012e7983 */ /* 0x000ea80000300a00 */
[----:B------:R-:W-:Y:S04]  /*41020*/  STL.64 [R1+0x3e0], R8 ;  /* 0x0003e00801007387 */ /* 0x000fe80000100a00 */
[----:B------:R0:W-:Y:S04]  /*41030*/  STL.64 [R1+0x3e8], R10 ;  /* 0x0003e80a01007387 */ /* 0x0001e80000100a00 */
[----:B0-----:R-:W3:Y:S04]  /*41040*/  LDL.LU.64 R10, [R1+0x3658] ;  /* 0x00365800010a7983 */ /* 0x001ee80000300a00 */
[----:B------:R-:W4:Y:S04]  /*41050*/  LDL.LU.64 R8, [R1+0x3650] ;  /* 0x0036500001087983 */ /* 0x000f280000300a00 */
[----:B------:R0:W-:Y:S04]  /*41060*/  STL.64 [R1+0x35e8], R58 ;  /* 0x0035e83a01007387 */ /* 0x0001e80000100a00 */
[----:B------:R-:W3:Y:S04]  /*41070*/  LDL.LU R3, [R1+0x364c] ;  /* 0x00364c0001037983 */ /* 0x000ee80000300800 */
[----:B------:R-:W3:Y:S01]  /*41080*/  LDL.LU R60, [R1+0x3648] ;  /* 0x00364800013c7983 */ /* 0x000ee20000300800 */
[C---:B0-----:R-:W-:Y:S03]  /*41090*/  HMMA.16816.F32.BF16 R56, R20.reuse, R56, R4 ;  /* 0x000000381438723c */ /* 0x041fe60000041804 */
[----:B------:R-:W3:Y:S04]  /*410a0*/  LDL.LU.64 R6, [R1+0x3640] ;  /* 0x0036400001067983 */ /* 0x000ee80000300a00 */
[----:B------:R-:W3:Y:S01]  /*410b0*/  LDL.LU.64 R4, [R1+0x3638] ;  /* 0x0036380001047983 */ /* 0x000ee20000300a00 */
[----:B------:R-:W-:-:S15]  /*410c0*/  HMMA.16816.F32.BF16 R40, R20, R48, R40 ;  /* 0x000000301428723c */ /* 0x000fde0000041828 */
[----:B------:R-:W-:Y:S04]  /*410d0*/  STL.64 [R1+0x440], R56 ;  /* 0x0004403801007387 */ /* 0x000fe80000100a00 */
[----:B------:R-:W-:Y:S04]  /*410e0*/  STL.64 [R1+0x448], R58 ;  /* 0x0004483a01007387 */ /* 0x000fe80000100a00 */
[----:B------:R-:W-:Y:S01]  /*410f0*/  STL.64 [R1+0x3598], R50 ;  /* 0x0035983201007387 */ /* 0x000fe20000100a00 */
[C---:B--2---:R-:W-:Y:S06]  /*41100*/  HMMA.16816.F32.BF16 R44, R20.reuse, R52, R44 ;  /* 0x00000034142c723c */ /* 0x044fec000004182c */
[C---:B----4-:R-:W-:Y:S06]  /*41110*/  HMMA.16816.F32.BF16 R24, R20.reuse, R8, R24 ;  /* 0x000000081418723c */ /* 0x050fec0000041818 */
[----:B---3--:R-:W-:Y:S11]  /*41120*/  HMMA.16816.F32.BF16 R28, R20, R4, R28 ;  /* 0x00000004141c723c */ /* 0x008ff6000004181c */
[----:B------:R-:W-:Y:S04]  /*41130*/  STL.64 [R1+0x460], R44 ;  /* 0x0004602c01007387 */ /* 0x000fe80000100a00 */
[----:B------:R-:W-:Y:S04]  /*41140*/  STL.64 [R1+0x468], R46 ;  /* 0x0004682e01007387 */ /* 0x000fe80000100a00 */
[----:B------:R0:W-:Y:S04]  /*41150*/  STL.64 [R1+0x470], R40 ;  /* 0x0004702801007387 */ /* 0x0001e80000100a00 */
[----:B------:R1:W-:Y:S04]  /*41160*/  STL.64 [R1+0x478], R42 ;  /* 0x0004782a01007387 */ /* 0x0003e80000100a00 */
[----:B0-----:R-:W2:Y:S04]  /*41170*/  LDL.LU.64 R40, [R1+0x400] ;  /* 0x0004000001287983 */ /* 0x001ea80000300a00 */
[----:B------:R-:W-:Y:S04]  /*41180*/  STL.64 [R1+0x490], R28 ;  /* 0x0004901c01007387 */ /* 0x000fe80000100a00 */
[----:B------:R-:W-:Y:S04]  /*41190*/  STL.64 [R1+0x498], R30 ;  /* 0x0004981e01007387 */ /* 0x000fe80000100a00 */
[----:B-1----:R-:W2:Y:S04]  /*411a0*/  LDL.LU.64 R42, [R1+0x408] ;  /* 0x00040800012a7983 */ /* 0x002ea80000300a00 */
[----:B------:R0:W-:Y:S04]  /*411b0*/  STL.64 [R1+0x4b0], R24 ;  /* 0x0004b01801007387 */ /* 0x0001e80000100a00 */
[----:B------:R1:W-:Y:S01]  /*411c0*/  STL.64 [R1+0x4b8], R26 ;  /* 0x0004b81a01007387 */ /* 0x0003e20000100a00 */
[----:B------:R-:W-:-:S03]  /*411d0*/  IMAD.MOV.U32 R8, RZ, RZ, R2 ;  /* 0x000000ffff087224 */ /* 0x000fc600078e0002 */
[----:B0-----:R-:W3:Y:S04]  /*411e0*/  LDL.LU R24, [R1+0x190] ;  /* 0x0001900001187983 */ /* 0x001ee80000300800 */
[----:B------:R-:W3:Y:S04]  /*411f0*/  LDL.LU R25, [R1+0x194] ;  /* 0x0001940001197983 */ /* 0x000ee80000300800 */
[----:B-1----:R-:W3:Y:S04]  /*41200*/  LDL.LU R26, [R1+0x198] ;  /* 0x00019800011a7983 */ /* 0x002ee80000300800 */
[----:B------:R-:W3:Y:S04]  /*41210*/  LDL.LU R27, [R1+0x19c] ;  /* 0x00019c00011b7983 */ /* 0x000ee80000300800 */
[----:B------:R-:W4:Y:S04]  /*41220*/  LDL.LU R28, [R1+0x1a0] ;  /* 0x0001a000011c7983 */ /* 0x000f280000300800 */
[----:B------:R-:W4:Y:S04]  /*41230*/  LDL.LU R29, [R1+0x1a4] ;  /* 0x0001a400011d7983 */ /* 0x000f280000300800 */
[----:B------:R-:W4:Y:S04]  /*41240*/  LDL.LU R30, [R1+0x1a8] ;  /* 0x0001a800011e7983 */ /* 0x000f280000300800 */
[----:B------:R-:W4:Y:S04]  /*41250*/  LDL.LU R31, [R1+0x1ac] ;  /* 0x0001ac00011f7983 */ /* 0x000f280000300800 */
[----:B------:R-:W3:Y:S04]  /*41260*/  LDL.64 R50, [R1+0x58] ;  /* 0x0000580001327983 */ /* 0x000ee80000100a00 */
[----:B------:R0:W-:Y:S04]  /*41270*/  STL.64 [R1+0x35d8], R10 ;  /* 0x0035d80a01007387 */ /* 0x0001e80000100a00 */
[----:B------:R-:W4:Y:S04]  /*41280*/  LDL.LU R2, [R1+0x3630] ;  /* 0x0036300001027983 */ /* 0x000f280000300800 */
[----:B------:R-:W3:Y:S01]  /*41290*/  LDL.LU R9, [R1+0x314] ;  /* 0x0003140001097983 */ /* 0x000ee20000300800 */
[----:B------:R-:W-:-:S02]  /*412a0*/  IMAD.MOV.U32 R57, RZ, RZ, R60 ;  /* 0x000000ffff397224 */ /* 0x000fc400078e003c */
[----:B------:R-:W-:Y:S02]  /*412b0*/  IMAD.MOV.U32 R58, RZ, RZ, R3 ;  /* 0x000000ffff3a7224 */ /* 0x000fe400078e0003 */
[----:B------:R-:W-:Y:S02]  /*412c0*/  IMAD.MOV.U32 R44, RZ, RZ, R38 ;  /* 0x000000ffff2c7224 */ /* 0x000fe400078e0026 */
[----:B------:R-:W-:Y:S01]  /*412d0*/  IMAD.MOV.U32 R45, RZ, RZ, R0 ;  /* 0x000000ffff2d7224 */ /* 0x000fe200078e0000 */
[----:B0-----:R-:W3:Y:S04]  /*412e0*/  LDL.LU R10, [R1+0x318] ;  /* 0x00031800010a7983 */ /* 0x001ee80000300800 */
[----:B------:R-:W3:Y:S04]  /*412f0*/  LDL.LU R11, [R1+0x31c] ;  /* 0x00031c00010b7983 */ /* 0x000ee80000300800 */
[----:B------:R-:W3:Y:S01]  /*41300*/  LDL.LU R56, [R1+0x350] ;  /* 0x0003500001387983 */ /* 0x000ee20000300800 */
[----:B------:R-:W-:-:S02]  /*41310*/  IMAD.MOV.U32 R46, RZ, RZ, R34 ;  /* 0x000000ffff2e7224 */ /* 0x000fc400078e0022 */
[----:B------:R-:W-:Y:S01]  /*41320*/  IMAD.MOV.U32 R47, RZ, RZ, R35 ;  /* 0x000000ffff2f7224 */ /* 0x000fe200078e0023 */
[----:B--2---:R-:W-:Y:S01]  /*41330*/  HMMA.16816.F32.BF16 R40, R20, R12, R40 ;  /* 0x0000000c1428723c */ /* 0x004fe20000041828 */
[----:B----4-:R-:W-:-:S15]  /*41340*/  IMAD.MOV.U32 R59, RZ, RZ, R2 ;  /* 0x000000ffff3b7224 */ /* 0x010fde00078e0002 */
[----:B------:R-:W-:-:S08]  /*41350*/  NOP ;  /* 0x0000000000007918 */ /* 0x000fd00000000000 */
[----:B------:R-:W-:Y:S01]  /*41360*/  IMAD.MOV.U32 R60, RZ, RZ, R41 ;  /* 0x000000ffff3c7224 */ /* 0x000fe200078e0029 */
[----:B------:R0:W-:Y:S01]  /*41370*/  STL [R1+0x500], R40 ;  /* 0x0005002801007387 */ /* 0x0001e20000100800 */
[----:B------:R-:W-:Y:S02]  /*41380*/  IMAD.MOV.U32 R3, RZ, RZ, R42 ;  /* 0x000000ffff037224 */ /* 0x000fe400078e002a */
[----:B------:R-:W-:Y:S01]  /*41390*/  IMAD.MOV.U32 R2, RZ, RZ, R43 ;  /* 0x000000ffff027224 */ /* 0x000fe200078e002b */
[----:B0-----:R-:W2:Y:S04]  /*413a0*/  LDL.LU.64 R40, [R1+0x3f0] ;  /* 0x0003f00001287983 */ /* 0x001ea80000300a00 */
[----:B------:R-:W2:Y:S04]  /*413b0*/  LDL.LU.64 R42, [R1+0x3f8] ;  /* 0x0003f800012a7983 */ /* 0x000ea80000300a00 */
[----:B------:R-:W4:Y:S04]  /*413c0*/  LDL.LU R38, [R1+0x362c] ;  /* 0x00362c0001267983 */ /* 0x000f280000300800 */
[----:B------:R-:W3:Y:S04]  /*413d0*/  LDL.LU R0, [R1+0x3628] ;  /* 0x0036280001007983 */ /* 0x000ee80000300800 */
[----:B------:R-:W2:Y:S04]  /*413e0*/  LDL.LU R34, [R1+0x3624] ;  /* 0x0036240001227983 */ /* 0x000ea80000300800 */
[----:B------:R-:W4:Y:S04]  /*413f0*/  LDL.LU R35, [R1+0x3620] ;  /* 0x0036200001237983 */ /* 0x000f280000300800 */
[----:B------:R-:W3:Y:S04]  /*41400*/  LDL.LU R52, [R1+0x340] ;  /* 0x0003400001347983 */ /* 0x000ee80000300800 */
[----:B------:R-:W3:Y:S04]  /*41410*/  LDL.LU R53, [R1+0x344] ;  /* 0x0003440001357983 */ /* 0x000ee80000300800 */
[----:B------:R-:W3:Y:S04]  /*41420*/  LDL.LU R54, [R1+0x348] ;  /* 0x0003480001367983 */ /* 0x000ee80000300800 */
[----:B------:R-:W3:Y:S04]  /*41430*/  LDL.LU R55, [R1+0x34c] ;  /* 0x00034c0001377983 */ /* 0x000ee80000300800 */
[----:B------:R2:W-:Y:S02]  /*41440*/  STL.64 [R1+0x35b0], R14 ;  /* 0x0035b00e01007387 */ /* 0x0005e40000100a00 */
[----:B--2---:R-:W-:Y:S01]  /*41450*/  MOV R14, R34 ;  /* 0x00000022000e7202 */ /* 0x004fe20000000f00 */
[----:B----4-:R-:W-:Y:S01]  /*41460*/  IMAD.MOV.U32 R15, RZ, RZ, R35 ;  /* 0x000000ffff0f7224 */ /* 0x010fe200078e0023 */
[----:B------:R-:W2:Y:S04]  /*41470*/  LDL.LU R34, [R1+0x361c] ;  /* 0x00361c0001227983 */ /* 0x000ea80000300800 */
[----:B------:R-:W2:Y:S04]  /*41480*/  LDL.LU R35, [R1+0x3618] ;  /* 0x0036180001237983 */ /* 0x000ea80000300800 */
[----:B------:R-:W-:Y:S04]  /*41490*/  STL [R1+0x3378], R2 ;  /* 0x0033780201007387 */ /* 0x000fe80000100800 */
[----:B------:R-:W-:Y:S04]  /*414a0*/  STL [R1+0x3374], R3 ;  /* 0x0033740301007387 */ /* 0x000fe80000100800 */
[----:B------:R-:W-:Y:S01]  /*414b0*/  STL [R1+0x3370], R60 ;  /* 0x0033703c01007387 */ /* 0x000fe20000100800 */
[----:B------:R-:W-:Y:S03]  /*414c0*/  HMMA.16816.F32.BF16 R20, R20, R16, R40 ;  /* 0x000000101414723c */ /* 0x000fe60000041828 */
[----:B------:R-:W2:Y:S04]  /*414d0*/  LDL.LU.64 R42, [R1+0x3610] ;  /* 0x00361000012a7983 */ /* 0x000ea80000300a00 */
[----:B------:R-:W2:-:S15]  /*414e0*/  LDL.LU.64 R40, [R1+0x3608] ;  /* 0x0036080001287983 */ /* 0x000e9e0000300a00 */
[----:B------:R-:W-:-:S01]  /*414f0*/  NOP ;  /* 0x0000000000007918 */ /* 0x000fc20000000000 */
[----:B------:R0:W-:Y:S04]  /*41500*/  STL.64 [R1+0x4f0], R20 ;  /* 0x0004f01401007387 */ /* 0x0001e80000100a00 */
[----:B------:R1:W-:Y:S04]  /*41510*/  STL.64 [R1+0x4f8], R22 ;  /* 0x0004f81601007387 */ /* 0x0003e80000100a00 */
[----:B0-----:R-:W4:Y:S01]  /*41520*/  LDL.LU R20, [R1+0x320] ;  /* 0x0003200001147983 */ /* 0x001f220000300800 */
[----:B---3--:R-:W-:-:S03]  /*41530*/  IMAD.MOV.U32 R21, RZ, RZ, R0 ;  /* 0x000000ffff157224 */ /* 0x008fc600078e0000 */
[----:B------:R-:W3:Y:S01]  /*41540*/  LDL.LU R0, [R1+0x3600] ;  /* 0x0036000001007983 */ /* 0x000ee20000300800 */
[----:B-1----:R-:W-:Y:S02]  /*41550*/  IMAD.MOV.U32 R22, RZ, RZ, R38 ;  /* 0x000000ffff167224 */ /* 0x002fe400078e0026 */
[----:B------:R-:W-:Y:S01]  /*41560*/  IMAD.MOV.U32 R23, RZ, RZ, R39 ;  /* 0x000000ffff177224 */ /* 0x000fe200078e0027 */
[----:B------:R-:W4:Y:S04]  /*41570*/  LDL.LU R38, [R1+0x35fc] ;  /* 0x0035fc0001267983 */ /* 0x000f280000300800 */
[----:B------:R-:W4:Y:S01]  /*41580*/  LDL.LU R39, [R1+0x35f8] ;  /* 0x0035f80001277983 */ /* 0x000f220000300800 */
[----:B--2---:R-:W-:-:S15]  /*41590*/  HMMA.16816.F32.BF16 R28, R40, R34, R28 ;  /* 0x00000022281c723c */ /* 0x004fde000004181c */
[----:B------:R-:W-:-:S08]  /*415a0*/  NOP ;  /* 0x0000000000007918 */ /* 0x000fd00000000000 */
[----:B------:R-:W-:Y:S04]  /*415b0*/  STL.64 [R1+0x4e0], R28 ;  /* 0x0004e01c01007387 */ /* 0x000fe80000100a00 */
[----:B------:R0:W-:Y:S04]  /*415c0*/  STL.64 [R1+0x4e8], R30 ;  /* 0x0004e81e01007387 */ /* 0x0001e80000100a00 */
[----:B0-----:R-:W2:Y:S01]  /*415d0*/  LDL.LU.64 R30, [R1+0x35f0] ;  /* 0x0035f000011e7983 */ /* 0x001ea20000300a00 */
[----:B----4-:R-:W-:-:S15]  /*415e0*/  HMMA.16816.F32.BF16 R56, R40, R38, R56 ;  /* 0x000000262838723c */ /* 0x010fde0000041838 */
[----:B------:R-:W-:-:S09]  /*415f0*/  NOP ;  /* 0x0000000000007918 */ /* 0x000fd20000000000 */
[----:B------:R-:W-:Y:S02]  /*41600*/  IMAD.MOV.U32 R17, RZ, RZ, R58 ;  /* 0x000000ffff117224 */ /* 0x000fe400078e003a */
[----:B------:R-:W-:Y:S01]  /*41610*/  IMAD.MOV.U32 R16, RZ, RZ, R59 ;  /* 0x000000ffff107224 */ /* 0x000fe200078e003b */
[----:B--2---:R-:W-:-:S15]  /*41620*/  HMMA.16816.F32.BF16 R24, R40, R30, R24 ;  /* 0x0000001e2818723c */ /* 0x004fde0000041818 */
[----:B------:R-:W-:-:S08]  /*41630*/  NOP ;  /* 0x0000000000007918 */ /* 0x000fd00000000000 */
[----:B------:R-:W-:Y:S04]  /*41640*/  STL.64 [R1+0x4d0], R24 ;  /* 0x0004d01801007387 */ /* 0x000fe80000100a00 */
[----:B------:R-:W-:Y:S04]  /*41650*/  STL.64 [R1+0x4d8], R26 ;  /* 0x0004d81a01007387 */ /* 0x000fe80000100a00 */
[----:B---3--:R-:W0:Y:S04]  /*41660*/  LDSM.16.MT88.4 R24, [R0+UR4+0x8800] ;  /* 0x008800040018783b */ /* 0x008e280008004200 */
[----:B0-----:R0:W-:Y:S04]  /*41670*/  STL.64 [R1+0x34a8], R26 ;  /* 0x0034a81a01007387 */ /* 0x0011e80000100a00 */
[----:B------:R-:W-:Y:S04]  /*41680*/  STL.64 [R1+0x34a0], R24 ;  /* 0x0034a01801007387 */ /* 0x000fe80000100a00 */
[----:B0-----:R-:W2:Y:S04]  /*41690*/  LDL R26, [R1+0x78] ;  /* 0x00007800011a7983 */ /* 0x001ea80000100800 */
[----:B------:R-:W2:Y:S04]  /*416a0*/  LDL R27, [R1+0x7c] ;  /* 0x00007c00011b7983 */ /* 0x000ea80000100800 */
[----:B------:R-:W-:Y:S04]  /*416b0*/  STL [R1+0x32a8], R0 ;  /* 0x0032a80001007387 */ /* 0x000fe80000100800 */
[----:B------:R-:W-:Y:S04]  /*416c0*/  STL.64 [R1+0x350], R56 ;  /* 0x0003503801007387 */ /* 0x000fe80000100a00 */
[----:B------:R-:W3:Y:S04]  /*416d0*/  LDL.LU.64 R58, [R1+0x35e8] ;  /* 0x0035e800013a7983 */ /* 0x000ee80000300a00 */
[----:B------:R-:W-:Y:S04]  /*416e0*/  STL.64 [R1+0x35a8], R18 ;  /* 0x0035a81201007387 */ /* 0x000fe80000100a00 */
[----:B------:R0:W-:Y:S04]  /*416f0*/  STL.64 [R1+0x35a0], R16 ;  /* 0x0035a01001007387 */ /* 0x0001e80000100a00 */
[----:B0-----:R-:W2:Y:S04]  /*41700*/  LDL.LU R16, [R1+0x330] ;  /* 0x0003300001107983 */ /* 0x001ea80000300800 */
[----:B------:R-:W2:Y:S04]  /*41710*/  LDL.LU R17, [R1+0x334] ;  /* 0x0003340001117983 */ /* 0x000ea80000300800 */
[----:B------:R-:W2:Y:S04]  /*41720*/  LDL.LU R18, [R1+0x338] ;  /* 0x0003380001127983 */ /* 0x000ea80000300800 */
[----:B------:R-:W2:Y:S04]  /*41730*/  LDL.LU R19, [R1+0x33c] ;  /* 0x00033c0001137983 */ /* 0x000ea80000300800 */
[----:B------:R0:W-:Y:S04]  /*41740*/  STL.64 [R1+0x3590], R38 ;  /* 0x0035902601007387 */ /* 0x0001e80000100a00 */
[----:B------:R-:W-:Y:S04]  /*41750*/  STL.64 [R1+0x3588], R36 ;  /* 0x0035882401007387 */ /* 0x000fe80000100a00 */
[----:B0-----:R-:W4:Y:S01]  /*41760*/  LDL.64 R38, [R1+0x88] ;  /* 0x0000880001267983 */ /* 0x001f220000100a00 */
[C---:B------:R-:W-:Y:S06]  /*41770*/  HMMA.16816.F32.BF16 R12, R40.reuse, R14, R20 ;  /* 0x0000000e280c723c */ /* 0x040fec0000041814 */
[----:B----4-:R-:W-:-:S15]  /*41780*/  HMMA.16816.F32.BF16 R52, R40, R38, R52 ;  /* 0x000000262834723c */ /* 0x010fde0000041834 */
[----:B------:R-:W-:-:S08]  /*41790*/  NOP ;  /* 0x0000000000007918 */ /* 0x000fd00000000000 */
[----:B------:R-:W-:Y:S04]  /*417a0*/  STL.64 [R1+0x340], R52 ;  /* 0x0003403401007387 */ /* 0x000fe80000100a00 */
[----:B------:R0:W-:Y:S04]  /*417b0*/  STL.64 [R1+0x348], R54 ;  /* 0x0003483601007387 */ /* 0x0001e80000100a00 */
[----:B0-----:R-:W4:Y:S01]  /*417c0*/  LDL.LU.64 R54, [R1+0x35e0] ;  /* 0x0035e00001367983 */ /* 0x001f220000300a00 */
[C---:B--2---:R-:W-:Y:S06]  /*417d0*/  HMMA.16816.F32.BF16 R16, R40.reuse, R26, R16 ;  /* 0x0000001a2810723c */ /* 0x044fec0000041810 */
[----:B------:R-:W-:Y:S01]  /*417e0*/  HMMA.16816.F32.BF16 R8, R40, R50, R8 ;  /* 0x000000322808723c */ /* 0x000fe20000041808 */
[----:B------:R-:W0:-:S15]  /*417f0*/  S2R R33, SR_TID.X ;  /* 0x0000000000217919 */ /* 0x000e1e0000002100 */
[----:B------:R-:W-:-:S01]  /*41800*/  NOP ;  /* 0x0000000000007918 */ /* 0x000fc20000000000 */
[----:B------:R-:W-:Y:S04]  /*41810*/  STL.64 [R1+0x330], R16 ;  /* 0x0003301001007387 */ /* 0x000fe80000100a00 */
[----:B------:R-:W-:Y:S04]  /*41820*/  STL.64 [R1+0x338], R18 ;  /* 0x0003381201007387 */ /* 0x000fe80000100a00 */
[----:B------:R-:W-:Y:S04]  /*41830*/  STL.64 [R1+0x320], R12 ;  /* 0x0003200c01007387 */ /* 0x000fe80000100a00 */
[----:B------:R-:W-:Y:S04]  /*41840*/  STL.64 [R1+0x328], R14 ;  /* 0x0003280e01007387 */ /* 0x000fe80000100a00 */
[----:B------:R-:W-:Y:S04]  /*41850*/  STL.64 [R1+0x310], R8 ;  /* 0x0003100801007387 */ /* 0x000fe80000100a00 */
[----:B------:R4:W-:Y:S04]  /*41860*/  STL.64 [R1+0x318], R10 ;  /* 0x0003180a01007387 */ /* 0x0009e80000100a00 */
[----:B------:R-:W-:Y:S01]  /*41870*/  STL.64 [R1+0x35c0], R34 ;  /* 0x0035c02201007387 */ /* 0x000fe20000100a00 */
[----:B0-----:R-:W-:-:S02]  /*41880*/  IMAD.SHL.U32 R32, R33, 0x2, RZ ;  /* 0x0000000221207824 */ /* 0x001fc400078e00ff */
[----:B------:R-:W-:Y:S02]  /*41890*/  IMAD.MOV.U32 R4, RZ, RZ, R50 ;  /* 0x000000ffff047224 */ /* 0x000fe400078e0032 */
[----:B------:R-:W-:Y:S01]  /*418a0*/  IMAD.MOV.U32 R3, RZ, RZ, R51 ;  /* 0x000000ffff037224 */ /* 0x000fe200078e0033 */
[----:B------:R-:W-:Y:S04]  /*418b0*/  STL.64 [R1+0x35b8], R32 ;  /* 0x0035b82001007387 */ /* 0x000fe80000100a00 */
[----:B------:R-:W2:Y:S01]  /*418c0*/  LDL R50, [R1+0x18] ;  /* 0x0000180001327983 */ /* 0x000ea20000100800 */
[----:B----4-:R-:W-:-:S15]  /*418d0*/  HMMA.16816.F32.BF16 R8, R40, R54, R44 ;  /* 0x000000362808723c */ /* 0x010fde000004182c */
[----:B------:R-:W-:-:S08]  /*418e0*/  NOP ;  /* 0x0000000000007918 */ /* 0x000fd00000000000 */
[----:B------:R0:W-:Y:S04]  /*418f0*/  STL.64 [R1+0x300], R8 ;  /* 0x0003000801007387 */ /* 0x0001e80000100a00 */
[----:B------:R1:W-:Y:S04]  /*41900*/  STL.64 [R1+0x308], R10 ;  /* 0x0003080a01007387 */ /* 0x0003e80000100a00 */
[----:B------:R-:W2:Y:S04]  /*41910*/  LDL R51, [R1+0x1c] ;  /* 0x00001c0001337983 */ /* 0x000ea80000100800 */
[----:B------:R-:W4:Y:S04]  /*41920*/  LDL R14, [R1+0x28] ;  /* 0x00002800010e7983 */ /* 0x000f280000100800 */
[----:B------:R-:W4:Y:S04]  /*41930*/  LDL R15, [R1+0x2c] ;  /* 0x00002c00010f7983 */ /* 0x000f280000100800 */
[----:B0-----:R-:W3:Y:S04]  /*41940*/  LDL.LU R8, [R1+0x2f0] ;  /* 0x0002f00001087983 */ /* 0x001ee80000300800 */
[----:B------:R-:W3:Y:S04]  /*41950*/  LDL.LU R9, [R1+0x2f4] ;  /* 0x0002f40001097983 */ /* 0x000ee80000300800 */
[----:B-1----:R-:W3:Y:S04]  /*41960*/  LDL.LU R10, [R1+0x2f8] ;  /* 0x0002f800010a7983 */ /* 0x002ee80000300800 */
[----:B------:R-:W3:Y:S01]  /*41970*/  LDL.LU R11, [R1+0x2fc] ;  /* 0x0002fc00010b7983 */ /* 0x000ee20000300800 */
[----:B------:R-:W0:Y:S03]  /*41980*/  S2R R55, SR_TID.X ;  /* 0x0000000000377919 */ /* 0x000e260000002100 */
[----:B------:R-:W4:Y:S04]  /*41990*/  LDL.LU R32, [R1+0x2e0] ;  /* 0x0002e00001207983 */ /* 0x000f280000300800 */
[----:B------:R-:W4:Y:S04]  /*419a0*/  LDL.LU R33, [R1+0x2e4] ;  /* 0x0002e40001217983 */ /* 0x000f280000300800 */
[----:B------:R-:W4:Y:S04]  /*419b0*/  LDL.LU R34, [R1+0x2e8] ;  /* 0x0002e80001227983 */ /* 0x000f280000300800 */
[----:B------:R-:W4:Y:S04]  /*419c0*/  LDL.LU R35, [R1+0x2ec] ;  /* 0x0002ec0001237983 */ /* 0x000f280000300800 */
[----:B------:R-:W2:Y:S04]  /*419d0*/  LDL.LU R16, [R1+0x2d0] ;  /* 0x0002d00001107983 */ /* 0x000ea80000300800 */
[----:B------:R-:W2:Y:S04]  /*419e0*/  LDL.LU R17, [R1+0x2d4] ;  /* 0x0002d40001117983 */ /* 0x000ea80000300800 */
[----:B------:R-:W2:Y:S04]  /*419f0*/  LDL.LU R18, [R1+0x2d8] ;  /* 0x0002d80001127983 */ /* 0x000ea80000300800 */
[----:B------:R-:W2:Y:S04]  /*41a00*/  LDL.LU R19, [R1+0x2dc] ;  /* 0x0002dc0001137983 */ /* 0x000ea80000300800 */
[----:B------:R-:W2:Y:S01]  /*41a10*/  LDL.LU R36, [R1+0x2c0] ;  /* 0x0002c00001247983 */ /* 0x000ea20000300800 */
[----:B------:R-:W-:-:S03]  /*41a20*/  IMAD.MOV.U32 R2, RZ, RZ, R38 ;  /* 0x000000ffff027224 */ /* 0x000fc600078e0026 */
[----:B------:R-:W2:Y:S01]  /*41a30*/  LDL.LU R37, [R1+0x2c4] ;  /* 0x0002c40001257983 */ /* 0x000ea20000300800 */
[----:B------:R-:W-:-:S03]  /*41a40*/  IMAD.MOV.U32 R0, RZ, RZ, R39 ;  /* 0x000000ffff007224 */ /* 0x000fc600078e0027 */
        /* <DEDUP_REMOVED lines=15> */
[----:B------:R-:W2:Y:S01]  /*41b40*/  LDL.LU R53, [R1+0x284] ;  /* 0x0002840001357983 */ /* 0x000ea20000300800 */
[C---:B0-----:R-:W-:Y:S01]  /*41b50*/  LOP3.LUT R54, R55.reuse, 0x7, RZ, 0xc0, !PT ;  /* 0x0000000737367812 */ /* 0x041fe200078ec0ff */
[----:B------:R-:W-:-:S04]  /*41b60*/  IMAD.SHL.U32 R29, R55, 0x40, RZ ;  /* 0x00000040371d7824 */ /* 0x000fc800078e00ff */
[----:B------:R-:W-:Y:S02]  /*41b70*/  IMAD R28, R54, 0x90, RZ ;  /* 0x00000090361c7824 */ /* 0x000fe400078e02ff */
[----:B------:R-:W2:Y:S04]  /*41b80*/  LDL.LU R54, [R1+0x288] ;  /* 0x0002880001367983 */ /* 0x000ea80000300800 */
[----:B------:R-:W2:Y:S01]  /*41b90*/  LDL.LU R55, [R1+0x28c] ;  /* 0x00028c0001377983 */ /* 0x000ea20000300800 */
[----:B---3--:R-:W-:-:S15]  /*41ba0*/  HMMA.16816.F32.BF16 R8, R40, R58, R8 ;  /* 0x0000003a2808723c */ /* 0x008fde0000041808 */
[----:B------:R-:W-:-:S08]  /*41bb0*/  NOP ;  /* 0x0000000000007918 */ /* 0x000fd00000000000 */
[----:B------:R-:W-:Y:S04]  /*41bc0*/  STL.64 [R1+0x2f0], R8 ;  /* 0x0002f00801007387 */ /* 0x000fe80000100a00 */
[----:B------:R0:W-:Y:S04]  /*41bd0*/  STL.64 [R1+0x2f8], R10 ;  /* 0x0002f80a01007387 */ /* 0x0001e80000100a00 */
[----:B0-----:R-:W3:Y:S01]  /*41be0*/  LDL.LU.64 R10, [R1+0x35d8] ;  /* 0x0035d800010a7983 */ /* 0x001ee20000300a00 */
[C---:B----4-:R-:W-:Y:S06]  /*41bf0*/  HMMA.16816.F32.BF16 R12, R40.reuse, R14, R32 ;  /* 0x0000000e280c723c */ /* 0x050fec0000041820 */
[----:B--2---:R-:W-:Y:S01]  /*41c00*/  HMMA.16816.F32.BF16 R48, R40, R50, R16 ;  /* 0x000000322830723c */ /* 0x004fe20000041810 */
[----:B------:R-:W-:-:S02]  /*41c10*/  IMAD.MOV.U32 R8, RZ, RZ, R58 ;  /* 0x000000ffff087224 */ /* 0x000fc400078e003a */
[----:B------:R-:W-:Y:S02]  /*41c20*/  IMAD.MOV.U32 R5, RZ, RZ, R59 ;  /* 0x000000ffff057224 */ /* 0x000fe400078e003b */
[----:B------:R-:W-:Y:S02]  /*41c30*/  IMAD.MOV.U32 R58, RZ, RZ, R6 ;  /* 0x000000ffff3a7224 */ /* 0x000fe400078e0006 */
[----:B------:R-:W-:Y:S02]  /*41c40*/  IMAD.MOV.U32 R59, RZ, RZ, R7 ;  /* 0x000000ffff3b7224 */ /* 0x000fe400078e0007 */
[----:B---3--:R-:W-:Y:S02]  /*41c50*/  IMAD.MOV.U32 R56, RZ, RZ, R11 ;  /* 0x000000ffff387224 */ /* 0x008fe400078e000b */
[----:B------:R-:W-:Y:S01]  /*41c60*/  IMAD.MOV.U32 R57, RZ, RZ, R10 ;  /* 0x000000ffff397224 */ /* 0x000fe200078e000a */
[----:B------:R-:W2:Y:S04]  /*41c70*/  LDL.LU R11, [R1+0x35d4] ;  /* 0x0035d400010b7983 */ /* 0x000ea80000300800 */
[----:B------:R-:W3:Y:S04]  /*41c80*/  LDL.LU R10, [R1+0x35d0] ;  /* 0x0035d000010a7983 */ /* 0x000ee80000300800 */
[----:B------:R-:W4:Y:S04]  /*41c90*/  LDL.LU R6, [R1+0x35cc] ;  /* 0x0035cc0001067983 */ /* 0x000f280000300800 */
[----:B------:R-:W4:Y:S04]  /*41ca0*/  LDL.LU R7, [R1+0x35c8] ;  /* 0x0035c80001077983 */ /* 0x000f280000300800 */
[----:B------:R-:W2:Y:S04]  /*41cb0*/  LDL.LU.64 R34, [R1+0x35c0] ;  /* 0x0035c00001227983 */ /* 0x000ea80000300a00 */
[----:B------:R-:W3:Y:S04]  /*41cc0*/  LDL.LU.64 R32, [R1+0x35b8] ;  /* 0x0035b80001207983 */ /* 0x000ee80000300a00 */
[----:B------:R-:W-:Y:S04]  /*41cd0*/  STL.64 [R1+0x2e0], R12 ;  /* 0x0002e00c01007387 */ /* 0x000fe80000100a00 */
[----:B------:R0:W-:Y:S04]  /*41ce0*/  STL.64 [R1+0x2e8], R14 ;  /* 0x0002e80e01007387 */ /* 0x0001e80000100a00 */
[----:B0-----:R-:W2:Y:S04]  /*41cf0*/  LDL.LU.64 R14, [R1+0x35b0] ;  /* 0x0035b000010e7983 */ /* 0x001ea80000300a00 */
[----:B------:R-:W2:Y:S04]  /*41d00*/  LDL.LU.64 R18, [R1+0x35a8] ;  /* 0x0035a80001127983 */ /* 0x000ea80000300a00 */
[----:B------:R-:W2:Y:S04]  /*41d10*/  LDL.LU.64 R16, [R1+0x35a0] ;  /* 0x0035a00001107983 */ /* 0x000ea80000300a00 */
[----:B------:R-:W-:Y:S04]  /*41d20*/  STL.64 [R1+0x2d0], R48 ;  /* 0x0002d03001007387 */ /* 0x000fe80000100a00 */
[----:B------:R0:W-:Y:S04]  /*41d30*/  STL.64 [R1+0x2d8], R50 ;  /* 0x0002d83201007387 */ /* 0x0001e80000100a00 */
[----:B0-----:R-:W2:Y:S01]  /*41d40*/  LDL.LU.64 R50, [R1+0x3598] ;  /* 0x0035980001327983 */ /* 0x001ea20000300a00 */
[----:B----4-:R-:W-:Y:S01]  /*41d50*/  HMMA.16816.F32.BF16 R20, R40, R6, R20 ;  /* 0x000000062814723c */ /* 0x010fe20000041814 */
[----:B---3--:R-:W-:-:S04]  /*41d60*/  LOP3.LUT R13, R28, 0x10, R32, 0x78, !PT ;  /* 0x000000101c0d7812 */ /* 0x008fc800078e7820 */
[----:B------:R-:W-:Y:S01]  /*41d70*/  LOP3.LUT R13, R13, 0x400, R29, 0xf8, !PT ;  /* 0x000004000d0d7812 */ /* 0x000fe200078ef81d */
[----:B--2---:R-:W-:Y:S01]  /*41d80*/  HMMA.16816.F32.BF16 R36, R40, R50, R36 ;  /* 0x000000322824723c */ /* 0x004fe20000041824 */
[----:B------:R-:W-:Y:S02]  /*41d90*/  IMAD.MOV.U32 R49, RZ, RZ, R18 ;  /* 0x000000ffff317224 */ /* 0x000fe400078e0012 */
[----:B------:R-:W-:-:S15]  /*41da0*/  LOP3.LUT R13, R13, 0x60, RZ, 0x3c, !PT ;  /* 0x000000600d0d7812 */ /* 0x000fde00078e3cff */
[----:B------:R-:W-:-:S05]  /*41db0*/  NOP ;  /* 0x0000000000007918 */ /* 0x000fca0000000000 */
[----:B------:R-:W-:Y:S04]  /*41dc0*/  STL.64 [R1+0x2c0], R36 ;  /* 0x0002c02401007387 */ /* 0x000fe80000100a00 */
[----:B------:R0:W-:Y:S04]  /*41dd0*/  STL.64 [R1+0x2c8], R38 ;  /* 0x0002c82601007387 */ /* 0x0001e80000100a00 */
[----:B0-----:R-:W2:Y:S04]  /*41de0*/  LDL.LU.64 R38, [R1+0x3590] ;  /* 0x0035900001267983 */ /* 0x001ea80000300a00 */
[----:B------:R-:W3:Y:S04]  /*41df0*/  LDL.LU.64 R36, [R1+0x3588] ;  /* 0x0035880001247983 */ /* 0x000ee80000300a00 */
[----:B------:R0:W-:Y:S04]  /*41e00*/  STL.64 [R1+0x34b0], R50 ;  /* 0x0034b03201007387 */ /* 0x0001e80000100a00 */
[----:B------:R-:W4:Y:S04]  /*41e10*/  LDL.LU R48, [R1+0x2a0] ;  /* 0x0002a00001307983 */ /* 0x000f280000300800 */
[----:B------:R-:W4:Y:S01]  /*41e20*/  LDL.LU R18, [R1+0x3584] ;  /* 0x0035840001127983 */ /* 0x000f220000300800 */
[----:B0-----:R-:W-:Y:S01]  /*41e30*/  MOV R50, R10 ;  /* 0x0000000a00327202 */ /* 0x001fe20000000f00 */
[----:B------:R-:W-:-:S02]  /*41e40*/  IMAD.MOV.U32 R51, RZ, RZ, R11 ;  /* 0x000000ffff337224 */ /* 0x000fc400078e000b */
[----:B------:R-:W2:Y:S04]  /*41e50*/  LDL.LU R10, [R1+0x3580] ;  /* 0x00358000010a7983 */ /* 0x000ea80000300800 */
[----:B------:R-:W2:Y:S04]  /*41e60*/  LDL.LU R11, [R1+0x357c] ;  /* 0x00357c00010b7983 */ /* 0x000ea80000300800 */
[----:B------:R-:W-:Y:S04]  /*41e70*/  STL.64 [R1+0x3528], R6 ;  /* 0x0035280601007387 */ /* 0x000fe80000100a00 */
[----:B------:R-:W-:Y:S04]  /*41e80*/  STL.64 [R1+0x2b0], R20 ;  /* 0x0002b01401007387 */ /* 0x000fe80000100a00 */
[----:B------:R-:W-:Y:S04]  /*41e90*/  STL.64 [R1+0x2b8], R22 ;  /* 0x0002b81601007387 */ /* 0x000fe80000100a00 */
[----:B------:R-:W0:Y:S04]  /*41ea0*/  LDSM.16.MT88.4 R20, [R13+UR4+0x8800] ;  /* 0x008800040d14783b */ /* 0x000e280008004200 */
[----:B0-----:R-:W-:Y:S04]  /*41eb0*/  STL.64 [R1+0x33c0], R22 ;  /* 0x0033c01601007387 */ /* 0x001fe80000100a00 */
[----:B------:R0:W-:Y:S02]  /*41ec0*/  STL.64 [R1+0x33b8], R20 ;  /* 0x0033b81401007387 */ /* 0x0001e40000100a00 */
[----:B0-----:R-:W-:-:S02]  /*41ed0*/  IMAD.MOV.U32 R20, RZ, RZ, R14 ;  /* 0x000000ffff147224 */ /* 0x001fc400078e000e */
[----:B------:R-:W-:Y:S01]  /*41ee0*/  IMAD.MOV.U32 R21, RZ, RZ, R15 ;  /* 0x000000ffff157224 */ /* 0x000fe200078e000f */
[----:B------:R-:W3:Y:S04]  /*41ef0*/  LDL.LU R14, [R1+0x3578] ;  /* 0x00357800010e7983 */ /* 0x000ee80000300800 */
[----:B------:R-:W3:Y:S01]  /*41f00*/  LDL.LU R15, [R1+0x3574] ;  /* 0x00357400010f7983 */ /* 0x000ee20000300800 */
[----:B------:R-:W-:-:S03]  /*41f10*/  IMAD.MOV.U32 R22, RZ, RZ, R19 ;  /* 0x000000ffff167224 */ /* 0x000fc600078e0013 */
[----:B------:R-:W4:Y:S04]  /*41f20*/  LDL.LU R19, [R1+0x3570] ;  /* 0x0035700001137983 */ /* 0x000f280000300800 */
[----:B------:R-:W3:Y:S01]  /*41f30*/  LDL.LU R23, [R1+0x37c] ;  /* 0x00037c0001177983 */ /* 0x000ee20000300800 */
[----:B--2---:R-:W-:-:S15]  /*41f40*/  HMMA.16816.F32.BF16 R44, R40, R10, R44 ;  /* 0x0000000a282c723c */ /* 0x004fde000004182c */
[----:B------:R-:W-:-:S08]  /*41f50*/  NOP ;  /* 0x0000000000007918 */ /* 0x000fd00000000000 */
[----:B------:R-:W-:Y:S04]  /*41f60*/  STL.64 [R1+0x380], R44 ;  /* 0x0003802c01007387 */ /* 0x000fe80000100a00 */
[----:B------:R0:W-:Y:S04]  /*41f70*/  STL.64 [R1+0x388], R46 ;  /* 0x0003882e01007387 */ /* 0x0001e80000100a00 */
[----:B0-----:R-:W2:Y:S04]  /*41f80*/  LDL.LU.64 R46, [R1+0x3568] ;  /* 0x00356800012e7983 */ /* 0x001ea80000300a00 */
[----:B------:R-:W2:Y:S04]  /*41f90*/  LDL.LU.64 R44, [R1+0x3560] ;  /* 0x00356000012c7983 */ /* 0x000ea80000300a00 */
[----:B------:R-:W-:Y:S01]  /*41fa0*/  STL.64 [R1+0x34f0], R10 ;  /* 0x0034f00a01007387 */ /* 0x000fe20000100a00 */
[----:B---3--:R-:W-:-:S15]  /*41fb0*/  HMMA.16816.F32.BF16 R20, R40, R14, R20 ;  /* 0x0000000e2814723c */ /* 0x008fde0000041814 */
[----:B------:R-:W-:-:S08]  /*41fc0*/  NOP ;  /* 0x0000000000007918 */ /* 0x000fd00000000000 */
[----:B------:R-:W-:Y:S04]  /*41fd0*/  STL.64 [R1+0x370], R20 ;  /* 0x0003701401007387 */ /* 0x000fe80000100a00 */
[----:B------:R4:W-:Y:S02]  /*41fe0*/  STL.64 [R1+0x378], R22 ;  /* 0x0003781601007387 */ /* 0x0009e40000100a00 */
[----:B----4-:R-:W-:Y:S06]  /*41ff0*/  HMMA.16816.F32.BF16 R20, R40, R18, R48 ;  /* 0x000000122814723c */ /* 0x010fec0000041830 */
[----:B------:R-:W-:Y:S04]  /*42000*/  STL.64 [R1+0x34c0], R18 ;  /* 0x0034c01201007387 */ /* 0x000fe80000100a00 */
[----:B------:R2:W-:-:S13]  /*42010*/  STL.64 [R1+0x34b8], R16 ;  /* 0x0034b81001007387 */ /* 0x0005da0000100a00 */
[----:B------:R-:W-:Y:S04]  /*42020*/  STL.64 [R1+0x2a0], R20 ;  /* 0x0002a01401007387 */ /* 0x000fe80000100a00 */
[----:B------:R-:W-:Y:S04]  /*42030*/  STL.64 [R1+0x2a8], R22 ;  /* 0x0002a81601007387 */ /* 0x000fe80000100a00 */
[----:B------:R-:W3:Y:S01]  /*42040*/  LDL.64 R42, [R1+0x18] ;  /* 0x00001800012a7983 */ /* 0x000ee20000100a00 */
[----:B--2---:R-:W-:Y:S03]  /*42050*/  HMMA.16816.F32.BF16 R16, R44, R34, R24 ;  /* 0x000000222c10723c */ /* 0x004fe60000041818 */
[----:B---3--:R-:W-:Y:S04]  /*42060*/  STL.64 [R1+0x34c8], R42 ;  /* 0x0034c82a01007387 */ /* 0x008fe80000100a00 */
[----:B------:R-:W-:Y:S04]  /*42070*/  STL.64 [R1+0x34d8], R34 ;  /* 0x0034d82201007387 */ /* 0x000fe80000100a00 */
[----:B------:R-:W-:-:S12]  /*42080*/  STL.64 [R1+0x34d0], R32 ;  /* 0x0034d02001007387 */ /* 0x000fd80000100a00 */
[----:B------:R-:W-:Y:S04]  /*42090*/  STL.64 [R1+0x290], R16 ;  /* 0x0002901001007387 */ /* 0x000fe80000100a00 */
[----:B------:R0:W-:Y:S02]  /*420a0*/  STL.64 [R1+0x298], R18 ;  /* 0x0002981201007387 */ /* 0x0001e40000100a00 */
[----:B0-----:R-:W-:-:S15]  /*420b0*/  HMMA.16816.F32.BF16 R16, R44, R30, R52 ;  /* 0x0000001e2c10723c */ /* 0x001fde0000041834 */
[----:B------:R-:W-:-:S08]  /*420c0*/  NOP ;  /* 0x0000000000007918 */ /* 0x000fd00000000000 */
[----:B------:R-:W-:Y:S01]  /*420d0*/  STL [R1+0x284], R17 ;  /* 0x0002841101007387 */ /* 0x000fe20000100800 */
[----:B------:R-:W-:-:S03]  /*420e0*/  IMAD.MOV.U32 R12, RZ, RZ, R16 ;  /* 0x000000ffff0c7224 */ /* 0x000fc600078e0010 */
[----:B------:R-:W-:Y:S04]  /*420f0*/  STL.64 [R1+0x288], R18 ;  /* 0x0002881201007387 */ /* 0x000fe80000100a00 */
[----:B------:R-:W-:Y:S04]  /*42100*/  STL.64 [R1+0x34e8], R30 ;  /* 0x0034e81e01007387 */ /* 0x000fe80000100a00 */
[----:B------:R-:W-:Y:S04]  /*42110*/  STL.64 [R1+0x34e0], R28 ;  /* 0x0034e01c01007387 */ /* 0x000fe80000100a00 */
[----:B------:R-:W-:Y:S04]  /*42120*/  STL [R1+0x31fc], R12 ;  /* 0x0031fc0c01007387 */ /* 0x000fe80000100800 */
[----:B------:R-:W-:Y:S04]  /*42130*/  STL.64 [R1+0x3500], R14 ;  /* 0x0035000e01007387 */ /* 0x000fe80000100a00 */
[----:B------:R0:W-:Y:S04]  /*42140*/  STL [R1+0x34f8], R13 ;  /* 0x0034f80d01007387 */ /* 0x0001e80000100800 */
[----:B------:R-:W2:Y:S01]  /*42150*/  LDL.LU R52, [R1+0x180] ;  /* 0x0001800001347983 */ /* 0x000ea20000300800 */
[----:B0-----:R-:W-:-:S15]  /*42160*/  HMMA.16816.F32.BF16 R12, R44, R38, R56 ;  /* 0x000000262c0c723c */ /* 0x001fde0000041838 */
[----:B------:R-:W-:-:S08]  /*42170*/  NOP ;  /* 0x0000000000007918 */ /* 0x000fd00000000000 */
[----:B------:R-:W-:Y:S04]  /*42180*/  STL.64 [R1+0x270], R12 ;  /* 0x0002700c01007387 */ /* 0x000fe80000100a00 */
[----:B------:R0:W-:Y:S04]  /*42190*/  STL.64 [R1+0x278], R14 ;  /* 0x0002780e01007387 */ /* 0x0001e80000100a00 */
[----:B------:R-:W2:Y:S04]  /*421a0*/  LDL.LU R53, [R1+0x184] ;  /* 0x0001840001357983 */ /* 0x000ea80000300800 */
[----:B------:R-:W3:Y:S04]  /*421b0*/  LDL.LU R54, [R1+0x188] ;  /* 0x0001880001367983 */ /* 0x000ee80000300800 */
[----:B------:R-:W3:Y:S04]  /*421c0*/  LDL.LU R55, [R1+0x18c] ;  /* 0x00018c0001377983 */ /* 0x000ee80000300800 */
[----:B---3--:R-:W-:Y:S04]  /*421d0*/  STL.64 [R1+0x3510], R54 ;  /* 0x0035103601007387 */ /* 0x008fe80000100a00 */
[----:B--2---:R-:W-:Y:S04]  /*421e0*/  STL.64 [R1+0x3508], R52 ;  /* 0x0035083401007387 */ /* 0x004fe80000100a00 */
[----:B------:R-:W2:Y:S04]  /*421f0*/  LDL.LU R20, [R1+0x200] ;  /* 0x0002000001147983 */ /* 0x000ea80000300800 */
[----:B------:R-:W2:Y:S04]  /*42200*/  LDL.LU R21, [R1+0x204] ;  /* 0x0002040001157983 */ /* 0x000ea80000300800 */
[----:B------:R-:W3:Y:S04]  /*42210*/  LDL.LU R22, [R1+0x208] ;  /* 0x0002080001167983 */ /* 0x000ee80000300800 */
[----:B------:R-:W3:Y:S01]  /*42220*/  LDL.LU R23, [R1+0x20c] ;  /* 0x00020c0001177983 */ /* 0x000ee20000300800 */
[----:B------:R-:W-:-:S02]  /*42230*/  IMAD.MOV.U32 R42, RZ, RZ, R8 ;  /* 0x000000ffff2a7224 */ /* 0x000fc400078e0008 */
[----:B------:R-:W-:Y:S01]  /*42240*/  IMAD.MOV.U32 R43, RZ, RZ, R5 ;  /* 0x000000ffff2b7224 */ /* 0x000fe200078e0005 */
[----:B---3--:R-:W-:Y:S04]  /*42250*/  STL.64 [R1+0x3520], R22 ;  /* 0x0035201601007387 */ /* 0x008fe80000100a00 */
[----:B--2---:R-:W-:Y:S04]  /*42260*/  STL.64 [R1+0x3518], R20 ;  /* 0x0035181401007387 */ /* 0x004fe80000100a00 */
[----:B------:R-:W-:Y:S04]  /*42270*/  STL.64 [R1+0x3530], R42 ;  /* 0x0035302a01007387 */ /* 0x000fe80000100a00 */
[----:B------:R-:W2:Y:S04]  /*42280*/  LDL.LU R8, [R1+0x220] ;  /* 0x0002200001087983 */ /* 0x000ea80000300800 */
[----:B------:R-:W2:Y:S04]  /*42290*/  LDL.LU R9, [R1+0x224] ;  /* 0x0002240001097983 */ /* 0x000ea80000300800 */
[----:B------:R-:W3:Y:S04]  /*422a0*/  LDL.LU R10, [R1+0x228] ;  /* 0x00022800010a7983 */ /* 0x000ee80000300800 */
[----:B------:R-:W3:Y:S01]  /*422b0*/  LDL.LU R11, [R1+0x22c] ;  /* 0x00022c00010b7983 */ /* 0x000ee20000300800 */
[----:B0-----:R-:W-:-:S02]  /*422c0*/  IMAD.MOV.U32 R14, RZ, RZ, R4 ;  /* 0x000000ffff0e7224 */ /* 0x001fc400078e0004 */
[----:B------:R-:W-:Y:S01]  /*422d0*/  IMAD.MOV.U32 R15, RZ, RZ, R3 ;  /* 0x000000ffff0f7224 */ /* 0x000fe200078e0003 */
[----:B---3--:R-:W-:Y:S04]  /*422e0*/  STL.64 [R1+0x3540], R10 ;  /* 0x0035400a01007387 */ /* 0x008fe80000100a00 */
[----:B--2---:R0:W-:Y:S04]  /*422f0*/  STL.64 [R1+0x3538], R8 ;  /* 0x0035380801007387 */ /* 0x0041e80000100a00 */
[----:B------:R-:W-:Y:S04]  /*42300*/  STL.64 [R1+0x3548], R14 ;  /* 0x0035480e01007387 */ /* 0x000fe80000100a00 */
[----:B------:R-:W2:Y:S04]  /*42310*/  LDL.LU R4, [R1+0x240] ;  /* 0x0002400001047983 */ /* 0x000ea80000300800 */
[----:B------:R-:W2:Y:S04]  /*42320*/  LDL.LU R5, [R1+0x244] ;  /* 0x0002440001057983 */ /* 0x000ea80000300800 */
[----:B------:R-:W3:Y:S04]  /*42330*/  LDL.LU R6, [R1+0x248] ;  /* 0x0002480001067983 */ /* 0x000ee80000300800 */
[----:B------:R-:W3:Y:S04]  /*42340*/  LDL.LU R7, [R1+0x24c] ;  /* 0x00024c0001077983 */ /* 0x000ee80000300800 */
[----:B---3--:R-:W-:Y:S04]  /*42350*/  STL.64 [R1+0x3558], R6 ;  /* 0x0035580601007387 */ /* 0x008fe80000100a00 */
[----:B--2---:R1:W-:Y:S04]  /*42360*/  STL.64 [R1+0x3550], R4 ;  /* 0x0035500401007387 */ /* 0x0043e80000100a00 */
[----:B0-----:R-:W2:Y:S04]  /*42370*/  LDL.LU R8, [R1+0x250] ;  /* 0x0002500001087983 */ /* 0x001ea80000300800 */
[----:B------:R-:W2:Y:S04]  /*42380*/  LDL.LU R9, [R1+0x254] ;  /* 0x0002540001097983 */ /* 0x000ea80000300800 */
[----:B------:R-:W2:Y:S04]  /*42390*/  LDL.LU R10, [R1+0x258] ;  /* 0x00025800010a7983 */ /* 0x000ea80000300800 */
[----:B------:R-:W2:Y:S04]  /*423a0*/  LDL.LU R11, [R1+0x25c] ;  /* 0x00025c00010b7983 */ /* 0x000ea80000300800 */
[----:B-1----:R-:W3:Y:S04]  /*423b0*/  LDL.LU R4, [R1+0x260] ;  /* 0x0002600001047983 */ /* 0x002ee80000300800 */
[----:B------:R-:W3:Y:S04]  /*423c0*/  LDL.LU R5, [R1+0x264] ;  /* 0x0002640001057983 */ /* 0x000ee80000300800 */
[----:B------:R-:W3:Y:S04]  /*423d0*/  LDL.LU R6, [R1+0x268] ;  /* 0x0002680001067983 */ /* 0x000ee80000300800 */
[----:B------:R-:W3:Y:S04]  /*423e0*/  LDL.LU R7, [R1+0x26c] ;  /* 0x00026c0001077983 */ /* 0x000ee80000300800 */
[----:B------:R-:W2:Y:S04]  /*423f0*/  LDL.64 R42, [R1+0x78] ;  /* 0x00007800012a7983 */ /* 0x000ea80000100a00 */
[----:B------:R-:W4:Y:S04]  /*42400*/  LDL.64 R22, [R1+0x68] ;  /* 0x0000680001167983 */ /* 0x000f280000100a00 */
[----:B------:R-:W4:Y:S04]  /*42410*/  LDL.LU R52, [R1+0x230] ;  /* 0x0002300001347983 */ /* 0x000f280000300800 */
[----:B------:R-:W4:Y:S04]  /*42420*/  LDL.LU R53, [R1+0x234] ;  /* 0x0002340001357983 */ /* 0x000f280000300800 */
[----:B------:R-:W4:Y:S04]  /*42430*/  LDL.LU R54, [R1+0x238] ;  /* 0x0002380001367983 */ /* 0x000f280000300800 */
[----:B------:R-:W4:Y:S01]  /*42440*/  LDL.LU R55, [R1+0x23c] ;  /* 0x00023c0001377983 */ /* 0x000f220000300800 */
[----:B------:R-:W-:-:S02]  /*42450*/  IMAD.MOV.U32 R14, RZ, RZ, R2 ;  /* 0x000000ffff0e7224 */ /* 0x000fc400078e0002 */
[----:B------:R-:W-:Y:S01]  /*42460*/  IMAD.MOV.U32 R15, RZ, RZ, R0 ;  /* 0x000000ffff0f7224 */ /* 0x000fe200078e0000 */
[----:B------:R-:W4:Y:S04]  /*42470*/  LDL.64 R30, [R1+0x48] ;  /* 0x00004800011e7983 */ /* 0x000f280000100a00 */
[----:B------:R-:W4:Y:S04]  /*42480*/  LDL.LU R32, [R1+0x210] ;  /* 0x0002100001207983 */ /* 0x000f280000300800 */
[----:B------:R-:W4:Y:S04]  /*42490*/  LDL.LU R33, [R1+0x214] ;  /* 0x0002140001217983 */ /* 0x000f280000300800 */
[----:B------:R-:W4:Y:S04]  /*424a0*/  LDL.LU R34, [R1+0x218] ;  /* 0x0002180001227983 */ /* 0x000f280000300800 */
[----:B------:R-:W4:Y:S04]  /*424b0*/  LDL.LU R35, [R1+0x21c] ;  /* 0x00021c0001237983 */ /* 0x000f280000300800 */
[----:B------:R-:W4:Y:S04]  /*424c0*/  LDL.64 R18, [R1+0x28] ;  /* 0x0000280001127983 */ /* 0x000f280000100a00 */
        /* <DEDUP_REMOVED lines=12> */
[----:B------:R-:W-:Y:S04]  /*42590*/  STL.64 [R1+0x3498], R38 ;  /* 0x0034982601007387 */ /* 0x000fe80000100a00 */
[----:B------:R0:W-:Y:S04]  /*425a0*/  STL.64 [R1+0x3490], R36 ;  /* 0x0034902401007387 */ /* 0x0001e80000100a00 */
[----:B0-----:R-:W4:Y:S04]  /*425b0*/  LDL.LU R36, [R1+0x1b0] ;  /* 0x0001b00001247983 */ /* 0x001f280000300800 */
[----:B------:R-:W4:Y:S04]  /*425c0*/  LDL.LU R37, [R1+0x1b4] ;  /* 0x0001b40001257983 */ /* 0x000f280000300800 */
[----:B------:R-:W4:Y:S04]  /*425d0*/  LDL.LU R38, [R1+0x1b8] ;  /* 0x0001b80001267983 */ /* 0x000f280000300800 */
[----:B------:R-:W4:Y:S01]  /*425e0*/  LDL.LU R39, [R1+0x1bc] ;  /* 0x0001bc0001277983 */ /* 0x000f220000300800 */
[C---:B---3--:R-:W-:Y:S06]  /*425f0*/  HMMA.16816.F32.BF16 R12, R44.reuse, R14, R4 ;  /* 0x0000000e2c0c723c */ /* 0x048fec0000041804 */
[----:B--2---:R-:W-:Y:S01]  /*42600*/  HMMA.16816.F32.BF16 R8, R44, R42, R8 ;  /* 0x0000002a2c08723c */ /* 0x004fe20000041808 */
[----:B------:R-:W2:Y:S04]  /*42610*/  LDL.LU.64 R6, [R1+0x3558] ;  /* 0x0035580001067983 */ /* 0x000ea80000300a00 */
[----:B------:R-:W2:Y:S01]  /*42620*/  LDL.LU.64 R4, [R1+0x3550] ;  /* 0x0035500001047983 */ /* 0x000ea20000300a00 */
[----:B------:R-:W-:-:S02]  /*42630*/  IMAD.MOV.U32 R2, RZ, RZ, R42 ;  /* 0x000000ffff027224 */ /* 0x000fc400078e002a */
[----:B------:R-:W-:-:S09]  /*42640*/  IMAD.MOV.U32 R0, RZ, RZ, R43 ;  /* 0x000000ffff007224 */ /* 0x000fd200078e002b */
[----:B------:R-:W-:Y:S04]  /*42650*/  STL.64 [R1+0x260], R12 ;  /* 0x0002600c01007387 */ /* 0x000fe80000100a00 */
[----:B------:R0:W-:Y:S04]  /*42660*/  STL.64 [R1+0x268], R14 ;  /* 0x0002680e01007387 */ /* 0x0001e80000100a00 */
[----:B0-----:R-:W3:Y:S04]  /*42670*/  LDL.LU.64 R14, [R1+0x3548] ;  /* 0x00354800010e7983 */ /* 0x001ee80000300a00 */
[----:B------:R-:W-:Y:S04]  /*42680*/  STL.64 [R1+0x250], R8 ;  /* 0x0002500801007387 */ /* 0x000fe80000100a00 */
[----:B------:R0:W-:Y:S04]  /*42690*/  STL.64 [R1+0x258], R10 ;  /* 0x0002580a01007387 */ /* 0x0001e80000100a00 */
[----:B0-----:R-:W3:Y:S04]  /*426a0*/  LDL.LU.64 R10, [R1+0x3540] ;  /* 0x00354000010a7983 */ /* 0x001ee80000300a00 */
[----:B------:R-:W3:Y:S04]  /*426b0*/  LDL.LU.64 R8, [R1+0x3538] ;  /* 0x0035380001087983 */ /* 0x000ee80000300a00 */
[----:B------:R-:W3:Y:S01]  /*426c0*/  LDL.LU.64 R42, [R1+0x3530] ;  /* 0x00353000012a7983 */ /* 0x000ee20000300a00 */
[----:B----4-:R-:W-:Y:S01]  /*426d0*/  IMAD.MOV.U32 R3, RZ, RZ, R23 ;  /* 0x000000ffff037224 */ /* 0x010fe200078e0017 */
[C---:B--2---:R-:W-:Y:S06]  /*426e0*/  HMMA.16816.F32.BF16 R4, R44.reuse, R22, R4 ;  /* 0x000000162c04723c */ /* 0x044fec0000041804 */
[----:B---3--:R-:W-:-:S15]  /*426f0*/  HMMA.16816.F32.BF16 R12, R44, R14, R52 ;  /* 0x0000000e2c0c723c */ /* 0x008fde0000041834 */
[----:B------:R-:W-:-:S02]  /*42700*/  NOP ;  /* 0x0000000000007918 */ /* 0x000fc40000000000 */
[----:B------:R-:W-:Y:S04]  /*42710*/  STL.64 [R1+0x240], R4 ;  /* 0x0002400401007387 */ /* 0x000fe80000100a00 */
[----:B------:R0:W-:Y:S01]  /*42720*/  STL.64 [R1+0x248], R6 ;  /* 0x0002480601007387 */ /* 0x0001e20000100a00 */
[C---:B------:R-:W-:Y:S06]  /*42730*/  HMMA.16816.F32.BF16 R8, R44.reuse, R30, R8 ;  /* 0x0000001e2c08723c */ /* 0x040fec0000041808 */
[----:B------:R-:W-:Y:S01]  /*42740*/  HMMA.16816.F32.BF16 R40, R44, R42, R32 ;  /* 0x0000002a2c28723c */ /* 0x000fe20000041820 */
[----:B0-----:R-:W2:Y:S01]  /*42750*/  LDL.LU.64 R6, [R1+0x3528] ;  /* 0x0035280001067983 */ /* 0x001ea20000300a00 */
[----:B------:R-:W-:-:S03]  /*42760*/  IMAD.MOV.U32 R4, RZ, RZ, R22 ;  /* 0x000000ffff047224 */ /* 0x000fc600078e0016 */
[----:B------:R-:W3:Y:S04]  /*42770*/  LDL.LU.64 R22, [R1+0x3520] ;  /* 0x0035200001167983 */ /* 0x000ee80000300a00 */
[----:B------:R-:W3:Y:S04]  /*42780*/  LDL.LU.64 R20, [R1+0x3518] ;  /* 0x0035180001147983 */ /* 0x000ee80000300a00 */
[----:B------:R-:W4:Y:S04]  /*42790*/  LDL.LU.64 R54, [R1+0x3510] ;  /* 0x0035100001367983 */ /* 0x000f280000300a00 */
[----:B------:R-:W4:Y:S04]  /*427a0*/  LDL.LU.64 R52, [R1+0x3508] ;  /* 0x0035080001347983 */ /* 0x000f280000300a00 */
[----:B------:R0:W-:Y:S04]  /*427b0*/  STL.64 [R1+0x230], R12 ;  /* 0x0002300c01007387 */ /* 0x0001e80000100a00 */
[----:B------:R1:W-:Y:S01]  /*427c0*/  STL [R1+0x238], R14 ;  /* 0x0002380e01007387 */ /* 0x0003e20000100800 */
[----:B------:R-:W-:-:S02]  /*427d0*/  IMAD.MOV.U32 R5, RZ, RZ, R31 ;  /* 0x000000ffff057224 */ /* 0x000fc400078e001f */
[----:B0-----:R-:W-:Y:S02]  /*427e0*/  IMAD.MOV.U32 R12, RZ, RZ, R15 ;  /* 0x000000ffff0c7224 */ /* 0x001fe400078e000f */
[----:B-1----:R-:W4:Y:S04]  /*427f0*/  LDL.LU.64 R14, [R1+0x3500] ;  /* 0x00350000010e7983 */ /* 0x002f280000300a00 */
[----:B------:R-:W4:Y:S04]  /*42800*/  LDL.LU R13, [R1+0x34f8] ;  /* 0x0034f800010d7983 */ /* 0x000f280000300800 */
[----:B------:R0:W-:Y:S04]  /*42810*/  STL.64 [R1+0x220], R8 ;  /* 0x0002200801007387 */ /* 0x0001e80000100a00 */
[----:B------:R1:W-:Y:S01]  /*42820*/  STL.64 [R1+0x228], R10 ;  /* 0x0002280a01007387 */ /* 0x0003e20000100a00 */
[----:B0-----:R-:W-:-:S03]  /*42830*/  IMAD.MOV.U32 R9, RZ, RZ, R30 ;  /* 0x000000ffff097224 */ /* 0x001fc600078e001e */
[----:B-1----:R-:W2:Y:S04]  /*42840*/  LDL.LU.64 R10, [R1+0x34f0] ;  /* 0x0034f000010a7983 */ /* 0x002ea80000300a00 */
[----:B------:R-:W4:Y:S04]  /*42850*/  LDL.LU.64 R30, [R1+0x34e8] ;  /* 0x0034e800011e7983 */ /* 0x000f280000300a00 */
[----:B------:R-:W4:Y:S04]  /*42860*/  LDL.LU.64 R28, [R1+0x34e0] ;  /* 0x0034e000011c7983 */ /* 0x000f280000300a00 */
[----:B------:R-:W4:Y:S04]  /*42870*/  LDL.LU.64 R34, [R1+0x34d8] ;  /* 0x0034d80001227983 */ /* 0x000f280000300a00 */
[----:B------:R-:W4:Y:S04]  /*42880*/  LDL.LU.64 R32, [R1+0x34d0] ;  /* 0x0034d00001207983 */ /* 0x000f280000300a00 */
[----:B------:R-:W-:Y:S04]  /*42890*/  STL.64 [R1+0x210], R40 ;  /* 0x0002102801007387 */ /* 0x000fe80000100a00 */
[----:B------:R0:W-:Y:S04]  /*428a0*/  STL.64 [R1+0x218], R42 ;  /* 0x0002182a01007387 */ /* 0x0001e80000100a00 */
[----:B0-----:R-:W2:Y:S01]  /*428b0*/  LDL.LU.64 R42, [R1+0x34c8] ;  /* 0x0034c800012a7983 */ /* 0x001ea20000300a00 */
[----:B---3--:R-:W-:-:S15]  /*428c0*/  HMMA.16816.F32.BF16 R20, R44, R18, R20 ;  /* 0x000000122c14723c */ /* 0x008fde0000041814 */
[----:B------:R-:W-:-:S08]  /*428d0*/  NOP ;  /* 0x0000000000007918 */ /* 0x000fd00000000000 */
[----:B------:R0:W-:Y:S04]  /*428e0*/  STL.64 [R1+0x200], R20 ;  /* 0x0002001401007387 */ /* 0x0001e80000100a00 */
[----:B------:R-:W-:Y:S01]  /*428f0*/  STL.64 [R1+0x208], R22 ;  /* 0x0002081601007387 */ /* 0x000fe20000100a00 */
[----:B--2---:R-:W-:Y:S01]  /*42900*/  HMMA.16816.F32.BF16 R48, R44, R42, R48 ;  /* 0x0000002a2c30723c */ /* 0x004fe20000041830 */
[----:B0-----:R-:W-:Y:S01]  /*42910*/  IMAD.MOV.U32 R21, RZ, RZ, R18 ;  /* 0x000000ffff157224 */ /* 0x001fe200078e0012 */
[----:B------:R-:W-:Y:S02]  /*42920*/  MOV R20, R19 ;  /* 0x0000001300147202 */ /* 0x000fe40000000f00 */
[----:B------:R-:W2:Y:S04]  /*42930*/  LDL.LU.64 R18, [R1+0x34c0] ;  /* 0x0034c00001127983 */ /* 0x000ea80000300a00 */
[----:B------:R-:W3:-:S15]  /*42940*/  LDL.LU.64 R16, [R1+0x34b8] ;  /* 0x0034b80001107983 */ /* 0x000ede0000300a00 */
[----:B------:R-:W-:Y:S04]  /*42950*/  STL.64 [R1+0x1f0], R48 ;  /* 0x0001f03001007387 */ /* 0x000fe80000100a00 */
[----:B------:R0:W-:Y:S04]  /*42960*/  STL.64 [R1+0x1f8], R50 ;  /* 0x0001f83201007387 */ /* 0x0001e80000100a00 */
[----:B0-----:R-:W4:Y:S04]  /*42970*/  LDL.LU.64 R50, [R1+0x34b0] ;  /* 0x0034b00001327983 */ /* 0x001f280000300a00 */
[----:B------:R0:W-:Y:S04]  /*42980*/  STL.64 [R1+0x33d0], R42 ;  /* 0x0033d02a01007387 */ /* 0x0001e80000100a00 */
[----:B------:R-:W2:Y:S04]  /*42990*/  LDL.LU R40, [R1+0x1c0] ;  /* 0x0001c00001287983 */ /* 0x000ea80000300800 */
[----:B------:R-:W2:Y:S04]  /*429a0*/  LDL.LU R41, [R1+0x1c4] ;  /* 0x0001c40001297983 */ /* 0x000ea80000300800 */
[----:B0-----:R-:W2:Y:S04]  /*429b0*/  LDL.LU R42, [R1+0x1c8] ;  /* 0x0001c800012a7983 */ /* 0x001ea80000300800 */
[----:B------:R-:W2:Y:S01]  /*429c0*/  LDL.LU R43, [R1+0x1cc] ;  /* 0x0001cc00012b7983 */ /* 0x000ea20000300800 */
[----:B----4-:R-:W-:-:S15]  /*429d0*/  HMMA.16816.F32.BF16 R24, R44, R50, R24 ;  /* 0x000000322c18723c */ /* 0x010fde0000041818 */
[----:B------:R-:W-:-:S08]  /*429e0*/  NOP ;  /* 0x0000000000007918 */ /* 0x000fd00000000000 */
[----:B------:R-:W-:Y:S04]  /*429f0*/  STL.64 [R1+0x1e0], R24 ;  /* 0x0001e01801007387 */ /* 0x000fe80000100a00 */
[----:B------:R0:W-:Y:S04]  /*42a00*/  STL.64 [R1+0x1e8], R26 ;  /* 0x0001e81a01007387 */ /* 0x0001e80000100a00 */
[----:B0-----:R-:W4:Y:S04]  /*42a10*/  LDL.LU.64 R26, [R1+0x34a8] ;  /* 0x0034a800011a7983 */ /* 0x001f280000300a00 */
[----:B------:R-:W4:Y:S04]  /*42a20*/  LDL.LU.64 R24, [R1+0x34a0] ;  /* 0x0034a00001187983 */ /* 0x000f280000300a00 */
[----:B------:R0:W-:Y:S04]  /*42a30*/  STL.64 [R1+0x33c8], R50 ;  /* 0x0033c83201007387 */ /* 0x0001e80000100a00 */
[----:B------:R-:W3:Y:S04]  /*42a40*/  LDL.LU R48, [R1+0x1d0] ;  /* 0x0001d00001307983 */ /* 0x000ee80000300800 */
[----:B------:R-:W3:Y:S04]  /*42a50*/  LDL.LU R49, [R1+0x1d4] ;  /* 0x0001d40001317983 */ /* 0x000ee80000300800 */
[----:B0-----:R-:W3:Y:S04]  /*42a60*/  LDL.LU R50, [R1+0x1d8] ;  /* 0x0001d80001327983 */ /* 0x001ee80000300800 */
[----:B------:R-:W3:Y:S01]  /*42a70*/  LDL.LU R51, [R1+0x1dc] ;  /* 0x0001dc0001337983 */ /* 0x000ee20000300800 */
[C---:B--2---:R-:W-:Y:S03]  /*42a80*/  HMMA.16816.F32.BF16 R40, R44.reuse, R10, R40 ;  /* 0x0000000a2c28723c */ /* 0x044fe60000041828 */
[----:B------:R-:W-:Y:S03]  /*42a90*/  STL.64 [R1+0x33d8], R6 ;  /* 0x0033d80601007387 */ /* 0x000fe60000100a00 */
[C---:B------:R-:W-:Y:S06]  /*42aa0*/  HMMA.16816.F32.BF16 R36, R44.reuse, R14, R36 ;  /* 0x0000000e2c24723c */ /* 0x040fec0000041824 */
[----:B---3--:R-:W-:-:S15]  /*42ab0*/  HMMA.16816.F32.BF16 R48, R44, R6, R48 ;  /* 0x000000062c30723c */ /* 0x008fde0000041830 */
[----:B------:R-:W-:-:S08]  /*42ac0*/  NOP ;  /* 0x0000000000007918 */ /* 0x000fd00000000000 */
[----:B------:R-:W-:Y:S04]  /*42ad0*/  STL.64 [R1+0x1d0], R48 ;  /* 0x0001d03001007387 */ /* 0x000fe80000100a00 */
[----:B------:R-:W-:Y:S04]  /*42ae0*/  STL.64 [R1+0x1d8], R50 ;  /* 0x0001d83201007387 */ /* 0x000fe80000100a00 */
[----:B------:R-:W-:Y:S04]  /*42af0*/  STL.64 [R1+0x33e8], R14 ;  /* 0x0033e80e01007387 */ /* 0x000fe80000100a00 */
[----:B------:R-:W-:Y:S04]  /*42b00*/  STL.64 [R1+0x1c0], R40 ;  /* 0x0001c02801007387 */ /* 0x000fe80000100a00 */
[----:B------:R-:W-:Y:S04]  /*42b10*/  STL.64 [R1+0x1c8], R42 ;  /* 0x0001c82a01007387 */ /* 0x000fe80000100a00 */
[----:B------:R0:W-:Y:S02]  /*42b20*/  STL.64 [R1+0x33e0], R12 ;  /* 0x0033e00c01007387 */ /* 0x0001e40000100a00 */
[----:B0-----:R-:W-:Y:S02]  /*42b30*/  HMMA.16816.F32.BF16 R12, R44, R18, R52 ;  /* 0x000000122c0c723c */ /* 0x001fe40000041834 */
[----:B------:R-:W-:Y:S04]  /*42b40*/  STL.64 [R1+0x1b0], R36 ;  /* 0x0001b02401007387 */ /* 0x000fe80000100a00 */
[----:B------:R-:W-:Y:S04]  /*42b50*/  STL.64 [R1+0x1b8], R38 ;  /* 0x0001b82601007387 */ /* 0x000fe80000100a00 */
[----:B------:R-:W-:Y:S04]  /*42b60*/  STL.64 [R1+0x33f8], R18 ;  /* 0x0033f81201007387 */ /* 0x000fe80000100a00 */
[----:B------:R-:W-:Y:S09]  /*42b70*/  STL.64 [R1+0x33f0], R16 ;  /* 0x0033f01001007387 */ /* 0x000ff20000100a00 */
[----:B------:R-:W-:Y:S04]  /*42b80*/  STL.64 [R1+0x180], R12 ;  /* 0x0001800c01007387 */ /* 0x000fe80000100a00 */
[----:B------:R4:W-:Y:S02]  /*42b90*/  STL.64 [R1+0x188], R14 ;  /* 0x0001880e01007387 */ /* 0x0009e40000100a00 */
[----:B----4-:R-:W-:-:S15]  /*42ba0*/  HMMA.16816.F32.BF16 R12, R24, R34, R56 ;  /* 0x00000022180c723c */ /* 0x010fde0000041838 */
[----:B------:R-:W-:-:S09]  /*42bb0*/  NOP ;  /* 0x0000000000007918 */ /* 0x000fd20000000000 */
[----:B------:R-:W-:Y:S01]  /*42bc0*/  IMAD.MOV.U32 R8, RZ, RZ, R15 ;  /* 0x000000ffff087224 */ /* 0x000fe200078e000f */
[----:B------:R-:W-:Y:S04]  /*42bd0*/  STL.64 [R1+0x170], R12 ;  /* 0x0001700c01007387 */ /* 0x000fe80000100a00 */
[----:B------:R-:W-:Y:S04]  /*42be0*/  STL [R1+0x178], R14 ;  /* 0x0001780e01007387 */ /* 0x000fe80000100800 */
[----:B------:R-:W-:Y:S04]  /*42bf0*/  STL.64 [R1+0x3418], R10 ;  /* 0x0034180a01007387 */ /* 0x000fe80000100a00 */
[----:B------:R-:W-:Y:S04]  /*42c00*/  STL [R1+0x3410], R8 ;  /* 0x0034100801007387 */ /* 0x000fe80000100800 */
[----:B------:R0:W-:Y:S04]  /*42c10*/  STL.64 [R1+0x3408], R34 ;  /* 0x0034082201007387 */ /* 0x0001e80000100a00 */
[----:B------:R-:W-:Y:S04]  /*42c20*/  STL.64 [R1+0x3400], R32 ;  /* 0x0034002001007387 */ /* 0x000fe80000100a00 */
[----:B------:R-:W2:Y:S04]  /*42c30*/  LDL.LU R56, [R1+0xa0] ;  /* 0x0000a00001387983 */ /* 0x000ea80000300800 */
        /* <DEDUP_REMOVED lines=12> */
[----:B--2---:R1:W-:Y:S04]  /*42d00*/  STL.64 [R1+0x3430], R48 ;  /* 0x0034303001007387 */ /* 0x0043e80000100a00 */
[----:B------:R2:W-:Y:S04]  /*42d10*/  STL.64 [R1+0x3440], R42 ;  /* 0x0034402a01007387 */ /* 0x0005e80000100a00 */
[----:B------:R-:W3:Y:S04]  /*42d20*/  LDL.LU R16, [R1+0xf0] ;  /* 0x0000f00001107983 */ /* 0x000ee80000300800 */
[----:B------:R-:W3:Y:S04]  /*42d30*/  LDL.LU R17, [R1+0xf4] ;  /* 0x0000f40001117983 */ /* 0x000ee80000300800 */
[----:B------:R-:W4:Y:S04]  /*42d40*/  LDL.LU R18, [R1+0xf8] ;  /* 0x0000f80001127983 */ /* 0x000f280000300800 */
[----:B------:R-:W4:Y:S01]  /*42d50*/  LDL.LU R19, [R1+0xfc] ;  /* 0x0000fc0001137983 */ /* 0x000f220000300800 */
[----:B0-----:R-:W-:-:S02]  /*42d60*/  IMAD.MOV.U32 R34, RZ, RZ, R9 ;  /* 0x000000ffff227224 */ /* 0x001fc400078e0009 */
[----:B------:R-:W-:Y:S01]  /*42d70*/  IMAD.MOV.U32 R35, RZ, RZ, R5 ;  /* 0x000000ffff237224 */ /* 0x000fe200078e0005 */
[----:B----4-:R-:W-:Y:S04]  /*42d80*/  STL.64 [R1+0x3450], R18 ;  /* 0x0034501201007387 */ /* 0x010fe80000100a00 */
[----:B---3--:R-:W-:Y:S04]  /*42d90*/  STL.64 [R1+0x3448], R16 ;  /* 0x0034481001007387 */ /* 0x008fe80000100a00 */
[----:B------:R0:W-:Y:S04]  /*42da0*/  STL.64 [R1+0x3458], R34 ;  /* 0x0034582201007387 */ /* 0x0001e80000100a00 */
[----:B-1----:R-:W3:Y:S04]  /*42db0*/  LDL.LU R48, [R1+0x110] ;  /* 0x0001100001307983 */ /* 0x002ee80000300800 */
[----:B------:R-:W3:Y:S04]  /*42dc0*/  LDL.LU R49, [R1+0x114] ;  /* 0x0001140001317983 */ /* 0x000ee80000300800 */
[----:B------:R-:W4:Y:S04]  /*42dd0*/  LDL.LU R50, [R1+0x118] ;  /* 0x0001180001327983 */ /* 0x000f280000300800 */
[----:B------:R-:W4:Y:S01]  /*42de0*/  LDL.LU R51, [R1+0x11c] ;  /* 0x00011c0001337983 */ /* 0x000f220000300800 */
[----:B--2---:R-:W-:-:S02]  /*42df0*/  IMAD.MOV.U32 R42, RZ, RZ, R4 ;  /* 0x000000ffff2a7224 */ /* 0x004fc400078e0004 */
[----:B------:R-:W-:Y:S02]  /*42e00*/  IMAD.MOV.U32 R43, RZ, RZ, R3 ;  /* 0x000000ffff2b7224 */ /* 0x000fe400078e0003 */
[----:B0-----:R-:W-:Y:S02]  /*42e10*/  IMAD.MOV.U32 R34, RZ, RZ, R2 ;  /* 0x000000ffff227224 */ /* 0x001fe400078e0002 */
[----:B------:R-:W-:Y:S01]  /*42e20*/  IMAD.MOV.U32 R35, RZ, RZ, R0 ;  /* 0x000000ffff237224 */ /* 0x000fe200078e0000 */
[----:B----4-:R-:W-:Y:S04]  /*42e30*/  STL.64 [R1+0x3468], R50 ;  /* 0x0034683201007387 */ /* 0x010fe80000100a00 */
[----:B---3--:R0:W-:Y:S04]  /*42e40*/  STL.64 [R1+0x3460], R48 ;  /* 0x0034603001007387 */ /* 0x0081e80000100a00 */
[----:B------:R-:W-:Y:S04]  /*42e50*/  STL.64 [R1+0x3470], R42 ;  /* 0x0034702a01007387 */ /* 0x000fe80000100a00 */
[----:B------:R1:W-:Y:S04]  /*42e60*/  STL.64 [R1+0x3478], R34 ;  /* 0x0034782201007387 */ /* 0x0003e80000100a00 */
[----:B0-----:R-:W2:Y:S04]  /*42e70*/  LDL.LU R48, [R1+0x130] ;  /* 0x0001300001307983 */ /* 0x001ea80000300800 */
[----:B------:R-:W2:Y:S04]  /*42e80*/  LDL.LU R49, [R1+0x134] ;  /* 0x0001340001317983 */ /* 0x000ea80000300800 */
[----:B------:R-:W3:Y:S04]  /*42e90*/  LDL.LU R50, [R1+0x138] ;  /* 0x0001380001327983 */ /* 0x000ee80000300800 */
[----:B------:R-:W3:Y:S04]  /*42ea0*/  LDL.LU R51, [R1+0x13c] ;  /* 0x00013c0001337983 */ /* 0x000ee80000300800 */
[----:B---3--:R-:W-:Y:S04]  /*42eb0*/  STL.64 [R1+0x3488], R50 ;  /* 0x0034883201007387 */ /* 0x008fe80000100a00 */
[----:B--2---:R0:W-:Y:S04]  /*42ec0*/  STL.64 [R1+0x3480], R48 ;  /* 0x0034803001007387 */ /* 0x0041e80000100a00 */
[----:B------:R-:W2:Y:S04]  /*42ed0*/  LDL.LU R32, [R1+0x140] ;  /* 0x0001400001207983 */ /* 0x000ea80000300800 */
[----:B------:R-:W2:Y:S04]  /*42ee0*/  LDL.LU R33, [R1+0x144] ;  /* 0x0001440001217983 */ /* 0x000ea80000300800 */
[----:B-1----:R-:W2:Y:S04]  /*42ef0*/  LDL.LU R34, [R1+0x148] ;  /* 0x0001480001227983 */ /* 0x002ea80000300800 */
[----:B------:R-:W2:Y:S04]  /*42f00*/  LDL.LU R35, [R1+0x14c] ;  /* 0x00014c0001237983 */ /* 0x000ea80000300800 */
[----:B------:R-:W3:Y:S04]  /*42f10*/  LDL.LU R36, [R1+0x160] ;  /* 0x0001600001247983 */ /* 0x000ee80000300800 */
[----:B------:R-:W3:Y:S04]  /*42f20*/  LDL.LU R37, [R1+0x164] ;  /* 0x0001640001257983 */ /* 0x000ee80000300800 */
[----:B------:R-:W3:Y:S04]  /*42f30*/  LDL.LU R38, [R1+0x168] ;  /* 0x0001680001267983 */ /* 0x000ee80000300800 */
[----:B------:R-:W3:Y:S04]  /*42f40*/  LDL.LU R39, [R1+0x16c] ;  /* 0x00016c0001277983 */ /* 0x000ee80000300800 */
[----:B0-----:R-:W4:Y:S04]  /*42f50*/  LDL.LU R48, [R1+0x150] ;  /* 0x0001500001307983 */ /* 0x001f280000300800 */
[----:B------:R-:W4:Y:S04]  /*42f60*/  LDL.LU R49, [R1+0x154] ;  /* 0x0001540001317983 */ /* 0x000f280000300800 */
[----:B------:R-:W4:Y:S04]  /*42f70*/  LDL.LU R50, [R1+0x158] ;  /* 0x0001580001327983 */ /* 0x000f280000300800 */
[----:B------:R-:W4:Y:S04]  /*42f80*/  LDL.LU R51, [R1+0x15c] ;  /* 0x00015c0001337983 */ /* 0x000f280000300800 */
[----:B------:R-:W2:Y:S04]  /*42f90*/  LDL.64 R42, [R1+0x88] ;  /* 0x00008800012a7983 */ /* 0x000ea80000100a00 */
        /* <DEDUP_REMOVED lines=25> */
[----:B------:R-:W-:Y:S01]  /*43130*/  IMAD.MOV.U32 R47, RZ, RZ, R61 ;  /* 0x000000ffff2f7224 */ /* 0x000fe200078e003d */
[----:B---3--:R-:W-:-:S15]  /*43140*/  HMMA.16816.F32.BF16 R36, R24, R30, R36 ;  /* 0x0000001e1824723c */ /* 0x008fde0000041824 */
[----:B------:R-:W-:-:S08]  /*43150*/  NOP ;  /* 0x0000000000007918 */ /* 0x000fd00000000000 */
[----:B------:R-:W-:Y:S04]  /*43160*/  STL.64 [R1+0x160], R36 ;  /* 0x0001602401007387 */ /* 0x000fe80000100a00 */
[----:B------:R0:W-:Y:S01]  /*43170*/  STL [R1+0x168], R38 ;  /* 0x0001682601007387 */ /* 0x0001e20000100800 */
[----:B------:R-:W-:-:S03]  /*43180*/  IMAD.MOV.U32 R61, RZ, RZ, R39 ;  /* 0x000000ffff3d7224 */ /* 0x000fc600078e0027 */
[----:B0-----:R-:W4:Y:S01]  /*43190*/  LDL.LU.64 R38, [R1+0x3498] ;  /* 0x0034980001267983 */ /* 0x001f220000300a00 */
[C---:B--2---:R-:W-:Y:S03]  /*431a0*/  HMMA.16816.F32.BF16 R32, R24.reuse, R42, R32 ;  /* 0x0000002a1820723c */ /* 0x044fe60000041820 */
[----:B------:R-:W2:Y:S04]  /*431b0*/  LDL.LU.64 R36, [R1+0x3490] ;  /* 0x0034900001247983 */ /* 0x000ea80000300a00 */
[----:B------:R-:W-:Y:S01]  /*431c0*/  STL [R1+0x3168], R61 ;  /* 0x0031683d01007387 */ /* 0x000fe20000100800 */
[----:B------:R-:W-:Y:S01]  /*431d0*/  IMAD.MOV.U32 R2, RZ, RZ, R43 ;  /* 0x000000ffff027224 */ /* 0x000fe200078e002b */
[----:B----4-:R-:W-:-:S15]  /*431e0*/  HMMA.16816.F32.BF16 R48, R24, R38, R48 ;  /* 0x000000261830723c */ /* 0x010fde0000041830 */
[----:B------:R-:W-:-:S08]  /*431f0*/  NOP ;  /* 0x0000000000007918 */ /* 0x000fd00000000000 */
[----:B------:R-:W-:Y:S04]  /*43200*/  STL.64 [R1+0x150], R48 ;  /* 0x0001503001007387 */ /* 0x000fe80000100a00 */
[----:B------:R0:W-:Y:S04]  /*43210*/  STL.64 [R1+0x158], R50 ;  /* 0x0001583201007387 */ /* 0x0001e80000100a00 */
[----:B0-----:R-:W3:Y:S04]  /*43220*/  LDL.LU.64 R50, [R1+0x3488] ;  /* 0x0034880001327983 */ /* 0x001ee80000300a00 */
[----:B------:R-:W3:Y:S04]  /*43230*/  LDL.LU.64 R48, [R1+0x3480] ;  /* 0x0034800001307983 */ /* 0x000ee80000300a00 */
[----:B------:R-:W-:Y:S04]  /*43240*/  STL.64 [R1+0x140], R32 ;  /* 0x0001402001007387 */ /* 0x000fe80000100a00 */
[----:B------:R0:W-:Y:S04]  /*43250*/  STL.64 [R1+0x148], R34 ;  /* 0x0001482201007387 */ /* 0x0001e80000100a00 */
[----:B0-----:R-:W3:Y:S04]  /*43260*/  LDL.LU.64 R34, [R1+0x3478] ;  /* 0x0034780001227983 */ /* 0x001ee80000300a00 */
[----:B------:R-:W4:Y:S04]  /*43270*/  LDL.LU.64 R42, [R1+0x3470] ;  /* 0x00347000012a7983 */ /* 0x000f280000300a00 */
[----:B------:R-:W-:Y:S01]  /*43280*/  STL [R1+0x337c], R2 ;  /* 0x00337c0201007387 */ /* 0x000fe20000100800 */
[C---:B---3--:R-:W-:Y:S06]  /*43290*/  HMMA.16816.F32.BF16 R32, R24.reuse, R34, R48 ;  /* 0x000000221820723c */ /* 0x048fec0000041830 */
[----:B----4-:R-:W-:Y:S01]  /*432a0*/  HMMA.16816.F32.BF16 R40, R24, R42, R16 ;  /* 0x0000002a1828723c */ /* 0x010fe20000041810 */
[----:B------:R-:W3:Y:S04]  /*432b0*/  LDL.LU.64 R50, [R1+0x3468] ;  /* 0x0034680001327983 */ /* 0x000ee80000300a00 */
[----:B------:R-:W3:-:S12]  /*432c0*/  LDL.LU.64 R48, [R1+0x3460] ;  /* 0x0034600001307983 */ /* 0x000ed80000300a00 */
[----:B------:R-:W-:Y:S01]  /*432d0*/  STL.64 [R1+0x130], R32 ;  /* 0x0001302001007387 */ /* 0x000fe20000100a00 */
[----:B------:R-:W-:-:S03]  /*432e0*/  IMAD.MOV.U32 R61, RZ, RZ, R35 ;  /* 0x000000ffff3d7224 */ /* 0x000fc600078e0023 */
[----:B------:R0:W-:Y:S04]  /*432f0*/  STL [R1+0x138], R34 ;  /* 0x0001382201007387 */ /* 0x0001e80000100800 */
[----:B0-----:R-:W4:Y:S04]  /*43300*/  LDL.LU.64 R34, [R1+0x3458] ;  /* 0x0034580001227983 */ /* 0x001f280000300a00 */
[----:B------:R-:W-:Y:S04]  /*43310*/  STL [R1+0x32a0], R61 ;  /* 0x0032a03d01007387 */ /* 0x000fe80000100800 */
[----:B------:R-:W2:Y:S04]  /*43320*/  LDL.LU.64 R18, [R1+0x3450] ;  /* 0x0034500001127983 */ /* 0x000ea80000300a00 */
[----:B------:R-:W2:Y:S04]  /*43330*/  LDL.LU.64 R16, [R1+0x3448] ;  /* 0x0034480001107983 */ /* 0x000ea80000300a00 */
[----:B------:R-:W-:Y:S04]  /*43340*/  STL.64 [R1+0x120], R40 ;  /* 0x0001202801007387 */ /* 0x000fe80000100a00 */
[----:B------:R0:W-:Y:S04]  /*43350*/  STL.64 [R1+0x128], R42 ;  /* 0x0001282a01007387 */ /* 0x0001e80000100a00 */
[----:B0-----:R-:W2:Y:S01]  /*43360*/  LDL.LU.64 R42, [R1+0x3440] ;  /* 0x00344000012a7983 */ /* 0x001ea20000300a00 */
[----:B------:R-:W-:Y:S01]  /*43370*/  IMAD.MOV.U32 R2, RZ, RZ, R59 ;  /* 0x000000ffff027224 */ /* 0x000fe200078e003b */
[C---:B---3--:R-:W-:Y:S06]  /*43380*/  HMMA.16816.F32.BF16 R48, R24.reuse, R58, R48 ;  /* 0x0000003a1830723c */ /* 0x048fec0000041830 */
[C---:B----4-:R-:W-:Y:S06]  /*43390*/  HMMA.16816.F32.BF16 R32, R24.reuse, R34, R8 ;  /* 0x000000221820723c */ /* 0x050fec0000041808 */
[C---:B--2---:R-:W-:Y:S11]  /*433a0*/  HMMA.16816.F32.BF16 R16, R24.reuse, R14, R16 ;  /* 0x0000000e1810723c */ /* 0x044ff60000041810 */
[----:B------:R-:W-:Y:S04]  /*433b0*/  STL.64 [R1+0x590], R48 ;  /* 0x0005903001007387 */ /* 0x000fe80000100a00 */
[----:B------:R0:W-:Y:S04]  /*433c0*/  STL.64 [R1+0x598], R50 ;  /* 0x0005983201007387 */ /* 0x0001e80000100a00 */
[----:B0-----:R-:W2:Y:S04]  /*433d0*/  LDL.LU.64 R50, [R1+0x3438] ;  /* 0x0034380001327983 */ /* 0x001ea80000300a00 */
[----:B------:R-:W2:Y:S01]  /*433e0*/  LDL.LU.64 R48, [R1+0x3430] ;  /* 0x0034300001307983 */ /* 0x000ea20000300a00 */
[----:B------:R-:W-:Y:S03]  /*433f0*/  HMMA.16816.F32.BF16 R40, R24, R42, R4 ;  /* 0x0000002a1828723c */ /* 0x000fe60000041804 */
[----:B------:R-:W3:Y:S04]  /*43400*/  LDL.LU.64 R58, [R1+0x3428] ;  /* 0x00342800013a7983 */ /* 0x000ee80000300a00 */
[----:B------:R-:W3:Y:S04]  /*43410*/  LDL.LU.64 R56, [R1+0x3420] ;  /* 0x0034200001387983 */ /* 0x000ee80000300a00 */
[----:B------:R0:W-:Y:S04]  /*43420*/  STL [R1+0x3380], R2 ;  /* 0x0033800201007387 */ /* 0x0001e80000100800 */
[----:B------:R-:W3:Y:S04]  /*43430*/  LDL.LU.64 R10, [R1+0x3418] ;  /* 0x00341800010a7983 */ /* 0x000ee80000300a00 */
[----:B------:R-:W4:Y:S04]  /*43440*/  LDL.LU R8, [R1+0x3410] ;  /* 0x0034100001087983 */ /* 0x000f280000300800 */
[----:B------:R-:W-:Y:S04]  /*43450*/  STL.64 [R1+0x580], R32 ;  /* 0x0005802001007387 */ /* 0x000fe80000100a00 */
[----:B------:R1:W-:Y:S01]  /*43460*/  STL.64 [R1+0x588], R34 ;  /* 0x0005882201007387 */ /* 0x0003e20000100a00 */
[----:B0-----:R-:W-:-:S03]  /*43470*/  IMAD.MOV.U32 R2, RZ, RZ, R15 ;  /* 0x000000ffff027224 */ /* 0x001fc600078e000f */
[----:B-1----:R-:W4:Y:S04]  /*43480*/  LDL.LU.64 R34, [R1+0x3408] ;  /* 0x0034080001227983 */ /* 0x002f280000300a00 */
[----:B------:R-:W4:Y:S04]  /*43490*/  LDL.LU.64 R32, [R1+0x3400] ;  /* 0x0034000001207983 */ /* 0x000f280000300a00 */
[----:B------:R-:W-:Y:S04]  /*434a0*/  STL.64 [R1+0x570], R16 ;  /* 0x0005701001007387 */ /* 0x000fe80000100a00 */
[----:B------:R0:W-:Y:S04]  /*434b0*/  STL.64 [R1+0x578], R18 ;  /* 0x0005781201007387 */ /* 0x0001e80000100a00 */
[----:B0-----:R-:W4:Y:S04]  /*434c0*/  LDL.LU.64 R18, [R1+0x33f8] ;  /* 0x0033f80001127983 */ /* 0x001f280000300a00 */
[----:B------:R-:W4:Y:S04]  /*434d0*/  LDL.LU.64 R16, [R1+0x33f0] ;  /* 0x0033f00001107983 */ /* 0x000f280000300a00 */
[----:B------:R-:W4:Y:S04]  /*434e0*/  LDL.LU.64 R14, [R1+0x33e8] ;  /* 0x0033e800010e7983 */ /* 0x000f280000300a00 */
[----:B------:R-:W4:Y:S04]  /*434f0*/  LDL.LU.64 R12, [R1+0x33e0] ;  /* 0x0033e000010c7983 */ /* 0x000f280000300a00 */
[----:B------:R-:W-:Y:S04]  /*43500*/  STL [R1+0x3384], R2 ;  /* 0x0033840201007387 */ /* 0x000fe80000100800 */
[----:B------:R-:W3:Y:S04]  /*43510*/  LDL.LU.64 R6, [R1+0x33d8] ;  /* 0x0033d80001067983 */ /* 0x000ee80000300a00 */
[----:B------:R-:W-:Y:S04]  /*43520*/  STL.64 [R1+0x560], R40 ;  /* 0x0005602801007387 */ /* 0x000fe80000100a00 */
[----:B------:R0:W-:Y:S04]  /*43530*/  STL.64 [R1+0x568], R42 ;  /* 0x0005682a01007387 */ /* 0x0001e80000100a00 */
[----:B0-----:R-:W2:Y:S02]  /*43540*/  LDL.LU.64 R42, [R1+0x33d0] ;  /* 0x0033d000012a7983 */ /* 0x001ea40000300a00 */
[----:B--2---:R-:W-:-:S15]  /*43550*/  HMMA.16816.F32.BF16 R48, R24, R42, R48 ;  /* 0x0000002a1830723c */ /* 0x004fde0000041830 */
[----:B------:R-:W-:-:S08]  /*43560*/  NOP ;  /* 0x0000000000007918 */ /* 0x000fd00000000000 */
[----:B------:R-:W-:Y:S04]  /*43570*/  STL.64 [R1+0x550], R48 ;  /* 0x0005503001007387 */ /* 0x000fe80000100a00 */
[----:B------:R0:W-:Y:S04]  /*43580*/  STL.64 [R1+0x558], R50 ;  /* 0x0005583201007387 */ /* 0x0001e80000100a00 */
[----:B0-----:R-:W2:Y:S01]  /*43590*/  LDL.LU.64 R50, [R1+0x33c8] ;  /* 0x0033c80001327983 */ /* 0x001ea20000300a00 */
[C---:B---3--:R-:W-:Y:S06]  /*435a0*/  HMMA.16816.F32.BF16 R52, R24.reuse, R6, R52 ;  /* 0x000000061834723c */ /* 0x048fec0000041834 */
[C---:B------:R-:W-:Y:S01]  /*435b0*/  HMMA.16816.F32.BF16 R56, R24.reuse, R10, R56 ;  /* 0x0000000a1838723c */ /* 0x040fe20000041838 */
[----:B------:R-:W3:Y:S04]  /*435c0*/  LDL.LU R40, [R1+0x360] ;  /* 0x0003600001287983 */ /* 0x000ee80000300800 */
[----:B------:R-:W3:Y:S01]  /*435d0*/  LDL.LU R41, [R1+0x364] ;  /* 0x0003640001297983 */ /* 0x000ee20000300800 */
[----:B--2---:R-:W-:Y:S06]  /*435e0*/  HMMA.16816.F32.BF16 R20, R24, R50, R20 ;  /* 0x000000321814723c */ /* 0x004fec0000041814 */
[----:B------:R-:W-:Y:S01]  /*435f0*/  IMAD.MOV.U32 R3, RZ, RZ, R50 ;  /* 0x000000ffff037224 */ /* 0x000fe200078e0032 */
[----:B------:R-:W-:-:S15]  /*43600*/  MOV R60, R51 ;  /* 0x00000033003c7202 */ /* 0x000fde0000000f00 */
[----:B------:R-:W-:-:S01]  /*43610*/  NOP ;  /* 0x0000000000007918 */ /* 0x000fc20000000000 */
[----:B------:R-:W-:Y:S04]  /*43620*/  STL.64 [R1+0x540], R20 ;  /* 0x0005401401007387 */ /* 0x000fe80000100a00 */
[----:B------:R0:W-:Y:S04]  /*43630*/  STL.64 [R1+0x548], R22 ;  /* 0x0005481601007387 */ /* 0x0001e80000100a00 */
[----:B0-----:R-:W2:Y:S04]  /*43640*/  LDL.LU.64 R22, [R1+0x33c0] ;  /* 0x0033c00001167983 */ /* 0x001ea80000300a00 */
[----:B------:R-:W2:Y:S04]  /*43650*/  LDL.LU.64 R20, [R1+0x33b8] ;  /* 0x0033b80001147983 */ /* 0x000ea80000300a00 */
[----:B------:R-:W3:Y:S04]  /*43660*/  LDL.LU.64 R50, [R1+0x33b0] ;  /* 0x0033b00001327983 */ /* 0x000ee80000300a00 */
[----:B------:R-:W3:Y:S04]  /*43670*/  LDL.LU.64 R48, [R1+0x33a8] ;  /* 0x0033a80001307983 */ /* 0x000ee80000300a00 */
[----:B------:R-:W-:Y:S04]  /*43680*/  STL.64 [R1+0x530], R52 ;  /* 0x0005303401007387 */ /* 0x000fe80000100a00 */
[----:B------:R0:W-:Y:S04]  /*43690*/  STL.64 [R1+0x538], R54 ;  /* 0x0005383601007387 */ /* 0x0001e80000100a00 */
[----:B0-----:R-:W2:Y:S04]  /*436a0*/  LDL.LU.64 R54, [R1+0x33a0] ;  /* 0x0033a00001367983 */ /* 0x001ea80000300a00 */
[----:B------:R-:W2:Y:S04]  /*436b0*/  LDL.LU.64 R52, [R1+0x3398] ;  /* 0x0033980001347983 */ /* 0x000ea80000300a00 */
[----:B------:R-:W-:Y:S04]  /*436c0*/  STL.64 [R1+0x520], R56 ;  /* 0x0005203801007387 */ /* 0x000fe80000100a00 */
[----:B------:R0:W-:Y:S04]  /*436d0*/  STL.64 [R1+0x528], R58 ;  /* 0x0005283a01007387 */ /* 0x0001e80000100a00 */
[----:B0-----:R-:W3:Y:S04]  /*436e0*/  LDL.LU.64 R58, [R1+0x3390] ;  /* 0x00339000013a7983 */ /* 0x001ee80000300a00 */
[----:B------:R-:W3:Y:S01]  /*436f0*/  LDL.LU.64 R56, [R1+0x3388] ;  /* 0x0033880001387983 */ /* 0x000ee20000300a00 */
[----:B----4-:R-:W-:Y:S06]  /*43700*/  HMMA.16816.F32.BF16 R44, R24, R14, R44 ;  /* 0x0000000e182c723c */ /* 0x010fec000004182c */
[----:B------:R-:W-:Y:S04]  /*43710*/  STL.64 [R1+0x32b8], R14 ;  /* 0x0032b80e01007387 */ /* 0x000fe80000100a00 */
[----:B------:R3:W-:Y:S01]  /*43720*/  STL.64 [R1+0x32b0], R12 ;  /* 0x0032b00c01007387 */ /* 0x0007e20000100a00 */
[----:B------:R-:W-:-:S04]  /*43730*/  LOP3.LUT R9, R28, 0x10, R32, 0x78, !PT ;  /* 0x000000101c097812 */ /* 0x000fc800078e7820 */
[----:B------:R-:W-:Y:S02]  /*43740*/  LOP3.LUT R9, R9, 0x400, R29, 0xf8, !PT ;  /* 0x0000040009097812 */ /* 0x000fe400078ef81d */
[----:B------:R-:W-:-:S06]  /*43750*/  LOP3.LUT R33, R33, 0x7, RZ, 0xc0, !PT ;  /* 0x0000000721217812 */ /* 0x000fcc00078ec0ff */
[----:B------:R-:W-:Y:S04]  /*43760*/  STL.64 [R1+0x510], R44 ;  /* 0x0005102c01007387 */ /* 0x000fe80000100a00 */
[----:B------:R-:W-:Y:S04]  /*43770*/  STL.64 [R1+0x518], R46 ;  /* 0x0005182e01007387 */ /* 0x000fe80000100a00 */
[----:B------:R-:W-:Y:S01]  /*43780*/  STL.64 [R1+0x32c8], R18 ;  /* 0x0032c81201007387 */ /* 0x000fe20000100a00 */
[----:B------:R-:W-:Y:S02]  /*43790*/  IMAD R33, R33, 0x110, RZ ;  /* 0x0000011021217824 */ /* 0x000fe400078e02ff */
[----:B------:R-:W-:-:S02]  /*437a0*/  IMAD.MOV.U32 R2, RZ, RZ, R43 ;  /* 0x000000ffff027224 */ /* 0x000fc400078e002b */
[----:B------:R-:W-:Y:S02]  /*437b0*/  IMAD.MOV.U32 R42, RZ, RZ, R37 ;  /* 0x000000ffff2a7224 */ /* 0x000fe400078e0025 */
[----:B------:R-:W-:Y:S01]  /*437c0*/  IMAD.MOV.U32 R43, RZ, RZ, R36 ;  /* 0x000000ffff2b7224 */ /* 0x000fe200078e0024 */
[----:B---3--:R-:W-:Y:S01]  /*437d0*/  HMMA.16816.F32.BF16 R12, R24, R18, R56 ;  /* 0x00000012180c723c */ /* 0x008fe20000041838 */
[----:B------:R-:W0:-:S15]  /*437e0*/  LDSM.16.MT88.4 R24, [R9+UR4+0x9000] ;  /* 0x009000040918783b */ /* 0x000e1e0008004200 */
[----:B------:R-:W-:-:S07]  /*437f0*/  NOP ;  /* 0x0000000000007918 */ /* 0x000fce0000000000 */
[----:B------:R-:W-:Y:S04]  /*43800*/  STL.64 [R1+0x4c0], R12 ;  /* 0x0004c00c01007387 */ /* 0x000fe80000100a00 */
[----:B------:R-:W-:Y:S04]  /*43810*/  STL.64 [R1+0x4c8], R14 ;  /* 0x0004c80e01007387 */ /* 0x000fe80000100a00 */
[----:B------:R2:W-:Y:S02]  /*43820*/  STL.64 [R1+0x32c0], R16 ;  /* 0x0032c01001007387 */ /* 0x0005e40000100a00 */
[C---:B--2---:R-:W-:Y:S06]  /*43830*/  HMMA.16816.F32.BF16 R16, R20.reuse, R34, R52 ;  /* 0x000000221410723c */ /* 0x044fec0000041834 */
[----:B------:R-:W-:Y:S01]  /*43840*/  HMMA.16816.F32.BF16 R12, R20, R30, R48 ;  /* 0x0000001e140c723c */ /* 0x000fe20000041830 */
[----:B------:R-:W-:-:S04]  /*43850*/  LOP3.LUT R57, R33, 0x30, R32, 0x78, !PT ;  /* 0x0000003021397812 */ /* 0x000fc800078e7820 */
[----:B------:R-:W-:-:S05]  /*43860*/  LOP3.LUT R57, R57, 0x40, RZ, 0x3c, !PT ;  /* 0x0000004039397812 */ /* 0x000fca00078e3cff */
[----:B------:R-:W1:Y:S04]  /*43870*/  LDSM.16.M88.4 R28, [R57+UR4] ;  /* 0x00000004391c783b */ /* 0x000e680008000200 */
[----:B------:R-:W2:Y:S04]  /*43880*/  LDSM.16.M88.4 R32, [R57+UR4+0x800] ;  /* 0x000800043920783b */ /* 0x000ea80008000200 */
[----:B------:R-:W-:Y:S01]  /*43890*/  LDSM.16.M88.4 R44, [R57+UR4+0x6800] ;  /* 0x00680004392c783b */ /* 0x000fe20008000200 */
[----:B------:R-:W3:Y:S01]  /*438a0*/  S2R R59, SR_TID.X ;  /* 0x00000000003b7919 */ /* 0x000ee20000002100 */
[----:B------:R-:W4:Y:S02]  /*438b0*/  S2R R58, SR_TID.X ;  /* 0x00000000003a7919 */ /* 0x000f240000002100 */
[----:B------:R-:W-:Y:S04]  /*438c0*/  LDSM.16.M88.4 R48, [R57+UR4+0x7000] ;  /* 0x007000043930783b */ /* 0x000fe80008000200 */
[----:B------:R-:W-:Y:S04]  /*438d0*/  LDSM.16.M88.4 R52, [R57+UR4+0x7800] ;  /* 0x007800043934783b */ /* 0x000fe80008000200 */
[----:B------:R-:W-:Y:S04]  /*438e0*/  STL.64 [R1+0x4a0], R16 ;  /* 0x0004a01001007387 */ /* 0x000fe80000100a00 */
[----:B------:R-:W-:Y:S04]  /*438f0*/  STL.64 [R1+0x4a8], R18 ;  /* 0x0004a81201007387 */ /* 0x000fe80000100a00 */
[----:B0-----:R-:W-:Y:S04]  /*43900*/  STL.64 [R1+0x32e8], R26 ;  /* 0x0032e81a01007387 */ /* 0x001fe80000100a00 */
[----:B------:R-:W-:Y:S04]  /*43910*/  STL.64 [R1+0x480], R12 ;  /* 0x0004800c01007387 */ /* 0x000fe80000100a00 */
[----:B------:R-:W-:Y:S04]  /*43920*/  STL.64 [R1+0x488], R14 ;  /* 0x0004880e01007387 */ /* 0x000fe80000100a00 */
[----:B------:R-:W-:Y:S04]  /*43930*/  STL.64 [R1+0x32e0], R24 ;  /* 0x0032e01801007387 */ /* 0x000fe80000100a00 */
[----:B------:R-:W-:Y:S04]  /*43940*/  STL.64 [R1+0x32d8], R10 ;  /* 0x0032d80a01007387 */ /* 0x000fe80000100a00 */
[----:B------:R0:W-:Y:S04]  /*43950*/  STL.64 [R1+0x32d0], R8 ;  /* 0x0032d00801007387 */ /* 0x0001e80000100a00 */
[----:B------:R-:W-:Y:S01]  /*43960*/  LDSM.16.M88.4 R12, [R57+UR4+0x1800] ;  /* 0x00180004390c783b */ /* 0x000fe20008000200 */
[----:B0-----:R-:W-:Y:S03]  /*43970*/  HMMA.16816.F32.BF16 R8, R20, R38, R40 ;  /* 0x000000261408723c */ /* 0x001fe60000041828 */
[----:B------:R-:W0:Y:S04]  /*43980*/  LDSM.16.M88.4 R36, [R57+UR4+0x1000] ;  /* 0x001000043924783b */ /* 0x000e280008000200 */
[----:B------:R-:W-:Y:S04]  /*43990*/  LDSM.16.M88.4 R40, [R57+UR4+0x6000] ;  /* 0x006000043928783b */ /* 0x000fe80008000200 */
[----:B-1----:R-:W-:Y:S04]  /*439a0*/  STL [R1+0x2fc0], R30 ;  /* 0x002fc01e01007387 */ /* 0x002fe80000100800 */
[----:B------:R-:W-:Y:S04]  /*439b0*/  STL [R1+0x2fa8], R31 ;  /* 0x002fa81f01007387 */ /* 0x000fe80000100800 */
[----:B------:R-:W-:Y:S04]  /*439c0*/  STL.64 [R1+0x32f0], R28 ;  /* 0x0032f01c01007387 */ /* 0x000fe80000100a00 */
[----:B--2---:R-:W-:Y:S04]  /*439d0*/  STL [R1+0x2fc8], R34 ;  /* 0x002fc82201007387 */ /* 0x004fe80000100800 */
[----:B------:R-:W-:Y:S04]  /*439e0*/  STL [R1+0x2fc4], R35 ;  /* 0x002fc42301007387 */ /* 0x000fe80000100800 */
[----:B------:R-:W-:Y:S04]  /*439f0*/  STL.64 [R1+0x32f8], R32 ;  /* 0x0032f82001007387 */ /* 0x000fe80000100a00 */
[----:B0-----:R-:W-:Y:S04]  /*43a00*/  STL [R1+0x3038], R38 ;  /* 0x0030382601007387 */ /* 0x001fe80000100800 */
[----:B------:R-:W-:Y:S04]  /*43a10*/  STL.64 [R1+0x360], R8 ;  /* 0x0003600801007387 */ /* 0x000fe80000100a00 */
[----:B------:R-:W-:Y:S04]  /*43a20*/  STL.64 [R1+0x368], R10 ;  /* 0x0003680a01007387 */ /* 0x000fe80000100a00 */
[----:B------:R-:W0:Y:S04]  /*43a30*/  LDSM.16.M88.4 R8, [R57+UR4+0x2000] ;  /* 0x002000043908783b */ /* 0x000e280008000200 */
[----:B------:R-:W-:Y:S04]  /*43a40*/  STL [R1+0x2fcc], R39 ;  /* 0x002fcc2701007387 */ /* 0x000fe80000100800 */
[----:B------:R-:W-:Y:S04]  /*43a50*/  STL.64 [R1+0x110], R12 ;  /* 0x0001100c01007387 */ /* 0x000fe80000100a00 */
[----:B------:R-:W-:Y:S04]  /*43a60*/  STL.64 [R1+0x118], R14 ;  /* 0x0001180e01007387 */ /* 0x000fe80000100a00 */
[----:B------:R-:W-:Y:S01]  /*43a70*/  LDSM.16.M88.4 R12, [R57+UR4+0x3000] ;  /* 0x00300004390c783b */ /* 0x000fe20008000200 */
[----:B0-----:R-:W-:-:S02]  /*43a80*/  IMAD.MOV.U32 R5, RZ, RZ, R8 ;  /* 0x000000ffff057224 */ /* 0x001fc400078e0008 */
[----:B------:R-:W-:Y:S01]  /*43a90*/  IMAD.MOV.U32 R4, RZ, RZ, R9 ;  /* 0x000000ffff047224 */ /* 0x000fe200078e0009 */
[----:B------:R-:W-:Y:S04]  /*43aa0*/  STL.64 [R1+0x100], R8 ;  /* 0x0001000801007387 */ /* 0x000fe80000100a00 */
[----:B------:R-:W-:Y:S04]  /*43ab0*/  STL.64 [R1+0x108], R10 ;  /* 0x0001080a01007387 */ /* 0x000fe80000100a00 */
[----:B------:R-:W-:Y:S04]  /*43ac0*/  STL.64 [R1+0x3308], R6 ;  /* 0x0033080601007387 */ /* 0x000fe80000100a00 */
[----:B------:R-:W-:Y:S04]  /*43ad0*/  LDSM.16.M88.4 R8, [R57+UR4+0x3800] ;  /* 0x003800043908783b */ /* 0x000fe80008000200 */
[----:B------:R-:W-:Y:S04]  /*43ae0*/  STL.64 [R1+0x3300], R4 ;  /* 0x0033000401007387 */ /* 0x000fe80000100a00 */
[----:B------:R-:W0:Y:S04]  /*43af0*/  LDSM.16.M88.4 R4, [R57+UR4+0x2800] ;  /* 0x002800043904783b */ /* 0x000e280008000200 */
[----:B0-----:R-:W-:Y:S04]  /*43b00*/  STL.64 [R1+0xf0], R4 ;  /* 0x0000f00401007387 */ /* 0x001fe80000100a00 */
[----:B------:R-:W-:Y:S04]  /*43b10*/  STL.64 [R1+0xf8], R6 ;  /* 0x0000f80601007387 */ /* 0x000fe80000100a00 */
[----:B------:R-:W0:Y:S04]  /*43b20*/  LDSM.16.M88.4 R4, [R57+UR4+0x4000] ;  /* 0x004000043904783b */ /* 0x000e280008000200 */
[----:B------:R-:W-:Y:S04]  /*43b30*/  STL.64 [R1+0xe0], R12 ;  /* 0x0000e00c01007387 */ /* 0x000fe80000100a00 */
[----:B------:R-:W-:Y:S04]  /*43b40*/  STL.64 [R1+0xe8], R14 ;  /* 0x0000e80e01007387 */ /* 0x000fe80000100a00 */
[----:B0-----:R-:W-:Y:S04]  /*43b50*/  STL.64 [R1+0xc0], R4 ;  /* 0x0000c00401007387 */ /* 0x001fe80000100a00 */
[----:B------:R-:W-:Y:S04]  /*43b60*/  STL.64 [R1+0xd0], R8 ;  /* 0x0000d00801007387 */ /* 0x000fe80000100a00 */
[----:B------:R-:W-:Y:S04]  /*43b70*/  STL.64 [R1+0xd8], R10 ;  /* 0x0000d80a01007387 */ /* 0x000fe80000100a00 */
[----:B------:R-:W-:Y:S01]  /*43b80*/  STL.64 [R1+0xc8], R6 ;  /* 0x0000c80601007387 */ /* 0x000fe20000100a00 */
[----:B------:R-:W-:-:S03]  /*43b90*/  IMAD.MOV.U32 R61, RZ, RZ, R5 ;  /* 0x000000ffff3d7224 */ /* 0x000fc600078e0005 */
[----:B------:R-:W-:Y:S04]  /*43ba0*/  LDSM.16.M88.4 R8, [R57+UR4+0x5000] ;  /* 0x005000043908783b */ /* 0x000fe80008000200 */
[----:B------:R-:W0:Y:S04]  /*43bb0*/  LDSM.16.M88.4 R4, [R57+UR4+0x4800] ;  /* 0x004800043904783b */ /* 0x000e280008000200 */
[----:B------:R-:W-:Y:S04]  /*43bc0*/  STL [R1+0x32a4], R61 ;  /* 0x0032a43d01007387 */ /* 0x000fe80000100800 */
[----:B0-----:R-:W-:Y:S01]  /*43bd0*/  STL.64 [R1+0xb0], R4 ;  /* 0x0000b00401007387 */ /* 0x001fe20000100a00 */
[----:B------:R-:W-:-:S03]  /*43be0*/  IMAD.MOV.U32 R0, RZ, RZ, R4 ;  /* 0x000000ffff007224 */ /* 0x000fc600078e0004 */
[----:B------:R-:W-:Y:S01]  /*43bf0*/  STL.64 [R1+0xb8], R6 ;  /* 0x0000b80601007387 */ /* 0x000fe20000100a00 */
[----:B------:R-:W-:-:S03]  /*43c00*/  IMAD.MOV.U32 R38, RZ, RZ, R5 ;  /* 0x000000ffff267224 */ /* 0x000fc600078e0005 */
[----:B------:R-:W0:Y:S04]  /*43c10*/  LDSM.16.M88.4 R4, [R57+UR4+0x5800] ;  /* 0x005800043904783b */ /* 0x000e280008000200 */
[----:B------:R-:W-:Y:S04]  /*43c20*/  STL [R1+0x3318], R38 ;  /* 0x0033182601007387 */ /* 0x000fe80000100800 */
[----:B------:R-:W-:Y:S04]  /*43c30*/  STL.64 [R1+0x3310], R36 ;  /* 0x0033102401007387 */ /* 0x000fe80000100a00 */
[----:B0-----:R-:W-:Y:S04]  /*43c40*/  STL.64 [R1+0x90], R4 ;  /* 0x0000900401007387 */ /* 0x001fe80000100a00 */
[----:B------:R-:W-:Y:S04]  /*43c50*/  STL.64 [R1+0xa0], R8 ;  /* 0x0000a00801007387 */ /* 0x000fe80000100a00 */
[----:B------:R-:W-:Y:S04]  /*43c60*/  STL.64 [R1+0xa8], R10 ;  /* 0x0000a80a01007387 */ /* 0x000fe80000100a00 */
[----:B------:R-:W-:Y:S04]  /*43c70*/  STL.64 [R1+0x98], R6 ;  /* 0x0000980601007387 */ /* 0x000fe80000100a00 */
[----:B------:R-:W-:Y:S04]  /*43c80*/  STL.64 [R1+0x3218], R42 ;  /* 0x0032182a01007387 */ /* 0x000fe80000100a00 */
[----:B------:R-:W-:Y:S04]  /*43c90*/  STL.64 [R1+0x3210], R40 ;  /* 0x0032102801007387 */ /* 0x000fe80000100a00 */
[----:B------:R-:W-:Y:S04]  /*43ca0*/  STL [R1+0x2f14], R46 ;  /* 0x002f142e01007387 */ /* 0x000fe80000100800 */
[----:B------:R-:W-:Y:S04]  /*43cb0*/  STL [R1+0x2f10], R47 ;  /* 0x002f102f01007387 */ /* 0x000fe80000100800 */
[----:B------:R0:W-:Y:S04]  /*43cc0*/  STL.64 [R1+0x3208], R44 ;  /* 0x0032082c01007387 */ /* 0x0001e80000100a00 */
[----:B0-----:R-:W2:Y:S04]  /*43cd0*/  LDL.LU R44, [R1+0x4b0] ;  /* 0x0004b000012c7983 */ /* 0x001ea80000300800 */
[----:B------:R-:W2:Y:S04]  /*43ce0*/  LDL.LU R45, [R1+0x4b4] ;  /* 0x0004b400012d7983 */ /* 0x000ea80000300800 */
[----:B------:R-:W3:Y:S04]  /*43cf0*/  LDL.LU R46, [R1+0x4b8] ;  /* 0x0004b800012e7983 */ /* 0x000ee80000300800 */
[----:B------:R-:W3:Y:S01]  /*43d00*/  LDL.LU R47, [R1+0x4bc] ;  /* 0x0004bc00012f7983 */ /* 0x000ee20000300800 */
[----:B------:R-:W-:-:S03]  /*43d10*/  IMAD.MOV.U32 R15, RZ, RZ, R2 ;  /* 0x000000ffff0f7224 */ /* 0x000fc600078e0002 */
[----:B---3--:R0:W-:Y:S04]  /*43d20*/  STL.64 [R1+0x3328], R46 ;  /* 0x0033282e01007387 */ /* 0x0081e80000100a00 */
[----:B--2---:R-:W-:Y:S04]  /*43d30*/  STL.64 [R1+0x3320], R44 ;  /* 0x0033202c01007387 */ /* 0x004fe80000100a00 */
[----:B------:R-:W2:Y:S04]  /*43d40*/  LDL.LU R14, [R1+0x18] ;  /* 0x00001800010e7983 */ /* 0x000ea80000300800 */
[----:B------:R-:W3:Y:S04]  /*43d50*/  LDL.LU R2, [R1+0x3384] ;  /* 0x0033840001027983 */ /* 0x000ee80000300800 */
[----:B--2---:R1:W-:Y:S04]  /*43d60*/  STL.64 [R1+0x3330], R14 ;  /* 0x0033300e01007387 */ /* 0x0043e80000100a00 */
[----:B------:R-:W2:Y:S04]  /*43d70*/  LDL.LU R16, [R1+0x460] ;  /* 0x0004600001107983 */ /* 0x000ea80000300800 */
[----:B------:R-:W2:Y:S04]  /*43d80*/  LDL.LU R17, [R1+0x464] ;  /* 0x0004640001117983 */ /* 0x000ea80000300800 */
[----:B------:R-:W4:Y:S04]  /*43d90*/  LDL.LU R18, [R1+0x468] ;  /* 0x0004680001127983 */ /* 0x000f280000300800 */
[----:B------:R-:W4:Y:S04]  /*43da0*/  LDL.LU R19, [R1+0x46c] ;  /* 0x00046c0001137983 */ /* 0x000f280000300800 */
[----:B----4-:R4:W-:Y:S04]  /*43db0*/  STL.64 [R1+0x3340], R18 ;  /* 0x0033401201007387 */ /* 0x0109e80000100a00 */
[----:B--2---:R-:W-:Y:S04]  /*43dc0*/  STL.64 [R1+0x3338], R16 ;  /* 0x0033381001007387 */ /* 0x004fe80000100a00 */
[----:B------:R-:W2:Y:S04]  /*43dd0*/  LDL.LU R10, [R1+0x28] ;  /* 0x00002800010a7983 */ /* 0x000ea80000300800 */
[----:B------:R-:W2:Y:S04]  /*43de0*/  LDL.LU R11, [R1+0x2c] ;  /* 0x00002c00010b7983 */ /* 0x000ea80000300800 */
[----:B--2---:R-:W-:Y:S04]  /*43df0*/  STL.64 [R1+0x3348], R10 ;  /* 0x0033480a01007387 */ /* 0x004fe80000100a00 */
[----:B------:R-:W2:Y:S04]  /*43e00*/  LDL.LU R24, [R1+0x440] ;  /* 0x0004400001187983 */ /* 0x000ea80000300800 */
[----:B------:R-:W2:Y:S04]  /*43e10*/  LDL.LU R25, [R1+0x444] ;  /* 0x0004440001197983 */ /* 0x000ea80000300800 */
[----:B------:R-:W4:Y:S04]  /*43e20*/  LDL.LU R26, [R1+0x448] ;  /* 0x00044800011a7983 */ /* 0x000f280000300800 */
[----:B------:R-:W4:Y:S01]  /*43e30*/  LDL.LU R27, [R1+0x44c] ;  /* 0x00044c00011b7983 */ /* 0x000f220000300800 */
[----:B---3--:R-:W-:-:S03]  /*43e40*/  IMAD.MOV.U32 R31, RZ, RZ, R2 ;  /* 0x000000ffff1f7224 */ /* 0x008fc600078e0002 */
[----:B----4-:R-:W-:Y:S04]  /*43e50*/  STL.64 [R1+0x3358], R26 ;  /* 0x0033581a01007387 */ /* 0x010fe80000100a00 */
[----:B--2---:R-:W-:Y:S04]  /*43e60*/  STL.64 [R1+0x3350], R24 ;  /* 0x0033501801007387 */ /* 0x004fe80000100a00 */
[----:B------:R-:W2:Y:S04]  /*43e70*/  LDL.LU R30, [R1+0x38] ;  /* 0x00003800011e7983 */ /* 0x000ea80000300800 */
[----:B------:R-:W0:Y:S04]  /*43e80*/  LDL.LU R2, [R1+0x3380] ;  /* 0x0033800001027983 */ /* 0x000e280000300800 */
[----:B--2---:R2:W-:Y:S04]  /*43e90*/  STL.64 [R1+0x3360], R30 ;  /* 0x0033601e01007387 */ /* 0x0045e80000100a00 */
[----:B------:R-:W3:Y:S04]  /*43ea0*/  LDL.LU R6, [R1+0x48] ;  /* 0x0000480001067983 */ /* 0x000ee80000300800 */
[----:B------:R-:W3:Y:S01]  /*43eb0*/  LDL.LU R7, [R1+0x4c] ;  /* 0x00004c0001077983 */ /* 0x000ee20000300800 */
[----:B0-----:R-:W-:-:S03]  /*43ec0*/  IMAD.MOV.U32 R47, RZ, RZ, R2 ;  /* 0x000000ffff2f7224 */ /* 0x001fc600078e0002 */
[----:B---3--:R0:W-:Y:S04]  /*43ed0*/  STL.64 [R1+0x3368], R6 ;  /* 0x0033680601007387 */ /* 0x0081e80000100a00 */
[----:B------:R-:W3:Y:S04]  /*43ee0*/  LDL.LU R36, [R1+0x3d0] ;  /* 0x0003d00001247983 */ /* 0x000ee80000300800 */
[----:B------:R-:W3:Y:S04]  /*43ef0*/  LDL.LU R37, [R1+0x3d4] ;  /* 0x0003d40001257983 */ /* 0x000ee80000300800 */
[----:B------:R-:W3:Y:S04]  /*43f00*/  LDL.LU R38, [R1+0x3d8] ;  /* 0x0003d80001267983 */ /* 0x000ee80000300800 */
[----:B------:R-:W3:Y:S04]  /*43f10*/  LDL.LU R39, [R1+0x3dc] ;  /* 0x0003dc0001277983 */ /* 0x000ee80000300800 */
[----:B------:R-:W4:Y:S04]  /*43f20*/  LDL.LU R46, [R1+0x58] ;  /* 0x00005800012e7983 */ /* 0x000f280000300800 */
[----:B------:R-:W3:Y:S04]  /*43f30*/  LDL.LU R2, [R1+0x337c] ;  /* 0x00337c0001027983 */ /* 0x000ee80000300800 */
        /* <DEDUP_REMOVED lines=8> */
[----:B--2---:R-:W2:Y:S01]  /*43fc0*/  LDL.LU R30, [R1+0x88] ;  /* 0x00008800011e7983 */ /* 0x004ea20000300800 */
[----:B------:R-:W-:Y:S01]  /*43fd0*/  IMAD.MOV.U32 R61, RZ, RZ, R5 ;  /* 0x000000ffff3d7224 */ /* 0x000fe200078e0005 */
[----:B------:R-:W-:Y:S01]  /*43fe0*/  LOP3.LUT R59, R59, 0x7, RZ, 0xc0, !PT ;  /* 0x000000073b3b7812 */ /* 0x000fe200078ec0ff */
[----:B------:R-:W-:-:S04]  /*43ff0*/  IMAD.SHL.U32 R57, R58, 0x2, RZ ;  /* 0x000000023a397824 */ /* 0x000fc800078e00ff */
[----:B------:R-:W-:Y:S02]  /*44000*/  IMAD R59, R59, 0x90, RZ ;  /* 0x000000903b3b7824 */ /* 0x000fe400078e02ff */
[----:B------:R-:W-:-:S03]  /*44010*/  IMAD.SHL.U32 R58, R58, 0x40, RZ ;  /* 0x000000403a3a7824 */ /* 0x000fc600078e00ff */
[----:B------:R-:W-:-:S04]  /*44020*/  LOP3.LUT R59, R59, 0x10, R57, 0x78, !PT ;  /* 0x000000103b3b7812 */ /* 0x000fc800078e7839 */
[----:B------:R-:W-:Y:S01]  /*44030*/  LOP3.LUT R59, R59, 0x400, R58, 0xf8, !PT ;  /* 0x000004003b3b7812 */ /* 0x000fe200078ef83a */
[----:B---3--:R-:W-:Y:S02]  /*44040*/  IMAD.MOV.U32 R31, RZ, RZ, R2 ;  /* 0x000000ffff1f7224 */ /* 0x008fe400078e0002 */
[----:B------:R-:W3:Y:S04]  /*44050*/  LDL.LU R2, [R1+0x3378] ;  /* 0x0033780001027983 */ /* 0x000ee80000300800 */
[----:B------:R-:W2:Y:S04]  /*44060*/  LDL.LU R4, [R1+0x3b0] ;  /* 0x0003b00001047983 */ /* 0x000ea80000300800 */
[----:B------:R-:W2:Y:S04]  /*44070*/  LDL.LU R5, [R1+0x3b4] ;  /* 0x0003b40001057983 */ /* 0x000ea80000300800 */
[----:B0-----:R-:W2:Y:S04]  /*44080*/  LDL.LU R6, [R1+0x3b8] ;  /* 0x0003b80001067983 */ /* 0x001ea80000300800 */
[----:B------:R-:W2:Y:S04]  /*44090*/  LDL.LU R7, [R1+0x3bc] ;  /* 0x0003bc0001077983 */ /* 0x000ea80000300800 */
[----:B------:R-:W3:Y:S04]  /*440a0*/  LDL.LU R24, [R1+0x3a0] ;  /* 0x0003a00001187983 */ /* 0x000ee80000300800 */
[----:B------:R-:W3:Y:S04]  /*440b0*/  LDL.LU R25, [R1+0x3a4] ;  /* 0x0003a40001197983 */ /* 0x000ee80000300800 */
[----:B------:R-:W3:Y:S04]  /*440c0*/  LDL.LU R26, [R1+0x3a8] ;  /* 0x0003a800011a7983 */ /* 0x000ee80000300800 */
[----:B------:R-:W3:Y:S04]  /*440d0*/  LDL.LU R27, [R1+0x3ac] ;  /* 0x0003ac00011b7983 */ /* 0x000ee80000300800 */
[----:B------:R-:W3:Y:S04]  /*440e0*/  LDL.LU R8, [R1+0x390] ;  /* 0x0003900001087983 */ /* 0x000ee80000300800 */
[----:B------:R-:W3:Y:S04]  /*440f0*/  LDL.LU R9, [R1+0x394] ;  /* 0x0003940001097983 */ /* 0x000ee80000300800 */
[----:B------:R-:W3:Y:S04]  /*44100*/  LDL.LU R10, [R1+0x398] ;  /* 0x00039800010a7983 */ /* 0x000ee80000300800 */
[----:B------:R-:W3:Y:S01]  /*44110*/  LDL.LU R11, [R1+0x39c] ;  /* 0x00039c00010b7983 */ /* 0x000ee20000300800 */
[----:B------:R-:W-:-:S03]  /*44120*/  LOP3.LUT R59, R59, 0x20, RZ, 0x3c, !PT ;  /* 0x000000203b3b7812 */ /* 0x000fc600078e3cff */
[----:B------:R-:W3:Y:S04]  /*44130*/  LDL.LU R32, [R1+0x3e0] ;  /* 0x0003e00001207983 */ /* 0x000ee80000300800 */
[----:B------:R-:W3:Y:S04]  /*44140*/  LDL.LU R33, [R1+0x3e4] ;  /* 0x0003e40001217983 */ /* 0x000ee80000300800 */
[----:B------:R-:W3:Y:S04]  /*44150*/  LDL.LU R34, [R1+0x3e8] ;  /* 0x0003e80001227983 */ /* 0x000ee80000300800 */
[----:B------:R-:W0:Y:S04]  /*44160*/  LDSM.16.MT88.4 R56, [R59+UR4+0x9000] ;  /* 0x009000043b38783b */ /* 0x000e280008004200 */
[----:B------:R-:W3:Y:S04]  /*44170*/  LDL.LU R35, [R1+0x3ec] ;  /* 0x0003ec0001237983 */ /* 0x000ee80000300800 */
[----:B------:R-:W-:Y:S04]  /*44180*/  STL [R1+0x2f0c], R50 ;  /* 0x002f0c3201007387 */ /* 0x000fe80000100800 */
[----:B------:R-:W-:Y:S04]  /*44190*/  STL [R1+0x2f08], R51 ;  /* 0x002f083301007387 */ /* 0x000fe80000100800 */
[----:B------:R1:W-:Y:S04]  /*441a0*/  STL.64 [R1+0x3220], R48 ;  /* 0x0032203001007387 */ /* 0x0003e80000100a00 */
[----:B-1----:R-:W3:Y:S04]  /*441b0*/  LDL.LU R48, [R1+0x490] ;  /* 0x0004900001307983 */ /* 0x002ee80000300800 */
[----:B------:R-:W3:Y:S04]  /*441c0*/  LDL.LU R49, [R1+0x494] ;  /* 0x0004940001317983 */ /* 0x000ee80000300800 */
[----:B------:R-:W3:Y:S04]  /*441d0*/  LDL.LU R50, [R1+0x498] ;  /* 0x0004980001327983 */ /* 0x000ee80000300800 */
[----:B------:R-:W3:Y:S04]  /*441e0*/  LDL.LU R51, [R1+0x49c] ;  /* 0x00049c0001337983 */ /* 0x000ee80000300800 */
[----:B------:R1:W-:Y:S04]  /*441f0*/  STL [R1+0x2f1c], R54 ;  /* 0x002f1c3601007387 */ /* 0x0003e80000100800 */
[----:B------:R4:W-:Y:S04]  /*44200*/  STL [R1+0x2f18], R55 ;  /* 0x002f183701007387 */ /* 0x0009e80000100800 */
[----:B------:R-:W-:Y:S01]  /*44210*/  STL.64 [R1+0x3200], R52 ;  /* 0x0032003401007387 */ /* 0x000fe20000100a00 */
[----:B-1----:R-:W-:-:S02]  /*44220*/  IMAD.MOV.U32 R54, RZ, RZ, R3 ;  /* 0x000000ffff367224 */ /* 0x002fc400078e0003 */
[----:B----4-:R-:W-:Y:S01]  /*44230*/  IMAD.MOV.U32 R55, RZ, RZ, R60 ;  /* 0x000000ffff377224 */ /* 0x010fe200078e003c */
[----:B------:R-:W4:Y:S04]  /*44240*/  LDL.LU R3, [R1+0x3374] ;  /* 0x0033740001037983 */ /* 0x000f280000300800 */
[----:B------:R-:W4:Y:S04]  /*44250*/  LDL.LU R60, [R1+0x3370] ;  /* 0x00337000013c7983 */ /* 0x000f280000300800 */
[----:B0-----:R-:W-:Y:S04]  /*44260*/  STL.64 [R1+0x3230], R58 ;  /* 0x0032303a01007387 */ /* 0x001fe80000100a00 */
[----:B------:R0:W-:Y:S04]  /*44270*/  STL.64 [R1+0x3228], R56 ;  /* 0x0032283801007387 */ /* 0x0001e80000100a00 */
[----:B0-----:R-:W4:Y:S04]  /*44280*/  LDL.LU R56, [R1+0x470] ;  /* 0x0004700001387983 */ /* 0x001f280000300800 */
[----:B------:R-:W4:Y:S04]  /*44290*/  LDL.LU R57, [R1+0x474] ;  /* 0x0004740001397983 */ /* 0x000f280000300800 */
[----:B------:R-:W4:Y:S04]  /*442a0*/  LDL.LU R58, [R1+0x478] ;  /* 0x00047800013a7983 */ /* 0x000f280000300800 */
[----:B------:R-:W4:Y:S01]  /*442b0*/  LDL.LU R59, [R1+0x47c] ;  /* 0x00047c00013b7983 */ /* 0x000f220000300800 */
[C---:B------:R-:W-:Y:S06]  /*442c0*/  HMMA.16816.F32.BF16 R44, R20.reuse, R46, R12 ;  /* 0x0000002e142c723c */ /* 0x040fec000004180c */
[C---:B--2---:R-:W-:Y:S06]  /*442d0*/  HMMA.16816.F32.BF16 R28, R20.reuse, R30, R4 ;  /* 0x0000001e141c723c */ /* 0x044fec0000041804 */
[C---:B---3--:R-:W-:Y:S01]  /*442e0*/  HMMA.16816.F32.BF16 R40, R20.reuse, R42, R24 ;  /* 0x0000002a1428723c */ /* 0x048fe20000041818 */
[----:B------:R-:W2:Y:S05]  /*442f0*/  LDL.LU.64 R6, [R1+0x3368] ;  /* 0x0033680001067983 */ /* 0x000eaa0000300a00 */
[C---:B------:R-:W-:Y:S11]  /*44300*/  HMMA.16816.F32.BF16 R16, R20.reuse, R18, R8 ;  /* 0x000000121410723c */ /* 0x040ff60000041808 */
[----:B------:R-:W-:Y:S04]  /*44310*/  STL.64 [R1+0x450], R28 ;  /* 0x0004501c01007387 */ /* 0x000fe80000100a00 */
[----:B------:R0:W-:Y:S04]  /*44320*/  STL.64 [R1+0x458], R30 ;  /* 0x0004581e01007387 */ /* 0x0001e80000100a00 */
[----:B0-----:R-:W3:Y:S04]  /*44330*/  LDL.LU.64 R30, [R1+0x3360] ;  /* 0x00336000011e7983 */ /* 0x001ee80000300a00 */
[----:B------:R-:W4:Y:S04]  /*44340*/  LDL.LU.64 R26, [R1+0x3358] ;  /* 0x00335800011a7983 */ /* 0x000f280000300a00 */
[----:B------:R-:W4:Y:S04]  /*44350*/  LDL.LU.64 R24, [R1+0x3350] ;  /* 0x0033500001187983 */ /* 0x000f280000300a00 */
[----:B------:R0:W-:Y:S04]  /*44360*/  STL.64 [R1+0x430], R40 ;  /* 0x0004302801007387 */ /* 0x0001e80000100a00 */
[----:B------:R-:W-:Y:S04]  /*44370*/  STL.64 [R1+0x438], R42 ;  /* 0x0004382a01007387 */ /* 0x000fe80000100a00 */
[----:B0-----:R-:W4:Y:S04]  /*44380*/  LDL.LU R40, [R1+0x500] ;  /* 0x0005000001287983 */ /* 0x001f280000300800 */
[----:B------:R-:W4:Y:S04]  /*44390*/  LDL.LU.64 R10, [R1+0x3348] ;  /* 0x00334800010a7983 */ /* 0x000f280000300a00 */
[----:B------:R-:W-:Y:S04]  /*443a0*/  STL.64 [R1+0x420], R16 ;  /* 0x0004201001007387 */ /* 0x000fe80000100a00 */
[----:B------:R0:W-:Y:S04]  /*443b0*/  STL.64 [R1+0x428], R18 ;  /* 0x0004281201007387 */ /* 0x0001e80000100a00 */
[----:B0-----:R-:W4:Y:S04]  /*443c0*/  LDL.LU.64 R18, [R1+0x3340] ;  /* 0x0033400001127983 */ /* 0x001f280000300a00 */
[----:B------:R-:W4:Y:S04]  /*443d0*/  LDL.LU.64 R16, [R1+0x3338] ;  /* 0x0033380001107983 */ /* 0x000f280000300a00 */
[----:B------:R-:W4:Y:S04]  /*443e0*/  LDL.LU.64 R14, [R1+0x3330] ;  /* 0x00333000010e7983 */ /* 0x000f280000300a00 */
[----:B------:R-:W-:Y:S04]  /*443f0*/  STL.64 [R1+0x410], R44 ;  /* 0x0004102c01007387 */ /* 0x000fe80000100a00 */
[----:B------:R0:W-:Y:S04]  /*44400*/  STL.64 [R1+0x418], R46 ;  /* 0x0004182e01007387 */ /* 0x0001e80000100a00 */
[----:B0-----:R-:W4:Y:S04]  /*44410*/  LDL.LU.64 R46, [R1+0x3328] ;  /* 0x00332800012e7983 */ /* 0x001f280000300a00 */
[----:B------:R-:W4:Y:S01]  /*44420*/  LDL.LU.64 R44, [R1+0x3320] ;  /* 0x00332000012c7983 */ /* 0x000f220000300a00 */
[C---:B--2---:R-:W-:Y:S03]  /*44430*/  HMMA.16816.F32.BF16 R4, R20.reuse, R6, R36 ;  /* 0x000000061404723c */ /* 0x044fe60000041824 */
[----:B------:R-:W2:Y:S04]  /*44440*/  LDL.LU R38, [R1+0x3318] ;  /* 0x0033180001267983 */ /* 0x000ea80000300800 */
[----:B------:R-:W2:Y:S01]  /*44450*/  LDL.LU.64 R36, [R1+0x3310] ;  /* 0x0033100001247983 */ /* 0x000ea20000300a00 */
[----:B---3--:R-:W-:-:S15]  /*44460*/  HMMA.16816.F32.BF16 R28, R20, R30, R32 ;  /* 0x0000001e141c723c */ /* 0x008fde0000041820 */
[----:B------:R-:W-:Y:S04]  /*44470*/  STL.64 [R1+0x400], R4 ;  /* 0x0004000401007387 */ /* 0x000fe80000100a00 */
[----:B------:R0:W-:Y:S04]  /*44480*/  STL.64 [R1+0x408], R6 ;  /* 0x0004080601007387 */ /* 0x0001e80000100a00 */
[----:B0-----:R-:W3:Y:S04]  /*44490*/  LDL.LU.64 R6, [R1+0x3308] ;  /* 0x0033080001067983 */ /* 0x001ee80000300a00 */
[----:B------:R-:W2:Y:S01]  /*444a0*/  LDL.LU.64 R4, [R1+0x3300] ;  /* 0x0033000001047983 */ /* 0x000ea20000300a00 */
[C---:B----4-:R-:W-:Y:S03]  /*444b0*/  HMMA.16816.F32.BF16 R8, R20.reuse, R10, R24 ;  /* 0x0000000a1408723c */ /* 0x050fe60000041818 */
[----:B------:R-:W4:Y:S04]  /*444c0*/  LDL.LU.64 R32, [R1+0x32f8] ;  /* 0x0032f80001207983 */ /* 0x000f280000300a00 */
[----:B------:R0:W-:Y:S04]  /*444d0*/  STL.64 [R1+0x3f0], R28 ;  /* 0x0003f01c01007387 */ /* 0x0001e80000100a00 */
[----:B------:R-:W-:Y:S04]  /*444e0*/  STL.64 [R1+0x3f8], R30 ;  /* 0x0003f81e01007387 */ /* 0x000fe80000100a00 */
[----:B0-----:R-:W4:Y:S04]  /*444f0*/  LDL.LU.64 R28, [R1+0x32f0] ;  /* 0x0032f000011c7983 */ /* 0x001f280000300a00 */
[----:B------:R-:W4:Y:S04]  /*44500*/  LDL.LU.64 R26, [R1+0x32e8] ;  /* 0x0032e800011a7983 */ /* 0x000f280000300a00 */
[----:B------:R-:W4:Y:S04]  /*44510*/  LDL.LU.64 R24, [R1+0x32e0] ;  /* 0x0032e00001187983 */ /* 0x000f280000300a00 */
[----:B------:R-:W-:Y:S04]  /*44520*/  STL.64 [R1+0x3e0], R8 ;  /* 0x0003e00801007387 */ /* 0x000fe80000100a00 */
[----:B------:R0:W-:Y:S04]  /*44530*/  STL.64 [R1+0x3e8], R10 ;  /* 0x0003e80a01007387 */ /* 0x0001e80000100a00 */
[----:B0-----:R-:W2:Y:S01]  /*44540*/  LDL.LU.64 R10, [R1+0x32d8] ;  /* 0x0032d800010a7983 */ /* 0x001ea20000300a00 */
[----:B------:R-:W-:Y:S03]  /*44550*/  HMMA.16816.F32.BF16 R12, R20, R14, R16 ;  /* 0x0000000e140c723c */ /* 0x000fe60000041810 */
[----:B------:R-:W4:Y:S04]  /*44560*/  LDL.LU.64 R8, [R1+0x32d0] ;  /* 0x0032d00001087983 */ /* 0x000f280000300a00 */
[----:B------:R-:W4:Y:S04]  /*44570*/  LDL.LU.64 R18, [R1+0x32c8] ;  /* 0x0032c80001127983 */ /* 0x000f280000300a00 */
[----:B------:R-:W4:-:S12]  /*44580*/  LDL.LU.64 R16, [R1+0x32c0] ;  /* 0x0032c00001107983 */ /* 0x000f180000300a00 */
[----:B------:R-:W-:Y:S04]  /*44590*/  STL.64 [R1+0x3d0], R12 ;  /* 0x0003d00c01007387 */ /* 0x000fe80000100a00 */
[----:B------:R0:W-:Y:S04]  /*445a0*/  STL.64 [R1+0x3d8], R14 ;  /* 0x0003d80e01007387 */ /* 0x0001e80000100a00 */
[----:B0-----:R-:W4:Y:S04]  /*445b0*/  LDL.LU.64 R14, [R1+0x32b8] ;  /* 0x0032b800010e7983 */ /* 0x001f280000300a00 */
[----:B------:R-:W4:Y:S01]  /*445c0*/  LDL.LU.64 R12, [R1+0x32b0] ;  /* 0x0032b000010c7983 */ /* 0x000f220000300a00 */
[----:B------:R-:W-:Y:S01]  /*445d0*/  HMMA.16816.F32.BF16 R52, R20, R54, R56 ;  /* 0x000000361434723c */ /* 0x000fe20000041838 */
[----:B------:R-:W-:-:S02]  /*445e0*/  IMAD.MOV.U32 R41, RZ, RZ, R60 ;  /* 0x000000ffff297224 */ /* 0x000fc400078e003c */
[----:B------:R-:W-:Y:S02]  /*445f0*/  IMAD.MOV.U32 R42, RZ, RZ, R3 ;  /* 0x000000ffff2a7224 */ /* 0x000fe400078e0003 */
[----:B------:R-:W-:-:S15]  /*44600*/  IMAD.MOV.U32 R43, RZ, RZ, R2 ;  /* 0x000000ffff2b7224 */ /* 0x000fde00078e0002 */
[----:B------:R-:W-:-:S03]  /*44610*/  NOP ;  /* 0x0000000000007918 */ /* 0x000fc60000000000 */
[----:B------:R0:W-:Y:S04]  /*44620*/  STL.64 [R1+0x3c0], R52 ;  /* 0x0003c03401007387 */ /* 0x0001e80000100a00 */
[----:B------:R1:W-:Y:S01]  /*44630*/  STL.64 [R1+0x3c8], R54 ;  /* 0x0003c83601007387 */ /* 0x0003e20000100a00 */
[C---:B---3--:R-:W-:Y:S06]  /*44640*/  HMMA.16816.F32.BF16 R48, R20.reuse, R6, R48 ;  /* 0x000000061430723c */ /* 0x048fec0000041830 */
[----:B--2---:R-:W-:-:S15]  /*44650*/  HMMA.16816.F32.BF16 R44, R20, R10, R44 ;  /* 0x0000000a142c723c */ /* 0x004fde000004182c */
[----:B------:R-:W-:-:S02]  /*44660*/  NOP ;  /* 0x0000000000007918 */ /* 0x000fc40000000000 */
[----:B------:R2:W-:Y:S04]  /*44670*/  STL.64 [R1+0x3b0], R48 ;  /* 0x0003b03001007387 */ /* 0x0005e80000100a00 */
[----:B------:R3:W-:Y:S04]  /*44680*/  STL.64 [R1+0x3b8], R50 ;  /* 0x0003b83201007387 */ /* 0x0007e80000100a00 */
[----:B0-----:R-:W4:Y:S04]  /*44690*/  LDL.LU R52, [R1+0x4f0] ;  /* 0x0004f00001347983 */ /* 0x001f280000300800 */
[----:B------:R-:W4:Y:S04]  /*446a0*/  LDL.LU R53, [R1+0x4f4] ;  /* 0x0004f40001357983 */ /* 0x000f280000300800 */
[----:B-1----:R-:W4:Y:S04]  /*446b0*/  LDL.LU R54, [R1+0x4f8] ;  /* 0x0004f80001367983 */ /* 0x002f280000300800 */
[----:B------:R-:W4:Y:S01]  /*446c0*/  LDL.LU R55, [R1+0x4fc] ;  /* 0x0004fc0001377983 */ /* 0x000f220000300800 */
[----:B------:R-:W-:-:S02]  /*446d0*/  IMAD.MOV.U32 R31, RZ, RZ, R44 ;  /* 0x000000ffff1f7224 */ /* 0x000fc400078e002c */
[----:B------:R-:W-:Y:S01]  /*446e0*/  IMAD.MOV.U32 R60, RZ, RZ, R45 ;  /* 0x000000ffff3c7224 */ /* 0x000fe200078e002d */
[----:B------:R-:W4:Y:S01]  /*446f0*/  LDL.LU R44, [R1+0x4d0] ;  /* 0x0004d000012c7983 */ /* 0x000f220000300800 */
[----:B------:R-:W-:-:S03]  /*44700*/  MOV R3, R46 ;  /* 0x0000002e00037202 */ /* 0x000fc60000000f00 */
[----:B------:R-:W4:Y:S01]  /*44710*/  LDL.LU R45, [R1+0x4d4] ;  /* 0x0004d400012d7983 */ /* 0x000f220000300800 */
[----:B------:R-:W-:-:S03]  /*44720*/  IMAD.MOV.U32 R2, RZ, RZ, R47 ;  /* 0x000000ffff027224 */ /* 0x000fc600078e002f */
[----:B------:R-:W4:Y:S04]  /*44730*/  LDL.LU R46, [R1+0x4d8] ;  /* 0x0004d800012e7983 */ /* 0x000f280000300800 */
[----:B------:R-:W4:Y:S04]  /*44740*/  LDL.LU R47, [R1+0x4dc] ;  /* 0x0004dc00012f7983 */ /* 0x000f280000300800 */
[----:B--2---:R-:W2:Y:S04]  /*44750*/  LDL.LU R48, [R1+0x4e0] ;  /* 0x0004e00001307983 */ /* 0x004ea80000300800 */
[----:B------:R-:W2:Y:S04]  /*44760*/  LDL.LU R49, [R1+0x4e4] ;  /* 0x0004e40001317983 */ /* 0x000ea80000300800 */
[----:B---3--:R-:W2:Y:S04]  /*44770*/  LDL.LU R50, [R1+0x4e8] ;  /* 0x0004e80001327983 */ /* 0x008ea80000300800 */
[----:B------:R-:W2:Y:S01]  /*44780*/  LDL.LU R51, [R1+0x4ec] ;  /* 0x0004ec0001337983 */ /* 0x000ea20000300800 */
[----:B----4-:R-:W-:Y:S03]  /*44790*/  HMMA.16816.F32.BF16 R40, R20, R14, R40 ;  /* 0x0000000e1428723c */ /* 0x010fe60000041828 */
[----:B------:R0:W-:Y:S04]  /*447a0*/  STL.64 [R1+0x3140], R8 ;  /* 0x0031400801007387 */ /* 0x0001e80000100a00 */
[----:B------:R-:W-:Y:S04]  /*447b0*/  STL [R1+0x3048], R2 ;  /* 0x0030480201007387 */ /* 0x000fe80000100800 */
[----:B------:R-:W-:Y:S04]  /*447c0*/  STL [R1+0x3044], R3 ;  /* 0x0030440301007387 */ /* 0x000fe80000100800 */
[----:B------:R-:W-:Y:S04]  /*447d0*/  STL [R1+0x3040], R60 ;  /* 0x0030403c01007387 */ /* 0x000fe80000100800 */
[----:B------:R-:W-:Y:S04]  /*447e0*/  STL [R1+0x303c], R31 ;  /* 0x00303c1f01007387 */ /* 0x000fe80000100800 */
[----:B------:R-:W-:Y:S04]  /*447f0*/  STL [R1+0x31f8], R13 ;  /* 0x0031f80d01007387 */ /* 0x000fe80000100800 */
[----:B------:R1:W-:Y:S01]  /*44800*/  STL [R1+0x3288], R12 ;  /* 0x0032880c01007387 */ /* 0x0003e20000100800 */
[----:B0-----:R-:W-:-:S03]  /*44810*/  IMAD.MOV.U32 R8, RZ, RZ, R0 ;  /* 0x000000ffff087224 */ /* 0x001fc600078e0000 */
[----:B------:R-:W3:Y:S01]  /*44820*/  LDL.LU R0, [R1+0x32a8] ;  /* 0x0032a80001007983 */ /* 0x000ee20000300800 */
[----:B------:R-:W-:Y:S02]  /*44830*/  IMAD.MOV.U32 R39, RZ, RZ, R40 ;  /* 0x000000ffff277224 */ /* 0x000fe400078e0028 */
[----:B------:R-:W-:Y:S01]  /*44840*/  IMAD.MOV.U32 R34, RZ, RZ, R41 ;  /* 0x000000ffff227224 */ /* 0x000fe200078e0029 */
[----:B------:R-:W4:Y:S04]  /*44850*/  LDL.LU R40, [R1+0x350] ;  /* 0x0003500001287983 */ /* 0x000f280000300800 */
[----:B------:R-:W4:Y:S01]  /*44860*/  LDL.LU R41, [R1+0x354] ;  /* 0x0003540001297983 */ /* 0x000f220000300800 */
[----:B------:R-:W-:Y:S02]  /*44870*/  IMAD.MOV.U32 R9, RZ, RZ, R38 ;  /* 0x000000ffff097224 */ /* 0x000fe400078e0026 */
[----:B------:R-:W-:-:S02]  /*44880*/  IMAD.MOV.U32 R30, RZ, RZ, R43 ;  /* 0x000000ffff1e7224 */ /* 0x000fc400078e002b */
[----:B------:R-:W-:Y:S01]  /*44890*/  IMAD.MOV.U32 R35, RZ, RZ, R42 ;  /* 0x000000ffff237224 */ /* 0x000fe200078e002a */
[----:B------:R-:W-:Y:S04]  /*448a0*/  STL.64 [R1+0x3290], R8 ;  /* 0x0032900801007387 */ /* 0x000fe80000100a00 */
[----:B------:R0:W-:Y:S04]  /*448b0*/  STL [R1+0x3070], R30 ;  /* 0x0030701e01007387 */ /* 0x0001e80000100800 */
[----:B------:R-:W-:Y:S04]  /*448c0*/  STL [R1+0x3054], R35 ;  /* 0x0030542301007387 */ /* 0x000fe80000100800 */
[----:B------:R-:W-:Y:S04]  /*448d0*/  STL [R1+0x3050], R34 ;  /* 0x0030502201007387 */ /* 0x000fe80000100800 */
[----:B------:R4:W-:Y:S01]  /*448e0*/  STL [R1+0x304c], R39 ;  /* 0x00304c2701007387 */ /* 0x0009e20000100800 */
[----:B------:R-:W-:-:S02]  /*448f0*/  IMAD.MOV.U32 R42, RZ, RZ, R17 ;  /* 0x000000ffff2a7224 */ /* 0x000fc400078e0011 */
[----:B------:R-:W-:Y:S01]  /*44900*/  IMAD.MOV.U32 R43, RZ, RZ, R16 ;  /* 0x000000ffff2b7224 */ /* 0x000fe200078e0010 */
[----:B-1----:R-:W-:Y:S07]  /*44910*/  HMMA.16816.F32.BF16 R12, R20, R18, R52 ;  /* 0x00000012140c723c */ /* 0x002fee0000041834 */
[----:B------:R-:W-:Y:S02]  /*44920*/  IMAD.MOV.U32 R20, RZ, RZ, R5 ;  /* 0x000000ffff147224 */ /* 0x000fe400078e0005 */
[----:B------:R-:W-:-:S02]  /*44930*/  IMAD.MOV.U32 R21, RZ, RZ, R4 ;  /* 0x000000ffff157224 */ /* 0x000fc400078e0004 */
[----:B--2---:R-:W-:-:S13]  /*44940*/  HMMA.16816.F32.BF16 R4, R24, R28, R48 ;  /* 0x0000001c1804723c */ /* 0x004fda0000041830 */
[----:B------:R-:W-:Y:S02]  /*44950*/  IMAD.MOV.U32 R38, RZ, RZ, R15 ;  /* 0x000000ffff267224 */ /* 0x000fe400078e000f */
[----:B------:R-:W-:Y:S02]  /*44960*/  IMAD.MOV.U32 R31, RZ, RZ, R14 ;  /* 0x000000ffff1f7224 */ /* 0x000fe400078e000e */
[----:B------:R-:W-:Y:S02]  /*44970*/  IMAD.MOV.U32 R60, RZ, RZ, R13 ;  /* 0x000000ffff3c7224 */ /* 0x000fe400078e000d */
[----:B------:R-:W-:Y:S01]  /*44980*/  IMAD.MOV.U32 R3, RZ, RZ, R12 ;  /* 0x000000ffff037224 */ /* 0x000fe200078e000c */
[----:B------:R-:W-:Y:S04]  /*44990*/  STL.64 [R1+0x3298], R20 ;  /* 0x0032981401007387 */ /* 0x000fe80000100a00 */
[----:B------:R-:W-:Y:S04]  /*449a0*/  STL [R1+0x308c], R38 ;  /* 0x00308c2601007387 */ /* 0x000fe80000100800 */
[----:B------:R-:W-:Y:S04]  /*449b0*/  STL [R1+0x3088], R31 ;  /* 0x0030881f01007387 */ /* 0x000fe80000100800 */
[----:B------:R-:W-:Y:S04]  /*449c0*/  STL [R1+0x3084], R60 ;  /* 0x0030843c01007387 */ /* 0x000fe80000100800 */
[----:B------:R-:W-:Y:S04]  /*449d0*/  STL [R1+0x3080], R3 ;  /* 0x0030800301007387 */ /* 0x000fe80000100800 */
[----:B------:R-:W-:Y:S04]  /*449e0*/  STL.64 [R1+0x190], R4 ;  /* 0x0001900401007387 */ /* 0x000fe80000100a00 */
[----:B------:R-:W-:Y:S01]  /*449f0*/  STL [R1+0x198], R6 ;  /* 0x0001980601007387 */ /* 0x000fe20000100800 */
[----:B0-----:R-:W-:-:S03]  /*44a00*/  IMAD.MOV.U32 R30, RZ, RZ, R7 ;  /* 0x000000ffff1e7224 */ /* 0x001fc600078e0007 */
[----:B---3--:R-:W0:Y:S01]  /*44a10*/  LDSM.16.MT88.4 R4, [R0+UR4+0x9000] ;  /* 0x009000040004783b */ /* 0x008e220008004200 */
[C---:B------:R-:W-:Y:S06]  /*44a20*/  HMMA.16816.F32.BF16 R16, R24.reuse, R32, R44 ;  /* 0x000000201810723c */ /* 0x040fec000004182c */
[----:B----4-:R-:W-:Y:S01]  /*44a30*/  HMMA.16816.F32.BF16 R8, R24, R36, R40 ;  /* 0x000000241808723c */ /* 0x010fe20000041828 */
[----:B------:R-:W-:Y:S04]  /*44a40*/  STL [R1+0x30a0], R30 ;  /* 0x0030a01e01007387 */ /* 0x000fe80000100800 */
[----:B------:R-:W-:-:S12]  /*44a50*/  STL.64 [R1+0x3238], R28 ;  /* 0x0032381c01007387 */ /* 0x000fd80000100a00 */
[----:B------:R-:W-:Y:S04]  /*44a60*/  STL.64 [R1+0x2fb8], R18 ;  /* 0x002fb81201007387 */ /* 0x000fe80000100a00 */
[----:B------:R-:W-:Y:S03]  /*44a70*/  STL.64 [R1+0x2fb0], R16 ;  /* 0x002fb01001007387 */ /* 0x000fe60000100a00 */
[----:B------:R-:W-:Y:S02]  /*44a80*/  IMAD.MOV.U32 R39, RZ, RZ, R10 ;  /* 0x000000ffff277224 */ /* 0x000fe400078e000a */
[----:B------:R-:W-:Y:S02]  /*44a90*/  IMAD.MOV.U32 R35, RZ, RZ, R8 ;  /* 0x000000ffff237224 */ /* 0x000fe400078e0008 */
[----:B------:R-:W-:Y:S01]  /*44aa0*/  IMAD.MOV.U32 R34, RZ, RZ, R9 ;  /* 0x000000ffff227224 */ /* 0x000fe200078e0009 */
[----:B0-----:R-:W-:Y:S04]  /*44ab0*/  STL.64 [R1+0x3150], R6 ;  /* 0x0031500601007387 */ /* 0x001fe80000100a00 */
[----:B------:R0:W-:Y:S04]  /*44ac0*/  STL.64 [R1+0x3148], R4 ;  /* 0x0031480401007387 */ /* 0x0001e80000100a00 */
[----:B0-----:R-:W2:Y:S04]  /*44ad0*/  LDL R4, [R1+0xd0] ;  /* 0x0000d00001047983 */ /* 0x001ea80000100800 */
[----:B------:R-:W2:Y:S04]  /*44ae0*/  LDL R5, [R1+0xd4] ;  /* 0x0000d40001057983 */ /* 0x000ea80000100800 */
[----:B------:R-:W-:Y:S04]  /*44af0*/  STL [R1+0x30a4], R0 ;  /* 0x0030a40001007387 */ /* 0x000fe80000100800 */
[----:B------:R-:W-:Y:S04]  /*44b00*/  STL [R1+0x3258], R39 ;  /* 0x0032582701007387 */ /* 0x000fe80000100800 */
[----:B------:R0:W-:Y:S04]  /*44b10*/  STL.64 [R1+0x3250], R36 ;  /* 0x0032502401007387 */ /* 0x0001e80000100a00 */
[----:B------:R-:W-:Y:S04]  /*44b20*/  STL.64 [R1+0x3248], R34 ;  /* 0x0032482201007387 */ /* 0x000fe80000100a00 */
[----:B------:R1:W-:Y:S04]  /*44b30*/  STL.64 [R1+0x3240], R32 ;  /* 0x0032402001007387 */ /* 0x0003e80000100a00 */
[----:B------:R-:W3:Y:S04]  /*44b40*/  LDL.LU R44, [R1+0x2b0] ;  /* 0x0002b000012c7983 */ /* 0x000ee80000300800 */
[----:B------:R-:W3:Y:S04]  /*44b50*/  LDL.LU R45, [R1+0x2b4] ;  /* 0x0002b400012d7983 */ /* 0x000ee80000300800 */
[----:B------:R-:W4:Y:S04]  /*44b60*/  LDL.LU R46, [R1+0x2b8] ;  /* 0x0002b800012e7983 */ /* 0x000f280000300800 */
[----:B------:R-:W4:Y:S01]  /*44b70*/  LDL.LU R47, [R1+0x2bc] ;  /* 0x0002bc00012f7983 */ /* 0x000f220000300800 */
[----:B------:R-:W-:-:S03]  /*44b80*/  IMAD.MOV.U32 R41, RZ, RZ, R61 ;  /* 0x000000ffff297224 */ /* 0x000fc600078e003d */
[----:B----4-:R-:W-:Y:S04]  /*44b90*/  STL.64 [R1+0x3268], R46 ;  /* 0x0032682e01007387 */ /* 0x010fe80000100a00 */
[----:B---3--:R-:W-:Y:S04]  /*44ba0*/  STL.64 [R1+0x3260], R44 ;  /* 0x0032602c01007387 */ /* 0x008fe80000100a00 */
[----:B------:R-:W3:Y:S04]  /*44bb0*/  LDL R40, [R1+0x90] ;  /* 0x0000900001287983 */ /* 0x000ee80000100800 */
[----:B------:R-:W0:Y:S04]  /*44bc0*/  LDL.LU R61, [R1+0x32a4] ;  /* 0x0032a400013d7983 */ /* 0x000e280000300800 */
[----:B---3--:R-:W-:Y:S04]  /*44bd0*/  STL.64 [R1+0x3270], R40 ;  /* 0x0032702801007387 */ /* 0x008fe80000100a00 */
[----:B------:R-:W3:Y:S04]  /*44be0*/  LDL.LU R28, [R1+0x2d0] ;  /* 0x0002d000011c7983 */ /* 0x000ee80000300800 */
[----:B------:R-:W3:Y:S04]  /*44bf0*/  LDL.LU R29, [R1+0x2d4] ;  /* 0x0002d400011d7983 */ /* 0x000ee80000300800 */
[----:B------:R-:W4:Y:S04]  /*44c00*/  LDL.LU R30, [R1+0x2d8] ;  /* 0x0002d800011e7983 */ /* 0x000f280000300800 */
[----:B------:R-:W4:Y:S04]  /*44c10*/  LDL.LU R31, [R1+0x2dc] ;  /* 0x0002dc00011f7983 */ /* 0x000f280000300800 */
[----:B------:R-:W2:Y:S04]  /*44c20*/  LDL.LU R20, [R1+0x340] ;  /* 0x0003400001147983 */ /* 0x000ea80000300800 */
[----:B------:R-:W2:Y:S04]  /*44c30*/  LDL.LU R21, [R1+0x344] ;  /* 0x0003440001157983 */ /* 0x000ea80000300800 */
[----:B------:R-:W2:Y:S04]  /*44c40*/  LDL.LU R22, [R1+0x348] ;  /* 0x0003480001167983 */ /* 0x000ea80000300800 */
[----:B------:R-:W2:Y:S04]  /*44c50*/  LDL.LU R23, [R1+0x34c] ;  /* 0x00034c0001177983 */ /* 0x000ea80000300800 */
[----:B------:R-:W2:Y:S04]  /*44c60*/  LDL.64 R8, [R1+0x110] ;  /* 0x0001100001087983 */ /* 0x000ea80000100a00 */
[----:B------:R-:W2:Y:S04]  /*44c70*/  LDL.LU R52, [R1+0x330] ;  /* 0x0003300001347983 */ /* 0x000ea80000300800 */
[----:B------:R-:W2:Y:S04]  /*44c80*/  LDL.LU R53, [R1+0x334] ;  /* 0x0003340001357983 */ /* 0x000ea80000300800 */
[----:B------:R-:W2:Y:S04]  /*44c90*/  LDL.LU R54, [R1+0x338] ;  /* 0x0003380001367983 */ /* 0x000ea80000300800 */
[----:B------:R-:W2:Y:S04]  /*44ca0*/  LDL.LU R55, [R1+0x33c] ;  /* 0x00033c0001377983 */ /* 0x000ea80000300800 */
[----:B------:R-:W2:Y:S01]  /*44cb0*/  LDL.64 R16, [R1+0xf0] ;  /* 0x0000f00001107983 */ /* 0x000ea20000100a00 */
[----:B0-----:R-:W-:-:S03]  /*44cc0*/  IMAD.MOV.U32 R37, RZ, RZ, R61 ;  /* 0x000000ffff257224 */ /* 0x001fc600078e003d */
[----:B----4-:R-:W-:Y:S04]  /*44cd0*/  STL.64 [R1+0x3280], R30 ;  /* 0x0032801e01007387 */ /* 0x010fe80000100a00 */
[----:B---3--:R0:W-:Y:S04]  /*44ce0*/  STL.64 [R1+0x3278], R28 ;  /* 0x0032781c01007387 */ /* 0x0081e80000100a00 */
[----:B-1----:R-:W3:Y:S04]  /*44cf0*/  LDL.LU R32, [R1+0x2e0] ;  /* 0x0002e00001207983 */ /* 0x002ee80000300800 */
[----:B------:R-:W3:Y:S04]  /*44d00*/  LDL.LU R33, [R1+0x2e4] ;  /* 0x0002e40001217983 */ /* 0x000ee80000300800 */
[----:B------:R-:W3:Y:S01]  /*44d10*/  LDL.LU R34, [R1+0x2e8] ;  /* 0x0002e80001227983 */ /* 0x000ee20000300800 */
[----:B--2---:R-:W-:Y:S03]  /*44d20*/  HMMA.16816.F32.BF16 R20, R24, R8, R20 ;  /* 0x000000081814723c */ /* 0x004fe60000041814 */
[----:B------:R-:W3:Y:S04]  /*44d30*/  LDL.LU R35, [R1+0x2ec] ;  /* 0x0002ec0001237983 */ /* 0x000ee80000300800 */
[----:B------:R-:W2:Y:S04]  /*44d40*/  LDL R36, [R1+0xc0] ;  /* 0x0000c00001247983 */ /* 0x000ea80000100800 */
[----:B------:R-:W4:Y:S04]  /*44d50*/  LDL.LU R61, [R1+0x32a0] ;  /* 0x0032a000013d7983 */ /* 0x000f280000300800 */
[----:B------:R-:W3:Y:S04]  /*44d60*/  LDL.LU R12, [R1+0x310] ;  /* 0x00031000010c7983 */ /* 0x000ee80000300800 */
[----:B------:R-:W3:Y:S04]  /*44d70*/  LDL.LU R13, [R1+0x314] ;  /* 0x00031400010d7983 */ /* 0x000ee80000300800 */
[----:B------:R-:W3:Y:S04]  /*44d80*/  LDL.LU R14, [R1+0x318] ;  /* 0x00031800010e7983 */ /* 0x000ee80000300800 */
[----:B------:R-:W3:Y:S04]  /*44d90*/  LDL.LU R15, [R1+0x31c] ;  /* 0x00031c00010f7983 */ /* 0x000ee80000300800 */
[----:B0-----:R-:W3:Y:S04]  /*44da0*/  LDL.64 R28, [R1+0xe0] ;  /* 0x0000e000011c7983 */ /* 0x001ee80000100a00 */
[----:B------:R-:W2:Y:S04]  /*44db0*/  LDL.LU R40, [R1+0x300] ;  /* 0x0003000001287983 */ /* 0x000ea80000300800 */
[----:B------:R-:W2:Y:S04]  /*44dc0*/  LDL.LU R41, [R1+0x304] ;  /* 0x0003040001297983 */ /* 0x000ea80000300800 */
[----:B------:R-:W2:Y:S04]  /*44dd0*/  LDL.LU R42, [R1+0x308] ;  /* 0x00030800012a7983 */ /* 0x000ea80000300800 */
[----:B------:R-:W2:Y:S04]  /*44de0*/  LDL.LU R43, [R1+0x30c] ;  /* 0x00030c00012b7983 */ /* 0x000ea80000300800 */
        /* <DEDUP_REMOVED lines=9> */
[----:B------:R0:W-:Y:S04]  /*44e80*/  STL.64 [R1+0x340], R20 ;  /* 0x0003401401007387 */ /* 0x0001e80000100a00 */
[----:B------:R-:W-:Y:S04]  /*44e90*/  STL.64 [R1+0x348], R22 ;  /* 0x0003481601007387 */ /* 0x000fe80000100a00 */
[----:B0-----:R-:W3:Y:S01]  /*44ea0*/  LDL.LU.64 R20, [R1+0x3298] ;  /* 0x0032980001147983 */ /* 0x001ee20000300a00 */
[----:B------:R-:W-:-:S02]  /*44eb0*/  IMAD.MOV.U32 R7, RZ, RZ, R8 ;  /* 0x000000ffff077224 */ /* 0x000fc400078e0008 */
[----:B------:R-:W-:Y:S02]  /*44ec0*/  IMAD.MOV.U32 R6, RZ, RZ, R9 ;  /* 0x000000ffff067224 */ /* 0x000fe400078e0009 */
[----:B------:R-:W4:Y:S01]  /*44ed0*/  LDL.LU.64 R8, [R1+0x3290] ;  /* 0x0032900001087983 */ /* 0x000f220000300a00 */
[----:B---3--:R-:W-:-:S15]  /*44ee0*/  HMMA.16816.F32.BF16 R52, R24, R20, R52 ;  /* 0x000000141834723c */ /* 0x008fde0000041834 */
[----:B------:R-:W-:-:S08]  /*44ef0*/  NOP ;  /* 0x0000000000007918 */ /* 0x000fd00000000000 */
[----:B------:R0:W-:Y:S04]  /*44f00*/  STL.64 [R1+0x330], R52 ;  /* 0x0003303401007387 */ /* 0x0001e80000100a00 */
[----:B------:R1:W-:Y:S04]  /*44f10*/  STL.64 [R1+0x338], R54 ;  /* 0x0003383601007387 */ /* 0x0003e80000100a00 */
[----:B0-----:R-:W3:Y:S04]  /*44f20*/  LDL.LU R52, [R1+0x380] ;  /* 0x0003800001347983 */ /* 0x001ee80000300800 */
[----:B------:R-:W3:Y:S04]  /*44f30*/  LDL.LU R53, [R1+0x384] ;  /* 0x0003840001357983 */ /* 0x000ee80000300800 */
[----:B-1----:R-:W3:Y:S04]  /*44f40*/  LDL.LU R54, [R1+0x388] ;  /* 0x0003880001367983 */ /* 0x002ee80000300800 */
[----:B------:R-:W3:Y:S04]  /*44f50*/  LDL.LU R55, [R1+0x38c] ;  /* 0x00038c0001377983 */ /* 0x000ee80000300800 */
[----:B------:R0:W-:Y:S04]  /*44f60*/  STL.64 [R1+0x31e0], R20 ;  /* 0x0031e01401007387 */ /* 0x0001e80000100a00 */
[----:B0-----:R-:W4:Y:S04]  /*44f70*/  LDL.LU R20, [R1+0x320] ;  /* 0x0003200001147983 */ /* 0x001f280000300800 */
[----:B------:R-:W4:Y:S04]  /*44f80*/  LDL.LU R21, [R1+0x324] ;  /* 0x0003240001157983 */ /* 0x000f280000300800 */
[----:B------:R-:W4:Y:S04]  /*44f90*/  LDL.LU R22, [R1+0x328] ;  /* 0x0003280001167983 */ /* 0x000f280000300800 */
[----:B------:R-:W4:Y:S01]  /*44fa0*/  LDL.LU R23, [R1+0x32c] ;  /* 0x00032c0001177983 */ /* 0x000f220000300800 */
[C---:B------:R-:W-:Y:S06]  /*44fb0*/  HMMA.16816.F32.BF16 R12, R24.reuse, R28, R12 ;  /* 0x0000001c180c723c */ /* 0x040fec000004180c */
[----:B--2---:R-:W-:Y:S01]  /*44fc0*/  HMMA.16816.F32.BF16 R40, R24, R4, R40 ;  /* 0x000000041828723c */ /* 0x004fe20000041828 */
[----:B------:R-:W-:Y:S01]  /*44fd0*/  MOV R2, R11 ;  /* 0x0000000b00027202 */ /* 0x000fe20000000f00 */
[----:B------:R-:W-:-:S02]  /*44fe0*/  IMAD.MOV.U32 R11, RZ, RZ, R16 ;  /* 0x000000ffff0b7224 */ /* 0x000fc400078e0010 */
[----:B------:R-:W-:Y:S02]  /*44ff0*/  IMAD.MOV.U32 R10, RZ, RZ, R17 ;  /* 0x000000ffff0a7224 */ /* 0x000fe400078e0011 */
[----:B----4-:R-:W-:-:S15]  /*45000*/  HMMA.16816.F32.BF16 R20, R24, R16, R20 ;  /* 0x000000101814723c */ /* 0x010fde0000041814 */
[----:B------:R-:W-:-:S08]  /*45010*/  NOP ;  /* 0x0000000000007918 */ /* 0x000fd00000000000 */
[----:B------:R0:W-:Y:S04]  /*45020*/  STL.64 [R1+0x320], R20 ;  /* 0x0003201401007387 */ /* 0x0001e80000100a00 */
[----:B------:R1:W-:Y:S04]  /*45030*/  STL.64 [R1+0x328], R22 ;  /* 0x0003281601007387 */ /* 0x0003e80000100a00 */
[----:B0-----:R-:W2:Y:S04]  /*45040*/  LDL.LU R20, [R1+0x2a0] ;  /* 0x0002a00001147983 */ /* 0x001ea80000300800 */
[----:B------:R-:W2:Y:S04]  /*45050*/  LDL.LU R21, [R1+0x2a4] ;  /* 0x0002a40001157983 */ /* 0x000ea80000300800 */
[----:B-1----:R-:W2:Y:S04]  /*45060*/  LDL.LU R22, [R1+0x2a8] ;  /* 0x0002a80001167983 */ /* 0x002ea80000300800 */
[----:B------:R-:W2:Y:S04]  /*45070*/  LDL.LU R23, [R1+0x2ac] ;  /* 0x0002ac0001177983 */ /* 0x000ea80000300800 */
[----:B------:R-:W4:Y:S04]  /*45080*/  LDL.LU R16, [R1+0x290] ;  /* 0x0002900001107983 */ /* 0x000f280000300800 */
[----:B------:R-:W4:Y:S04]  /*45090*/  LDL.LU R17, [R1+0x294] ;  /* 0x0002940001117983 */ /* 0x000f280000300800 */
[----:B------:R-:W4:Y:S04]  /*450a0*/  LDL.LU R18, [R1+0x298] ;  /* 0x0002980001127983 */ /* 0x000f280000300800 */
[----:B------:R-:W4:Y:S04]  /*450b0*/  LDL.LU R19, [R1+0x29c] ;  /* 0x00029c0001137983 */ /* 0x000f280000300800 */
[----:B------:R0:W-:Y:S04]  /*450c0*/  STL.64 [R1+0x310], R12 ;  /* 0x0003100c01007387 */ /* 0x0001e80000100a00 */
[----:B------:R1:W-:Y:S04]  /*450d0*/  STL.64 [R1+0x318], R14 ;  /* 0x0003180e01007387 */ /* 0x0003e80000100a00 */
[----:B0-----:R-:W2:Y:S01]  /*450e0*/  LDL.LU R12, [R1+0x3288] ;  /* 0x00328800010c7983 */ /* 0x001ea20000300800 */
[----:B-1----:R-:W-:-:S02]  /*450f0*/  IMAD.MOV.U32 R14, RZ, RZ, R28 ;  /* 0x000000ffff0e7224 */ /* 0x002fc400078e001c */
[----:B------:R-:W-:Y:S01]  /*45100*/  IMAD.MOV.U32 R13, RZ, RZ, R29 ;  /* 0x000000ffff0d7224 */ /* 0x000fe200078e001d */
[----:B------:R-:W3:Y:S04]  /*45110*/  LDL.LU.64 R30, [R1+0x3280] ;  /* 0x00328000011e7983 */ /* 0x000ee80000300a00 */
[----:B------:R-:W3:Y:S04]  /*45120*/  LDL.LU.64 R28, [R1+0x3278] ;  /* 0x00327800011c7983 */ /* 0x000ee80000300a00 */
[----:B------:R0:W-:Y:S04]  /*45130*/  STL.64 [R1+0x300], R40 ;  /* 0x0003002801007387 */ /* 0x0001e80000100a00 */
[----:B------:R-:W-:Y:S04]  /*45140*/  STL.64 [R1+0x308], R42 ;  /* 0x0003082a01007387 */ /* 0x000fe80000100a00 */
[----:B0-----:R-:W4:Y:S01]  /*45150*/  LDL.LU.64 R40, [R1+0x3270] ;  /* 0x0032700001287983 */ /* 0x001f220000300a00 */
[C---:B------:R-:W-:Y:S06]  /*45160*/  HMMA.16816.F32.BF16 R36, R24.reuse, R36, R44 ;  /* 0x000000241824723c */ /* 0x040fec000004182c */
[----:B------:R-:W-:Y:S01]  /*45170*/  HMMA.16816.F32.BF16 R32, R24, R8, R32 ;  /* 0x000000081820723c */ /* 0x000fe20000041820 */
[----:B------:R-:W-:Y:S04]  /*45180*/  STL.64 [R1+0x31b0], R4 ;  /* 0x0031b00401007387 */ /* 0x000fe80000100a00 */
[----:B------:R-:W2:Y:S04]  /*45190*/  LDL.LU.64 R46, [R1+0x3268] ;  /* 0x00326800012e7983 */ /* 0x000ea80000300a00 */
[----:B------:R-:W2:Y:S01]  /*451a0*/  LDL.LU.64 R44, [R1+0x3260] ;  /* 0x00326000012c7983 */ /* 0x000ea20000300a00 */
[----:B------:R-:W-:-:S02]  /*451b0*/  IMAD.MOV.U32 R3, RZ, RZ, R56 ;  /* 0x000000ffff037224 */ /* 0x000fc400078e0038 */
[----:B------:R-:W-:-:S05]  /*451c0*/  IMAD.MOV.U32 R0, RZ, RZ, R57 ;  /* 0x000000ffff007224 */ /* 0x000fca00078e0039 */
[----:B------:R-:W-:Y:S04]  /*451d0*/  STL.64 [R1+0x2f0], R36 ;  /* 0x0002f02401007387 */ /* 0x000fe80000100a00 */
[----:B------:R0:W-:Y:S04]  /*451e0*/  STL.64 [R1+0x2f8], R38 ;  /* 0x0002f82601007387 */ /* 0x0001e80000100a00 */
[----:B0-----:R-:W2:Y:S04]  /*451f0*/  LDL.LU R39, [R1+0x3258] ;  /* 0x0032580001277983 */ /* 0x001ea80000300800 */
[----:B------:R-:W2:Y:S04]  /*45200*/  LDL.LU.64 R36, [R1+0x3250] ;  /* 0x0032500001247983 */ /* 0x000ea80000300a00 */
[----:B------:R-:W-:Y:S04]  /*45210*/  STL.64 [R1+0x2e0], R32 ;  /* 0x0002e02001007387 */ /* 0x000fe80000100a00 */
[----:B------:R0:W-:Y:S04]  /*45220*/  STL.64 [R1+0x2e8], R34 ;  /* 0x0002e82201007387 */ /* 0x0001e80000100a00 */
[----:B0-----:R-:W2:Y:S04]  /*45230*/  LDL.LU.64 R34, [R1+0x3248] ;  /* 0x0032480001227983 */ /* 0x001ea80000300a00 */
[----:B------:R-:W2:Y:S04]  /*45240*/  LDL.LU.64 R32, [R1+0x3240] ;  /* 0x0032400001207983 */ /* 0x000ea80000300a00 */
[----:B------:R-:W-:Y:S01]  /*45250*/  STL.64 [R1+0x31a0], R8 ;  /* 0x0031a00801007387 */ /* 0x000fe20000100a00 */
[C---:B---3--:R-:W-:Y:S06]  /*45260*/  HMMA.16816.F32.BF16 R28, R24.reuse, R56, R28 ;  /* 0x00000038181c723c */ /* 0x048fec000004181c */
[----:B----4-:R-:W-:-:S15]  /*45270*/  HMMA.16816.F32.BF16 R40, R24, R40, R48 ;  /* 0x000000281828723c */ /* 0x010fde0000041830 */
[----:B------:R-:W-:-:S02]  /*45280*/  NOP ;  /* 0x0000000000007918 */ /* 0x000fc40000000000 */
[----:B------:R0:W-:Y:S04]  /*45290*/  STL.64 [R1+0x2d0], R28 ;  /* 0x0002d01c01007387 */ /* 0x0001e80000100a00 */
[----:B------:R-:W-:Y:S04]  /*452a0*/  STL.64 [R1+0x2d8], R30 ;  /* 0x0002d81e01007387 */ /* 0x000fe80000100a00 */
[----:B0-----:R-:W3:Y:S04]  /*452b0*/  LDL.LU.64 R28, [R1+0x3238] ;  /* 0x00323800011c7983 */ /* 0x001ee80000300a00 */
[----:B------:R-:W3:Y:S04]  /*452c0*/  LDL.LU.64 R58, [R1+0x3230] ;  /* 0x00323000013a7983 */ /* 0x000ee80000300a00 */
[----:B------:R-:W3:Y:S04]  /*452d0*/  LDL.LU.64 R56, [R1+0x3228] ;  /* 0x0032280001387983 */ /* 0x000ee80000300a00 */
[----:B------:R-:W4:Y:S04]  /*452e0*/  LDL.LU.64 R48, [R1+0x3220] ;  /* 0x0032200001307983 */ /* 0x000f280000300a00 */
[----:B------:R-:W-:Y:S04]  /*452f0*/  STL.64 [R1+0x2c0], R40 ;  /* 0x0002c02801007387 */ /* 0x000fe80000100a00 */
[----:B------:R0:W-:Y:S04]  /*45300*/  STL.64 [R1+0x2c8], R42 ;  /* 0x0002c82a01007387 */ /* 0x0001e80000100a00 */
[----:B0-----:R-:W3:Y:S04]  /*45310*/  LDL.LU.64 R42, [R1+0x3218] ;  /* 0x00321800012a7983 */ /* 0x001ee80000300a00 */
[----:B------:R-:W2:Y:S02]  /*45320*/  LDL.LU.64 R40, [R1+0x3210] ;  /* 0x0032100001287983 */ /* 0x000ea40000300a00 */
[----:B--2---:R-:W-:-:S15]  /*45330*/  HMMA.16816.F32.BF16 R44, R24, R40, R44 ;  /* 0x00000028182c723c */ /* 0x004fde000004182c */
[----:B------:R-:W-:-:S08]  /*45340*/  NOP ;  /* 0x0000000000007918 */ /* 0x000fd00000000000 */
[----:B------:R0:W-:Y:S04]  /*45350*/  STL.64 [R1+0x2b0], R44 ;  /* 0x0002b02c01007387 */ /* 0x0001e80000100a00 */
[----:B------:R-:W-:Y:S04]  /*45360*/  STL.64 [R1+0x2b8], R46 ;  /* 0x0002b82e01007387 */ /* 0x000fe80000100a00 */
[----:B0-----:R-:W2:Y:S04]  /*45370*/  LDL.LU.64 R44, [R1+0x3208] ;  /* 0x00320800012c7983 */ /* 0x001ea80000300a00 */
[----:B---3--:R-:W-:Y:S04]  /*45380*/  STL.64 [R1+0x3178], R42 ;  /* 0x0031782a01007387 */ /* 0x008fe80000100a00 */
[----:B------:R0:W-:Y:S04]  /*45390*/  STL.64 [R1+0x3170], R40 ;  /* 0x0031702801007387 */ /* 0x0001e80000100a00 */
[----:B0-----:R-:W4:Y:S04]  /*453a0*/  LDL.LU R40, [R1+0x370] ;  /* 0x0003700001287983 */ /* 0x001f280000300800 */
[----:B------:R-:W4:Y:S04]  /*453b0*/  LDL.LU R41, [R1+0x374] ;  /* 0x0003740001297983 */ /* 0x000f280000300800 */
[----:B------:R-:W4:Y:S04]  /*453c0*/  LDL.LU R42, [R1+0x378] ;  /* 0x00037800012a7983 */ /* 0x000f280000300800 */
[----:B------:R-:W4:Y:S01]  /*453d0*/  LDL.LU R43, [R1+0x37c] ;  /* 0x00037c00012b7983 */ /* 0x000f220000300800 */
[----:B--2---:R-:W-:-:S15]  /*453e0*/  HMMA.16816.F32.BF16 R52, R24, R44, R52 ;  /* 0x0000002c1834723c */ /* 0x004fde0000041834 */
[----:B------:R-:W-:-:S09]  /*453f0*/  NOP ;  /* 0x0000000000007918 */ /* 0x000fd20000000000 */
[----:B------:R-:W-:Y:S02]  /*45400*/  IMAD.MOV.U32 R46, RZ, RZ, R52 ;  /* 0x000000ffff2e7224 */ /* 0x000fe400078e0034 */
[----:B------:R-:W-:Y:S02]  /*45410*/  IMAD.MOV.U32 R47, RZ, RZ, R53 ;  /* 0x000000ffff2f7224 */ /* 0x000fe400078e0035 */
[----:B------:R-:W2:Y:S01]  /*45420*/  LDL.LU.64 R52, [R1+0x3200] ;  /* 0x0032000001347983 */ /* 0x000ea20000300a00 */
[----:B----4-:R-:W-:Y:S06]  /*45430*/  HMMA.16816.F32.BF16 R40, R24, R48, R40 ;  /* 0x000000301828723c */ /* 0x010fec0000041828 */
[----:B------:R-:W-:Y:S01]  /*45440*/  HMMA.16816.F32.BF16 R16, R56, R28, R16 ;  /* 0x0000001c3810723c */ /* 0x000fe20000041810 */
[----:B------:R-:W-:-:S02]  /*45450*/  IMAD.MOV.U32 R50, RZ, RZ, R54 ;  /* 0x000000ffff327224 */ /* 0x000fc400078e0036 */
[----:B------:R-:W-:Y:S01]  /*45460*/  IMAD.MOV.U32 R51, RZ, RZ, R55 ;  /* 0x000000ffff337224 */ /* 0x000fe200078e0037 */
[----:B------:R-:W-:Y:S04]  /*45470*/  STL.64 [R1+0x3188], R46 ;  /* 0x0031882e01007387 */ /* 0x000fe80000100a00 */
[----:B------:R-:W-:Y:S10]  /*45480*/  STL.64 [R1+0x3180], R44 ;  /* 0x0031802c01007387 */ /* 0x000ff40000100a00 */
[----:B------:R-:W-:-:S02]  /*45490*/  IMAD.MOV.U32 R54, RZ, RZ, R42 ;  /* 0x000000ffff367224 */ /* 0x000fc400078e002a */
[----:B------:R-:W-:Y:S01]  /*454a0*/  IMAD.MOV.U32 R55, RZ, RZ, R43 ;  /* 0x000000ffff377224 */ /* 0x000fe200078e002b */
[----:B------:R-:W-:Y:S04]  /*454b0*/  STL.64 [R1+0x370], R40 ;  /* 0x0003702801007387 */ /* 0x000fe80000100a00 */
[----:B------:R-:W-:Y:S04]  /*454c0*/  STL.64 [R1+0x3160], R50 ;  /* 0x0031603201007387 */ /* 0x000fe80000100a00 */
[----:B------:R-:W-:Y:S04]  /*454d0*/  STL.64 [R1+0x3158], R48 ;  /* 0x0031583001007387 */ /* 0x000fe80000100a00 */
[----:B------:R-:W-:Y:S01]  /*454e0*/  STL.64 [R1+0x3198], R54 ;  /* 0x0031983601007387 */ /* 0x000fe20000100a00 */
[----:B--2---:R-:W-:Y:S06]  /*454f0*/  HMMA.16816.F32.BF16 R20, R24, R52, R20 ;  /* 0x000000341814723c */ /* 0x004fec0000041814 */
[----:B------:R-:W-:-:S15]  /*45500*/  STL.64 [R1+0x3190], R52 ;  /* 0x0031903401007387 */ /* 0x000fde0000100a00 */
[----:B------:R-:W-:-:S02]  /*45510*/  NOP ;  /* 0x0000000000007918 */ /* 0x000fc40000000000 */
[----:B------:R-:W-:Y:S04]  /*45520*/  STL.64 [R1+0x2a0], R20 ;  /* 0x0002a01401007387 */ /* 0x000fe80000100a00 */
[----:B------:R-:W-:Y:S04]  /*45530*/  STL.64 [R1+0x2a8], R22 ;  /* 0x0002a81601007387 */ /* 0x000fe80000100a00 */
[----:B------:R0:W-:Y:S04]  /*45540*/  STL.64 [R1+0x31a8], R28 ;  /* 0x0031a81c01007387 */ /* 0x0001e80000100a00 */
[----:B0-----:R-:W2:Y:S04]  /*45550*/  LDL.LU R28, [R1+0x220] ;  /* 0x00022000011c7983 */ /* 0x001ea80000300800 */
[----:B------:R-:W-:Y:S04]  /*45560*/  STL.64 [R1+0x290], R16 ;  /* 0x0002901001007387 */ /* 0x000fe80000100a00 */
[----:B------:R-:W-:Y:S04]  /*45570*/  STL.64 [R1+0x298], R18 ;  /* 0x0002981201007387 */ /* 0x000fe80000100a00 */
        /* <DEDUP_REMOVED lines=8> */
[----:B0-----:R-:W2:Y:S04]  /*45600*/  LDL.LU R28, [R1+0x230] ;  /* 0x00023000011c7983 */ /* 0x001ea80000300800 */
[----:B------:R-:W2:Y:S04]  /*45610*/  LDL.LU R29, [R1+0x234] ;  /* 0x00023400011d7983 */ /* 0x000ea80000300800 */
[----:B------:R-:W3:Y:S01]  /*45620*/  LDL.LU R30, [R1+0x238] ;  /* 0x00023800011e7983 */ /* 0x000ee20000300800 */
[----:B------:R-:W-:Y:S01]  /*45630*/  IMAD.MOV.U32 R31, RZ, RZ, R12 ;  /* 0x000000ffff1f7224 */ /* 0x000fe200078e000c */
[----:B-1----:R-:W-:Y:S01]  /*45640*/  MOV R4, R11 ;  /* 0x0000000b00047202 */ /* 0x002fe20000000f00 */
[----:B------:R-:W-:-:S02]  /*45650*/  IMAD.MOV.U32 R5, RZ, RZ, R10 ;  /* 0x000000ffff057224 */ /* 0x000fc400078e000a */
[----:B------:R-:W-:Y:S02]  /*45660*/  IMAD.MOV.U32 R20, RZ, RZ, R7 ;  /* 0x000000ffff147224 */ /* 0x000fe400078e0007 */
[----:B------:R-:W-:Y:S01]  /*45670*/  IMAD.MOV.U32 R21, RZ, RZ, R6 ;  /* 0x000000ffff157224 */ /* 0x000fe200078e0006 */
[----:B------:R-:W4:Y:S04]  /*45680*/  LDL.LU R12, [R1+0x31fc] ;  /* 0x0031fc00010c7983 */ /* 0x000f280000300800 */
[----:B---3--:R-:W-:Y:S04]  /*45690*/  STL.64 [R1+0x31d8], R30 ;  /* 0x0031d81e01007387 */ /* 0x008fe80000100a00 */
[----:B--2---:R-:W-:Y:S04]  /*456a0*/  STL.64 [R1+0x31d0], R28 ;  /* 0x0031d01c01007387 */ /* 0x004fe80000100a00 */
[----:B------:R0:W-:Y:S04]  /*456b0*/  STL.64 [R1+0x31e8], R4 ;  /* 0x0031e80401007387 */ /* 0x0001e80000100a00 */
[----:B------:R1:W-:Y:S04]  /*456c0*/  STL.64 [R1+0x31f0], R20 ;  /* 0x0031f01401007387 */ /* 0x0003e80000100a00 */
[----:B0-----:R-:W2:Y:S04]  /*456d0*/  LDL.LU R4, [R1+0x260] ;  /* 0x0002600001047983 */ /* 0x001ea80000300800 */
[----:B------:R-:W2:Y:S04]  /*456e0*/  LDL.LU R5, [R1+0x264] ;  /* 0x0002640001057983 */ /* 0x000ea80000300800 */
[----:B------:R-:W2:Y:S04]  /*456f0*/  LDL.LU R6, [R1+0x268] ;  /* 0x0002680001067983 */ /* 0x000ea80000300800 */
[----:B------:R-:W2:Y:S04]  /*45700*/  LDL.LU R7, [R1+0x26c] ;  /* 0x00026c0001077983 */ /* 0x000ea80000300800 */
[----:B------:R-:W4:Y:S04]  /*45710*/  LDL.LU R13, [R1+0x284] ;  /* 0x00028400010d7983 */ /* 0x000f280000300800 */
[----:B------:R-:W4:Y:S04]  /*45720*/  LDL.LU R14, [R1+0x288] ;  /* 0x00028800010e7983 */ /* 0x000f280000300800 */
[----:B------:R-:W4:Y:S04]  /*45730*/  LDL.LU R15, [R1+0x28c] ;  /* 0x00028c00010f7983 */ /* 0x000f280000300800 */
[----:B-1----:R-:W3:Y:S04]  /*45740*/  LDL.LU R20, [R1+0x270] ;  /* 0x0002700001147983 */ /* 0x002ee80000300800 */
[----:B------:R-:W3:Y:S04]  /*45750*/  LDL.LU R21, [R1+0x274] ;  /* 0x0002740001157983 */ /* 0x000ee80000300800 */
[----:B------:R-:W3:Y:S04]  /*45760*/  LDL.LU R22, [R1+0x278] ;  /* 0x0002780001167983 */ /* 0x000ee80000300800 */
[----:B------:R-:W3:Y:S04]  /*45770*/  LDL.LU R23, [R1+0x27c] ;  /* 0x00027c0001177983 */ /* 0x000ee80000300800 */
        /* <DEDUP_REMOVED lines=25> */
[----:B----4-:R-:W-:-:S15]  /*45910*/  HMMA.16816.F32.BF16 R12, R56, R32, R12 ;  /* 0x00000020380c723c */ /* 0x010fde000004180c */
[----:B------:R-:W-:-:S08]  /*45920*/  NOP ;  /* 0x0000000000007918 */ /* 0x000fd00000000000 */
[----:B------:R0:W-:Y:S04]  /*45930*/  STL.64 [R1+0x280], R12 ;  /* 0x0002800c01007387 */ /* 0x0001e80000100a00 */
[----:B------:R-:W-:Y:S04]  /*45940*/  STL.64 [R1+0x288], R14 ;  /* 0x0002880e01007387 */ /* 0x000fe80000100a00 */
[----:B0-----:R-:W4:Y:S01]  /*45950*/  LDL.LU R13, [R1+0x31f8] ;  /* 0x0031f800010d7983 */ /* 0x001f220000300800 */
[C---:B---3--:R-:W-:Y:S03]  /*45960*/  HMMA.16816.F32.BF16 R20, R56.reuse, R36, R20 ;  /* 0x000000243814723c */ /* 0x048fe60000041814 */
[----:B----4-:R-:W0:Y:S04]  /*45970*/  LDSM.16.MT88.4 R12, [R13+UR4+0x9000] ;  /* 0x009000040d0c783b */ /* 0x010e280008004200 */
[----:B0-----:R-:W-:Y:S04]  /*45980*/  STL.64 [R1+0x3098], R14 ;  /* 0x0030980e01007387 */ /* 0x001fe80000100a00 */
[----:B------:R0:W-:Y:S04]  /*45990*/  STL.64 [R1+0x3090], R12 ;  /* 0x0030900c01007387 */ /* 0x0001e80000100a00 */
[----:B0-----:R-:W3:Y:S08]  /*459a0*/  LDL.LU.64 R12, [R1+0xc0] ;  /* 0x0000c000010c7983 */ /* 0x001ef00000300a00 */
[----:B------:R0:W-:Y:S04]  /*459b0*/  STL.64 [R1+0x270], R20 ;  /* 0x0002701401007387 */ /* 0x0001e80000100a00 */
[----:B------:R2:W-:Y:S04]  /*459c0*/  STL.64 [R1+0x278], R22 ;  /* 0x0002781601007387 */ /* 0x0005e80000100a00 */
[----:B0-----:R-:W2:Y:S02]  /*459d0*/  LDL.LU.64 R20, [R1+0x31f0] ;  /* 0x0031f00001147983 */ /* 0x001ea40000300a00 */
[----:B--2---:R-:W-:Y:S02]  /*459e0*/  HMMA.16816.F32.BF16 R20, R56, R20, R4 ;  /* 0x000000143814723c */ /* 0x004fe40000041804 */
[----:B------:R-:W2:-:S15]  /*459f0*/  LDL.LU.64 R4, [R1+0x31e8] ;  /* 0x0031e80001047983 */ /* 0x000e9e0000300a00 */
[----:B------:R-:W-:-:S06]  /*45a00*/  NOP ;  /* 0x0000000000007918 */ /* 0x000fcc0000000000 */
[----:B------:R0:W-:Y:S04]  /*45a10*/  STL.64 [R1+0x260], R20 ;  /* 0x0002601401007387 */ /* 0x0001e80000100a00 */
[----:B------:R-:W-:Y:S04]  /*45a20*/  STL.64 [R1+0x268], R22 ;  /* 0x0002681601007387 */ /* 0x000fe80000100a00 */
[----:B0-----:R-:W4:Y:S01]  /*45a30*/  LDL.LU.64 R20, [R1+0x31e0] ;  /* 0x0031e00001147983 */ /* 0x001f220000300a00 */
[C---:B--2---:R-:W-:Y:S06]  /*45a40*/  HMMA.16816.F32.BF16 R4, R56.reuse, R4, R28 ;  /* 0x000000043804723c */ /* 0x044fec000004181c */
        /* <DEDUP_REMOVED lines=8> */
[----:B------:R-:W4:Y:S04]  /*45ad0*/  LDL.LU.64 R30, [R1+0x31d8] ;  /* 0x0031d800011e7983 */ /* 0x000f280000300a00 */
[----:B------:R-:W4:Y:S04]  /*45ae0*/  LDL.LU.64 R28, [R1+0x31d0] ;  /* 0x0031d000011c7983 */ /* 0x000f280000300a00 */
[----:B------:R0:W-:Y:S04]  /*45af0*/  STL.64 [R1+0x240], R4 ;  /* 0x0002400401007387 */ /* 0x0001e80000100a00 */
[----:B------:R4:W-:Y:S04]  /*45b00*/  STL.64 [R1+0x248], R6 ;  /* 0x0002480601007387 */ /* 0x0009e80000100a00 */
[----:B0-----:R-:W4:Y:S02]  /*45b10*/  LDL.LU.64 R4, [R1+0x31c8] ;  /* 0x0031c80001047983 */ /* 0x001f240000300a00 */
[----:B----4-:R-:W-:Y:S02]  /*45b20*/  HMMA.16816.F32.BF16 R4, R56, R4, R28 ;  /* 0x000000043804723c */ /* 0x010fe4000004181c */
[----:B------:R-:W4:Y:S04]  /*45b30*/  LDL.LU.64 R30, [R1+0x31c0] ;  /* 0x0031c000011e7983 */ /* 0x000f280000300a00 */
[----:B------:R-:W4:-:S15]  /*45b40*/  LDL.LU.64 R28, [R1+0x31b8] ;  /* 0x0031b800011c7983 */ /* 0x000f1e0000300a00 */
[----:B------:R-:W-:-:S02]  /*45b50*/  NOP ;  /* 0x0000000000007918 */ /* 0x000fc40000000000 */
[----:B------:R0:W-:Y:S04]  /*45b60*/  STL.64 [R1+0x230], R4 ;  /* 0x0002300401007387 */ /* 0x0001e80000100a00 */
[----:B------:R4:W-:Y:S04]  /*45b70*/  STL.64 [R1+0x238], R6 ;  /* 0x0002380601007387 */ /* 0x0009e80000100a00 */
[----:B0-----:R-:W4:Y:S01]  /*45b80*/  LDL.LU.64 R4, [R1+0x31b0] ;  /* 0x0031b00001047983 */ /* 0x001f220000300a00 */
[C---:B---3--:R-:W-:Y:S06]  /*45b90*/  HMMA.16816.F32.BF16 R8, R56.reuse, R12, R8 ;  /* 0x0000000c3808723c */ /* 0x048fec0000041808 */
[----:B----4-:R-:W-:Y:S01]  /*45ba0*/  HMMA.16816.F32.BF16 R4, R56, R4, R28 ;  /* 0x000000043804723c */ /* 0x010fe2000004181c */
[----:B------:R-:W3:-:S15]  /*45bb0*/  LDL.LU.64 R28, [R1+0x31a8] ;  /* 0x0031a800011c7983 */ /* 0x000ede0000300a00 */
[----:B------:R-:W-:-:S07]  /*45bc0*/  NOP ;  /* 0x0000000000007918 */ /* 0x000fce0000000000 */
[----:B------:R0:W-:Y:S04]  /*45bd0*/  STL.64 [R1+0x220], R4 ;  /* 0x0002200401007387 */ /* 0x0001e80000100a00 */
[----:B------:R1:W-:Y:S04]  /*45be0*/  STL.64 [R1+0x228], R6 ;  /* 0x0002280601007387 */ /* 0x0003e80000100a00 */
[----:B0-----:R-:W4:Y:S04]  /*45bf0*/  LDL.LU R4, [R1+0x1b0] ;  /* 0x0001b00001047983 */ /* 0x001f280000300800 */
[----:B------:R-:W4:Y:S04]  /*45c00*/  LDL.LU R5, [R1+0x1b4] ;  /* 0x0001b40001057983 */ /* 0x000f280000300800 */
[----:B-1----:R-:W4:Y:S04]  /*45c10*/  LDL.LU R6, [R1+0x1b8] ;  /* 0x0001b80001067983 */ /* 0x002f280000300800 */
[----:B------:R-:W4:Y:S04]  /*45c20*/  LDL.LU R7, [R1+0x1bc] ;  /* 0x0001bc0001077983 */ /* 0x000f280000300800 */
[----:B------:R0:W-:Y:S04]  /*45c30*/  STL.64 [R1+0x210], R8 ;  /* 0x0002100801007387 */ /* 0x0001e80000100a00 */
[----:B------:R-:W-:Y:S04]  /*45c40*/  STL.64 [R1+0x218], R10 ;  /* 0x0002180a01007387 */ /* 0x000fe80000100a00 */
[----:B0-----:R-:W2:Y:S01]  /*45c50*/  LDL.LU.64 R8, [R1+0x31a0] ;  /* 0x0031a00001087983 */ /* 0x001ea20000300a00 */
[----:B------:R-:W-:-:S02]  /*45c60*/  IMAD.MOV.U32 R40, RZ, RZ, R3 ;  /* 0x000000ffff287224 */ /* 0x000fc400078e0003 */
[----:B------:R-:W-:-:S07]  /*45c70*/  IMAD.MOV.U32 R41, RZ, RZ, R0 ;  /* 0x000000ffff297224 */ /* 0x000fce00078e0000 */
[C---:B------:R-:W-:Y:S01]  /*45c80*/  HMMA.16816.F32.BF16 R40, R56.reuse, R40, R44 ;  /* 0x000000283828723c */ /* 0x040fe2000004182c */
[----:B------:R0:W-:Y:S04]  /*45c90*/  STL.64 [R1+0x3108], R12 ;  /* 0x0031080c01007387 */ /* 0x0001e80000100a00 */
[----:B0-----:R-:W3:Y:S04]  /*45ca0*/  LDL.LU R12, [R1+0x1e0] ;  /* 0x0001e000010c7983 */ /* 0x001ee80000300800 */
[----:B------:R-:W3:Y:S04]  /*45cb0*/  LDL.LU R13, [R1+0x1e4] ;  /* 0x0001e400010d7983 */ /* 0x000ee80000300800 */
[----:B------:R-:W3:Y:S04]  /*45cc0*/  LDL.LU R14, [R1+0x1e8] ;  /* 0x0001e800010e7983 */ /* 0x000ee80000300800 */
[----:B------:R-:W3:Y:S01]  /*45cd0*/  LDL.LU R15, [R1+0x1ec] ;  /* 0x0001ec00010f7983 */ /* 0x000ee20000300800 */
[----:B--2---:R-:W-:Y:S03]  /*45ce0*/  HMMA.16816.F32.BF16 R8, R56, R8, R52 ;  /* 0x000000083808723c */ /* 0x004fe60000041834 */
[----:B------:R-:W2:Y:S04]  /*45cf0*/  LDL.LU.64 R54, [R1+0x3198] ;  /* 0x0031980001367983 */ /* 0x000ea80000300a00 */
[----:B------:R-:W2:-:S15]  /*45d00*/  LDL.LU.64 R52, [R1+0x3190] ;  /* 0x0031900001347983 */ /* 0x000e9e0000300a00 */
[----:B------:R-:W-:-:S01]  /*45d10*/  NOP ;  /* 0x0000000000007918 */ /* 0x000fc20000000000 */
[----:B------:R0:W-:Y:S04]  /*45d20*/  STL.64 [R1+0x200], R8 ;  /* 0x0002000801007387 */ /* 0x0001e80000100a00 */
[----:B------:R1:W-:Y:S04]  /*45d30*/  STL.64 [R1+0x208], R10 ;  /* 0x0002080a01007387 */ /* 0x0003e80000100a00 */
[----:B0-----:R-:W2:Y:S04]  /*45d40*/  LDL.LU R8, [R1+0x180] ;  /* 0x0001800001087983 */ /* 0x001ea80000300800 */
[----:B------:R-:W2:Y:S04]  /*45d50*/  LDL.LU R9, [R1+0x184] ;  /* 0x0001840001097983 */ /* 0x000ea80000300800 */
[----:B-1----:R-:W2:Y:S04]  /*45d60*/  LDL.LU R10, [R1+0x188] ;  /* 0x00018800010a7983 */ /* 0x002ea80000300800 */
[----:B------:R-:W2:Y:S04]  /*45d70*/  LDL.LU R11, [R1+0x18c] ;  /* 0x00018c00010b7983 */ /* 0x000ea80000300800 */
[----:B------:R-:W4:Y:S04]  /*45d80*/  LDL.LU.64 R46, [R1+0x3188] ;  /* 0x00318800012e7983 */ /* 0x000f280000300a00 */
[----:B------:R-:W2:Y:S04]  /*45d90*/  LDL.LU.64 R44, [R1+0x3180] ;  /* 0x00318000012c7983 */ /* 0x000ea80000300a00 */
[----:B------:R-:W-:Y:S04]  /*45da0*/  STL.64 [R1+0x1f0], R40 ;  /* 0x0001f02801007387 */ /* 0x000fe80000100a00 */
[----:B------:R0:W-:Y:S04]  /*45db0*/  STL.64 [R1+0x1f8], R42 ;  /* 0x0001f82a01007387 */ /* 0x0001e80000100a00 */
[----:B0-----:R-:W4:Y:S04]  /*45dc0*/  LDL.LU.64 R42, [R1+0x3178] ;  /* 0x00317800012a7983 */ /* 0x001f280000300a00 */
[----:B------:R-:W4:Y:S01]  /*45dd0*/  LDL.LU.64 R40, [R1+0x3170] ;  /* 0x0031700001287983 */ /* 0x000f220000300a00 */
[----:B---3--:R-:W-:Y:S06]  /*45de0*/  HMMA.16816.F32.BF16 R12, R56, R24, R12 ;  /* 0x00000018380c723c */ /* 0x008fec000004180c */
[----:B------:R-:W-:-:S15]  /*45df0*/  IMAD.MOV.U32 R3, RZ, RZ, R25 ;  /* 0x000000ffff037224 */ /* 0x000fde00078e0019 */
[----:B------:R-:W-:-:S02]  /*45e00*/  NOP ;  /* 0x0000000000007918 */ /* 0x000fc40000000000 */
[----:B------:R-:W-:Y:S04]  /*45e10*/  STL.64 [R1+0x1e0], R12 ;  /* 0x0001e00c01007387 */ /* 0x000fe80000100a00 */
[----:B------:R0:W-:Y:S02]  /*45e20*/  STL.64 [R1+0x1e8], R14 ;  /* 0x0001e80e01007387 */ /* 0x0001e40000100a00 */
[----:B0-----:R-:W-:Y:S02]  /*45e30*/  IMAD.MOV.U32 R14, RZ, RZ, R24 ;  /* 0x000000ffff0e7224 */ /* 0x001fe400078e0018 */
[----:B------:R-:W3:Y:S01]  /*45e40*/  LDL.LU R24, [R1+0x140] ;  /* 0x0001400001187983 */ /* 0x000ee20000300800 */
[C---:B--2---:R-:W-:Y:S06]  /*45e50*/  HMMA.16816.F32.BF16 R48, R56.reuse, R44, R48 ;  /* 0x0000002c3830723c */ /* 0x044fec0000041830 */
[----:B----4-:R-:W-:-:S15]  /*45e60*/  HMMA.16816.F32.BF16 R16, R56, R40, R16 ;  /* 0x000000283810723c */ /* 0x010fde0000041810 */
[----:B------:R-:W-:-:S08]  /*45e70*/  NOP ;  /* 0x0000000000007918 */ /* 0x000fd00000000000 */
[----:B------:R0:W-:Y:S04]  /*45e80*/  STL.64 [R1+0x1d0], R16 ;  /* 0x0001d01001007387 */ /* 0x0001e80000100a00 */
[----:B------:R1:W-:Y:S04]  /*45e90*/  STL.64 [R1+0x1d8], R18 ;  /* 0x0001d81201007387 */ /* 0x0003e80000100a00 */
[----:B------:R-:W3:Y:S04]  /*45ea0*/  LDL.LU R25, [R1+0x144] ;  /* 0x0001440001197983 */ /* 0x000ee80000300800 */
[----:B------:R-:W3:Y:S04]  /*45eb0*/  LDL.LU R26, [R1+0x148] ;  /* 0x00014800011a7983 */ /* 0x000ee80000300800 */
[----:B------:R-:W3:Y:S04]  /*45ec0*/  LDL.LU R27, [R1+0x14c] ;  /* 0x00014c00011b7983 */ /* 0x000ee80000300800 */
[----:B0-----:R-:W2:Y:S04]  /*45ed0*/  LDL.LU R16, [R1+0x130] ;  /* 0x0001300001107983 */ /* 0x001ea80000300800 */
[----:B------:R-:W2:Y:S04]  /*45ee0*/  LDL.LU R17, [R1+0x134] ;  /* 0x0001340001117983 */ /* 0x000ea80000300800 */
[----:B-1----:R-:W2:Y:S01]  /*45ef0*/  LDL.LU R18, [R1+0x138] ;  /* 0x0001380001127983 */ /* 0x002ea20000300800 */
[----:B------:R-:W-:-:S03]  /*45f00*/  IMAD.MOV.U32 R19, RZ, RZ, R61 ;  /* 0x000000ffff137224 */ /* 0x000fc600078e003d */
[----:B------:R-:W4:Y:S04]  /*45f10*/  LDL.LU R61, [R1+0x3168] ;  /* 0x00316800013d7983 */ /* 0x000f280000300800 */
[----:B------:R-:W-:Y:S04]  /*45f20*/  STL.64 [R1+0x30b0], R42 ;  /* 0x0030b02a01007387 */ /* 0x000fe80000100a00 */
[----:B------:R0:W-:Y:S04]  /*45f30*/  STL.64 [R1+0x30a8], R40 ;  /* 0x0030a82801007387 */ /* 0x0001e80000100a00 */
[----:B0-----:R-:W3:Y:S04]  /*45f40*/  LDL.LU.64 R40, [R1+0x110] ;  /* 0x0001100001287983 */ /* 0x001ee80000300a00 */
[----:B------:R-:W-:Y:S04]  /*45f50*/  STL.64 [R1+0x1c0], R48 ;  /* 0x0001c03001007387 */ /* 0x000fe80000100a00 */
[----:B------:R0:W-:Y:S04]  /*45f60*/  STL.64 [R1+0x1c8], R50 ;  /* 0x0001c83201007387 */ /* 0x0001e80000100a00 */
[----:B0-----:R-:W2:Y:S04]  /*45f70*/  LDL.LU.64 R50, [R1+0x3160] ;  /* 0x0031600001327983 */ /* 0x001ea80000300a00 */
[----:B------:R-:W4:Y:S04]  /*45f80*/  LDL.LU.64 R48, [R1+0x3158] ;  /* 0x0031580001307983 */ /* 0x000f280000300a00 */
[----:B------:R-:W-:Y:S04]  /*45f90*/  STL.64 [R1+0x30c0], R46 ;  /* 0x0030c02e01007387 */ /* 0x000fe80000100a00 */
[----:B------:R0:W-:Y:S04]  /*45fa0*/  STL.64 [R1+0x30b8], R44 ;  /* 0x0030b82c01007387 */ /* 0x0001e80000100a00 */
[----:B0-----:R-:W3:Y:S04]  /*45fb0*/  LDL.LU R44, [R1+0x150] ;  /* 0x00015000012c7983 */ /* 0x001ee80000300800 */
[----:B------:R-:W3:Y:S04]  /*45fc0*/  LDL.LU R45, [R1+0x154] ;  /* 0x00015400012d7983 */ /* 0x000ee80000300800 */
[----:B------:R-:W3:Y:S04]  /*45fd0*/  LDL.LU R46, [R1+0x158] ;  /* 0x00015800012e7983 */ /* 0x000ee80000300800 */
[----:B------:R-:W3:Y:S01]  /*45fe0*/  LDL.LU R47, [R1+0x15c] ;  /* 0x00015c00012f7983 */ /* 0x000ee20000300800 */
[C---:B----4-:R-:W-:Y:S06]  /*45ff0*/  HMMA.16816.F32.BF16 R4, R56.reuse, R48, R4 ;  /* 0x000000303804723c */ /* 0x050fec0000041804 */
[----:B------:R-:W-:-:S15]  /*46000*/  HMMA.16816.F32.BF16 R56, R56, R52, R8 ;  /* 0x000000343838723c */ /* 0x000fde0000041808 */
[----:B------:R-:W-:-:S02]  /*46010*/  NOP ;  /* 0x0000000000007918 */ /* 0x000fc40000000000 */
[----:B------:R-:W-:Y:S04]  /*46020*/  STL.64 [R1+0x1b0], R4 ;  /* 0x0001b00401007387 */ /* 0x000fe80000100a00 */
[----:B------:R0:W-:Y:S04]  /*46030*/  STL.64 [R1+0x1b8], R6 ;  /* 0x0001b80601007387 */ /* 0x0001e80000100a00 */
[----:B0-----:R-:W4:Y:S04]  /*46040*/  LDL.LU.64 R6, [R1+0x3150] ;  /* 0x0031500001067983 */ /* 0x001f280000300a00 */
[----:B------:R-:W4:Y:S04]  /*46050*/  LDL.LU.64 R4, [R1+0x3148] ;  /* 0x0031480001047983 */ /* 0x000f280000300a00 */
[----:B--2---:R-:W-:Y:S04]  /*46060*/  STL.64 [R1+0x30d0], R50 ;  /* 0x0030d03201007387 */ /* 0x004fe80000100a00 */
[----:B------:R0:W-:Y:S04]  /*46070*/  STL.64 [R1+0x30c8], R48 ;  /* 0x0030c83001007387 */ /* 0x0001e80000100a00 */
[----:B0-----:R-:W4:Y:S04]  /*46080*/  LDL.LU R48, [R1+0x160] ;  /* 0x0001600001307983 */ /* 0x001f280000300800 */
[----:B------:R-:W4:Y:S04]  /*46090*/  LDL.LU R49, [R1+0x164] ;  /* 0x0001640001317983 */ /* 0x000f280000300800 */
[----:B------:R-:W4:Y:S04]  /*460a0*/  LDL.LU R50, [R1+0x168] ;  /* 0x0001680001327983 */ /* 0x000f280000300800 */
[----:B------:R-:W2:Y:S04]  /*460b0*/  LDL.LU.64 R8, [R1+0x3140] ;  /* 0x0031400001087983 */ /* 0x000ea80000300a00 */
[----:B------:R0:W-:Y:S04]  /*460c0*/  STL.64 [R1+0x180], R56 ;  /* 0x0001803801007387 */ /* 0x0001e80000100a00 */
[----:B------:R1:W-:Y:S04]  /*460d0*/  STL [R1+0x188], R58 ;  /* 0x0001883a01007387 */ /* 0x0003e80000100800 */
[----:B0-----:R-:W4:Y:S04]  /*460e0*/  LDL.LU R56, [R1+0x170] ;  /* 0x0001700001387983 */ /* 0x001f280000300800 */
[----:B------:R-:W4:Y:S04]  /*460f0*/  LDL.LU R57, [R1+0x174] ;  /* 0x0001740001397983 */ /* 0x000f280000300800 */
[----:B-1----:R-:W4:Y:S01]  /*46100*/  LDL.LU R58, [R1+0x178] ;  /* 0x00017800013a7983 */ /* 0x002f220000300800 */
[----:B------:R-:W-:-:S02]  /*46110*/  IMAD.MOV.U32 R51, RZ, RZ, R61 ;  /* 0x000000ffff337224 */ /* 0x000fc400078e003d */
[----:B------:R-:W-:Y:S01]  /*46120*/  IMAD.MOV.U32 R61, RZ, RZ, R59 ;  /* 0x000000ffff3d7224 */ /* 0x000fe200078e003b */
[----:B------:R-:W-:Y:S04]  /*46130*/  STL.64 [R1+0x30e0], R54 ;  /* 0x0030e03601007387 */ /* 0x000fe80000100a00 */
[----:B------:R0:W-:Y:S04]  /*46140*/  STL.64 [R1+0x30d8], R52 ;  /* 0x0030d83401007387 */ /* 0x0001e80000100a00 */
[----:B------:R-:W-:Y:S01]  /*46150*/  STL [R1+0x2e68], R61 ;  /* 0x002e683d01007387 */ /* 0x000fe20000100800 */
[----:B---3--:R-:W-:-:S02]  /*46160*/  IMAD.MOV.U32 R30, RZ, RZ, R41 ;  /* 0x000000ffff1e7224 */ /* 0x008fc400078e0029 */
[----:B--2---:R-:W-:Y:S01]  /*46170*/  IMAD.MOV.U32 R59, RZ, RZ, R8 ;  /* 0x000000ffff3b7224 */ /* 0x004fe200078e0008 */
[C---:B----4-:R-:W-:Y:S01]  /*46180*/  HMMA.16816.F32.BF16 R48, R4.reuse, R32, R48 ;  /* 0x000000200430723c */ /* 0x050fe20000041830 */
[----:B------:R-:W1:Y:S05]  /*46190*/  LDSM.16.MT88.4 R8, [R9+UR4+0x9800] ;  /* 0x009800040908783b */ /* 0x000e6a0008004200 */
[----:B0-----:R-:W-:-:S15]  /*461a0*/  HMMA.16816.F32.BF16 R52, R4, R28, R56 ;  /* 0x0000001c0434723c */ /* 0x001fde0000041838 */
[----:B------:R-:W-:-:S02]  /*461b0*/  NOP ;  /* 0x0000000000007918 */ /* 0x000fc40000000000 */
[----:B------:R-:W-:Y:S06]  /*461c0*/  STL.64 [R1+0x160], R48 ;  /* 0x0001603001007387 */ /* 0x000fec0000100a00 */
[----:B------:R-:W-:Y:S04]  /*461d0*/  STL.64 [R1+0x170], R52 ;  /* 0x0001703401007387 */ /* 0x000fe80000100a00 */
[----:B------:R-:W-:Y:S04]  /*461e0*/  STL.64 [R1+0x178], R54 ;  /* 0x0001783601007387 */ /* 0x000fe80000100a00 */
[----:B------:R-:W-:Y:S04]  /*461f0*/  STL [R1+0x168], R50 ;  /* 0x0001683201007387 */ /* 0x000fe80000100800 */
[----:B------:R-:W-:Y:S04]  /*46200*/  STL.64 [R1+0x30f0], R34 ;  /* 0x0030f02201007387 */ /* 0x000fe80000100a00 */
[----:B------:R0:W-:Y:S02]  /*46210*/  STL.64 [R1+0x30e8], R32 ;  /* 0x0030e82001007387 */ /* 0x0001e40000100a00 */
[----:B0-----:R-:W-:Y:S01]  /*46220*/  HMMA.16816.F32.BF16 R32, R4, R36, R44 ;  /* 0x000000240420723c */ /* 0x001fe2000004182c */
[----:B------:R-:W-:-:S05]  /*46230*/  IMAD.MOV.U32 R61, RZ, RZ, R51 ;  /* 0x000000ffff3d7224 */ /* 0x000fca00078e0033 */
[C---:B------:R-:W-:Y:S01]  /*46240*/  HMMA.16816.F32.BF16 R24, R4.reuse, R40, R24 ;  /* 0x000000280418723c */ /* 0x040fe20000041818 */
[----:B------:R-:W-:Y:S04]  /*46250*/  STL [R1+0x2e88], R61 ;  /* 0x002e883d01007387 */ /* 0x000fe80000100800 */
[----:B------:R-:W-:Y:S04]  /*46260*/  STL [R1+0x3138], R39 ;  /* 0x0031382701007387 */ /* 0x000fe80000100800 */
[----:B------:R-:W-:Y:S08]  /*46270*/  STL.64 [R1+0x3130], R36 ;  /* 0x0031302401007387 */ /* 0x000ff00000100a00 */
[----:B------:R-:W-:Y:S04]  /*46280*/  STL.64 [R1+0x150], R32 ;  /* 0x0001502001007387 */ /* 0x000fe80000100a00 */
[----:B------:R-:W-:Y:S04]  /*46290*/  STL.64 [R1+0x158], R34 ;  /* 0x0001582201007387 */ /* 0x000fe80000100a00 */
[----:B-1----:R-:W-:Y:S04]  /*462a0*/  STL.64 [R1+0x2fd8], R10 ;  /* 0x002fd80a01007387 */ /* 0x002fe80000100a00 */
[----:B------:R0:W-:Y:S02]  /*462b0*/  STL.64 [R1+0x2fd0], R8 ;  /* 0x002fd00801007387 */ /* 0x0001e40000100a00 */
[----:B0-----:R-:W-:Y:S02]  /*462c0*/  HMMA.16816.F32.BF16 R8, R4, R20, R16 ;  /* 0x000000140408723c */ /* 0x001fe40000041810 */
[----:B------:R0:W-:Y:S04]  /*462d0*/  STL.64 [R1+0x140], R24 ;  /* 0x0001401801007387 */ /* 0x0001e80000100a00 */
[----:B------:R1:W-:Y:S04]  /*462e0*/  STL [R1+0x148], R26 ;  /* 0x0001481a01007387 */ /* 0x0003e80000100800 */
[----:B------:R-:W-:Y:S04]  /*462f0*/  STL [R1+0x3128], R30 ;  /* 0x0031281e01007387 */ /* 0x000fe80000100800 */
[----:B------:R-:W-:Y:S01]  /*46300*/  STL.64 [R1+0x3120], R28 ;  /* 0x0031201c01007387 */ /* 0x000fe20000100a00 */
[----:B------:R-:W-:-:S03]  /*46310*/  IMAD.MOV.U32 R61, RZ, RZ, R27 ;  /* 0x000000ffff3d7224 */ /* 0x000fc600078e001b */
[----:B0-----:R-:W2:Y:S05]  /*46320*/  LDL.LU R24, [R1+0x530] ;  /* 0x0005300001187983 */ /* 0x001eaa0000300800 */
[----:B------:R0:W-:Y:S04]  /*46330*/  STL.64 [R1+0x130], R8 ;  /* 0x0001300801007387 */ /* 0x0001e80000100a00 */
[----:B------:R3:W-:Y:S04]  /*46340*/  STL.64 [R1+0x138], R10 ;  /* 0x0001380a01007387 */ /* 0x0007e80000100a00 */
[----:B------:R-:W2:Y:S04]  /*46350*/  LDL.LU R25, [R1+0x534] ;  /* 0x0005340001197983 */ /* 0x000ea80000300800 */
[----:B-1----:R-:W4:Y:S04]  /*46360*/  LDL.LU R26, [R1+0x538] ;  /* 0x00053800011a7983 */ /* 0x002f280000300800 */
[----:B------:R-:W4:Y:S04]  /*46370*/  LDL.LU R27, [R1+0x53c] ;  /* 0x00053c00011b7983 */ /* 0x000f280000300800 */
[----:B------:R-:W2:Y:S04]  /*46380*/  LDL.LU R16, [R1+0x580] ;  /* 0x0005800001107983 */ /* 0x000ea80000300800 */
[----:B------:R-:W2:Y:S04]  /*46390*/  LDL.LU R17, [R1+0x584] ;  /* 0x0005840001117983 */ /* 0x000ea80000300800 */
[----:B------:R-:W4:Y:S04]  /*463a0*/  LDL.LU R18, [R1+0x588] ;  /* 0x0005880001127983 */ /* 0x000f280000300800 */
[----:B------:R-:W4:Y:S04]  /*463b0*/  LDL.LU R19, [R1+0x58c] ;  /* 0x00058c0001137983 */ /* 0x000f280000300800 */
[----:B0-----:R-:W2:Y:S04]  /*463c0*/  LDL.LU R8, [R1+0x590] ;  /* 0x0005900001087983 */ /* 0x001ea80000300800 */
[----:B------:R-:W2:Y:S04]  /*463d0*/  LDL.LU R9, [R1+0x594] ;  /* 0x0005940001097983 */ /* 0x000ea80000300800 */
[----:B---3--:R-:W3:Y:S04]  /*463e0*/  LDL.LU R10, [R1+0x598] ;  /* 0x00059800010a7983 */ /* 0x008ee80000300800 */
[----:B------:R-:W3:Y:S04]  /*463f0*/  LDL.LU R11, [R1+0x59c] ;  /* 0x00059c00010b7983 */ /* 0x000ee80000300800 */
[----:B------:R-:W3:Y:S04]  /*46400*/  LDL.LU R36, [R1+0x120] ;  /* 0x0001200001247983 */ /* 0x000ee80000300800 */
[----:B------:R-:W3:Y:S04]  /*46410*/  LDL.LU R37, [R1+0x124] ;  /* 0x0001240001257983 */ /* 0x000ee80000300800 */
[----:B------:R-:W3:Y:S04]  /*46420*/  LDL.LU R38, [R1+0x128] ;  /* 0x0001280001267983 */ /* 0x000ee80000300800 */
[----:B------:R-:W3:Y:S04]  /*46430*/  LDL.LU R39, [R1+0x12c] ;  /* 0x00012c0001277983 */ /* 0x000ee80000300800 */
[----:B------:R-:W3:Y:S04]  /*46440*/  LDL.LU.64 R28, [R1+0xf0] ;  /* 0x0000f000011c7983 */ /* 0x000ee80000300a00 */
[----:B----4-:R-:W-:Y:S04]  /*46450*/  STL.64 [R1+0x3118], R18 ;  /* 0x0031181201007387 */ /* 0x010fe80000100a00 */
[----:B--2---:R0:W-:Y:S04]  /*46460*/  STL.64 [R1+0x3110], R16 ;  /* 0x0031101001007387 */ /* 0x0041e80000100a00 */
[----:B0-----:R-:W2:Y:S04]  /*46470*/  LDL.LU.64 R16, [R1+0xe0] ;  /* 0x0000e00001107983 */ /* 0x001ea80000300a00 */
[----:B------:R-:W4:Y:S04]  /*46480*/  LDL.LU.64 R12, [R1+0xd0] ;  /* 0x0000d000010c7983 */ /* 0x000f280000300a00 */
[----:B------:R-:W-:Y:S04]  /*46490*/  STL.64 [R1+0x3100], R26 ;  /* 0x0031001a01007387 */ /* 0x000fe80000100a00 */
[----:B------:R0:W-:Y:S01]  /*464a0*/  STL.64 [R1+0x30f8], R24 ;  /* 0x0030f81801007387 */ /* 0x0001e20000100a00 */
[----:B---3--:R-:W-:Y:S03]  /*464b0*/  HMMA.16816.F32.BF16 R36, R4, R28, R36 ;  /* 0x0000001c0424723c */ /* 0x008fe60000041824 */
        /* <DEDUP_REMOVED lines=8> */
[----:B------:R-:W3:Y:S04]  /*46540*/  LDL.LU.64 R56, [R1+0xb0] ;  /* 0x0000b00001387983 */ /* 0x000ee80000300a00 */
        /* <DEDUP_REMOVED lines=13> */
[----:B------:R-:W-:Y:S04]  /*46620*/  STL.64 [R1+0x120], R36 ;  /* 0x0001202401007387 */ /* 0x000fe80000100a00 */
[----:B------:R0:W-:Y:S01]  /*46630*/  STL.64 [R1+0x128], R38 ;  /* 0x0001282601007387 */ /* 0x0001e20000100a00 */
[----:B------:R-:W-:-:S03]  /*46640*/  IMAD.MOV.U32 R31, RZ, RZ, R29 ;  /* 0x000000ffff1f7224 */ /* 0x000fc600078e001d */
[----:B0-----:R-:W3:Y:S04]  /*46650*/  LDL.LU R39, [R1+0x3138] ;  /* 0x0031380001277983 */ /* 0x001ee80000300800 */
[----:B------:R-:W3:Y:S01]  /*46660*/  LDL.LU.64 R36, [R1+0x3130] ;  /* 0x0031300001247983 */ /* 0x000ee20000300a00 */
[----:B------:R-:W-:-:S03]  /*46670*/  IMAD.MOV.U32 R38, RZ, RZ, R28 ;  /* 0x000000ffff267224 */ /* 0x000fc600078e001c */
[----:B------:R-:W3:Y:S04]  /*46680*/  LDL.LU R30, [R1+0x3128] ;  /* 0x00312800011e7983 */ /* 0x000ee80000300800 */
[----:B------:R-:W3:Y:S01]  /*46690*/  LDL.LU.64 R28, [R1+0x3120] ;  /* 0x00312000011c7983 */ /* 0x000ee20000300a00 */
[----:B--2---:R-:W-:-:S15]  /*466a0*/  HMMA.16816.F32.BF16 R8, R4, R16, R8 ;  /* 0x000000100408723c */ /* 0x004fde0000041808 */
[----:B------:R-:W-:-:S08]  /*466b0*/  NOP ;  /* 0x0000000000007918 */ /* 0x000fd00000000000 */
[----:B------:R-:W-:Y:S04]  /*466c0*/  STL.64 [R1+0x80], R8 ;  /* 0x0000800801007387 */ /* 0x000fe80000100a00 */
[----:B------:R0:W-:Y:S04]  /*466d0*/  STL.64 [R1+0x88], R10 ;  /* 0x0000880a01007387 */ /* 0x0001e80000100a00 */
[----:B------:R-:W4:Y:S01]  /*466e0*/  LDL.LU.64 R18, [R1+0x3118] ;  /* 0x0031180001127983 */ /* 0x000f220000300a00 */
[----:B0-----:R-:W-:Y:S01]  /*466f0*/  MOV R11, R16 ;  /* 0x00000010000b7202 */ /* 0x001fe20000000f00 */
[----:B------:R-:W-:-:S02]  /*46700*/  IMAD.MOV.U32 R10, RZ, RZ, R17 ;  /* 0x000000ffff0a7224 */ /* 0x000fc400078e0011 */
[----:B------:R-:W4:Y:S02]  /*46710*/  LDL.LU.64 R16, [R1+0x3110] ;  /* 0x0031100001107983 */ /* 0x000f240000300a00 */
[----:B----4-:R-:W-:-:S15]  /*46720*/  HMMA.16816.F32.BF16 R16, R4, R12, R16 ;  /* 0x0000000c0410723c */ /* 0x010fde0000041810 */
[----:B------:R-:W-:-:S08]  /*46730*/  NOP ;  /* 0x0000000000007918 */ /* 0x000fd00000000000 */
[----:B------:R-:W-:Y:S04]  /*46740*/  STL.64 [R1+0x70], R16 ;  /* 0x0000701001007387 */ /* 0x000fe80000100a00 */
[----:B------:R0:W-:Y:S02]  /*46750*/  STL.64 [R1+0x78], R18 ;  /* 0x0000781201007387 */ /* 0x0001e40000100a00 */
[----:B0-----:R-:W-:Y:S02]  /*46760*/  IMAD.MOV.U32 R19, RZ, RZ, R12 ;  /* 0x000000ffff137224 */ /* 0x001fe400078e000c */
[----:B------:R-:W-:Y:S02]  /*46770*/  IMAD.MOV.U32 R18, RZ, RZ, R13 ;  /* 0x000000ffff127224 */ /* 0x000fe400078e000d */
[----:B------:R-:W2:Y:S01]  /*46780*/  LDL.LU.64 R12, [R1+0x3108] ;  /* 0x00310800010c7983 */ /* 0x000ea20000300a00 */
[----:B---3--:R-:W-:Y:S01]  /*46790*/  HMMA.16816.F32.BF16 R32, R4, R56, R32 ;  /* 0x000000380420723c */ /* 0x008fe20000041820 */
[----:B------:R-:W-:-:S05]  /*467a0*/  IMAD.MOV.U32 R0, RZ, RZ, R40 ;  /* 0x000000ffff007224 */ /* 0x000fca00078e0028 */
[----:B------:R-:W-:Y:S01]  /*467b0*/  HMMA.16816.F32.BF16 R52, R4, R48, R52 ;  /* 0x000000300434723c */ /* 0x000fe20000041834 */
[----:B------:R-:W-:Y:S02]  /*467c0*/  IMAD.MOV.U32 R40, RZ, RZ, R14 ;  /* 0x000000ffff287224 */ /* 0x000fe400078e000e */
[----:B------:R-:W-:-:S07]  /*467d0*/  IMAD.MOV.U32 R41, RZ, RZ, R3 ;  /* 0x000000ffff297224 */ /* 0x000fce00078e0003 */
[C---:B------:R-:W-:Y:S01]  /*467e0*/  HMMA.16816.F32.BF16 R40, R4.reuse, R40, R44 ;  /* 0x000000280428723c */ /* 0x040fe2000004182c */
[----:B------:R-:W-:Y:S02]  /*467f0*/  IMAD.MOV.U32 R17, RZ, RZ, R56 ;  /* 0x000000ffff117224 */ /* 0x000fe400078e0038 */
[----:B------:R-:W-:Y:S02]  /*46800*/  IMAD.MOV.U32 R16, RZ, RZ, R57 ;  /* 0x000000ffff107224 */ /* 0x000fe400078e0039 */
[----:B------:R-:W-:Y:S02]  /*46810*/  IMAD.MOV.U32 R60, RZ, RZ, R48 ;  /* 0x000000ffff3c7224 */ /* 0x000fe400078e0030 */
[----:B------:R-:W-:Y:S01]  /*46820*/  IMAD.MOV.U32 R3, RZ, RZ, R49 ;  /* 0x000000ffff037224 */ /* 0x000fe200078e0031 */
[----:B--2---:R-:W-:Y:S06]  /*46830*/  HMMA.16816.F32.BF16 R24, R4, R12, R24 ;  /* 0x0000000c0418723c */ /* 0x004fec0000041818 */
[----:B------:R-:W-:-:S02]  /*46840*/  IMAD.MOV.U32 R9, RZ, RZ, R12 ;  /* 0x000000ffff097224 */ /* 0x000fc400078e000c */
[----:B------:R-:W-:-:S15]  /*46850*/  IMAD.MOV.U32 R8, RZ, RZ, R13 ;  /* 0x000000ffff087224 */ /* 0x000fde00078e000d */
[----:B------:R-:W-:Y:S04]  /*46860*/  STL.64 [R1+0x60], R24 ;  /* 0x0000601801007387 */ /* 0x000fe80000100a00 */
[----:B------:R0:W-:Y:S04]  /*46870*/  STL.64 [R1+0x68], R26 ;  /* 0x0000681a01007387 */ /* 0x0001e80000100a00 */
[----:B0-----:R-:W2:Y:S04]  /*46880*/  LDL.LU.64 R26, [R1+0x3100] ;  /* 0x00310000011a7983 */ /* 0x001ea80000300a00 */
[----:B------:R-:W2:Y:S04]  /*46890*/  LDL.LU.64 R24, [R1+0x30f8] ;  /* 0x0030f80001187983 */ /* 0x000ea80000300a00 */
[----:B------:R-:W3:Y:S04]  /*468a0*/  LDL.LU R12, [R1+0x510] ;  /* 0x00051000010c7983 */ /* 0x000ee80000300800 */
[----:B------:R-:W3:Y:S04]  /*468b0*/  LDL.LU R13, [R1+0x514] ;  /* 0x00051400010d7983 */ /* 0x000ee80000300800 */
[----:B------:R-:W3:Y:S04]  /*468c0*/  LDL.LU R14, [R1+0x518] ;  /* 0x00051800010e7983 */ /* 0x000ee80000300800 */
[----:B------:R-:W3:Y:S04]  /*468d0*/  LDL.LU R15, [R1+0x51c] ;  /* 0x00051c00010f7983 */ /* 0x000ee80000300800 */
[----:B------:R-:W-:Y:S04]  /*468e0*/  STL.64 [R1+0x50], R32 ;  /* 0x0000502001007387 */ /* 0x000fe80000100a00 */
[----:B------:R0:W-:Y:S04]  /*468f0*/  STL.64 [R1+0x58], R34 ;  /* 0x0000582201007387 */ /* 0x0001e80000100a00 */
[----:B0-----:R-:W4:Y:S04]  /*46900*/  LDL.LU.64 R34, [R1+0x30f0] ;  /* 0x0030f00001227983 */ /* 0x001f280000300a00 */
[----:B------:R-:W4:Y:S04]  /*46910*/  LDL.LU.64 R32, [R1+0x30e8] ;  /* 0x0030e80001207983 */ /* 0x000f280000300a00 */
[----:B------:R-:W4:Y:S04]  /*46920*/  LDL.LU R56, [R1+0x4c0] ;  /* 0x0004c00001387983 */ /* 0x000f280000300800 */
[----:B------:R-:W4:Y:S04]  /*46930*/  LDL.LU R57, [R1+0x4c4] ;  /* 0x0004c40001397983 */ /* 0x000f280000300800 */
[----:B------:R-:W4:Y:S04]  /*46940*/  LDL.LU R58, [R1+0x4c8] ;  /* 0x0004c800013a7983 */ /* 0x000f280000300800 */
[----:B------:R-:W4:Y:S04]  /*46950*/  LDL.LU R59, [R1+0x4cc] ;  /* 0x0004cc00013b7983 */ /* 0x000f280000300800 */
[----:B------:R-:W-:Y:S04]  /*46960*/  STL.64 [R1+0x40], R52 ;  /* 0x0000403401007387 */ /* 0x000fe80000100a00 */
[----:B------:R0:W-:Y:S04]  /*46970*/  STL.64 [R1+0x48], R54 ;  /* 0x0000483601007387 */ /* 0x0001e80000100a00 */
[----:B0-----:R-:W4:Y:S04]  /*46980*/  LDL.LU.64 R54, [R1+0x30e0] ;  /* 0x0030e00001367983 */ /* 0x001f280000300a00 */
[----:B------:R-:W4:Y:S04]  /*46990*/  LDL.LU.64 R52, [R1+0x30d8] ;  /* 0x0030d80001347983 */ /* 0x000f280000300a00 */
[----:B------:R-:W4:Y:S04]  /*469a0*/  LDL.LU.64 R50, [R1+0x30d0] ;  /* 0x0030d00001327983 */ /* 0x000f280000300a00 */
[----:B------:R-:W3:Y:S04]  /*469b0*/  LDL.LU.64 R48, [R1+0x30c8] ;  /* 0x0030c80001307983 */ /* 0x000ee80000300a00 */
[----:B------:R-:W4:Y:S04]  /*469c0*/  LDL.LU.64 R46, [R1+0x30c0] ;  /* 0x0030c000012e7983 */ /* 0x000f280000300a00 */
[----:B------:R-:W2:Y:S04]  /*469d0*/  LDL.LU.64 R44, [R1+0x30b8] ;  /* 0x0030b800012c7983 */ /* 0x000ea80000300a00 */
[----:B------:R-:W-:Y:S04]  /*469e0*/  STL.64 [R1+0x30], R40 ;  /* 0x0000302801007387 */ /* 0x000fe80000100a00 */
[----:B------:R0:W-:Y:S04]  /*469f0*/  STL.64 [R1+0x38], R42 ;  /* 0x0000382a01007387 */ /* 0x0001e80000100a00 */
[----:B0-----:R-:W3:Y:S04]  /*46a00*/  LDL.LU.64 R42, [R1+0x30b0] ;  /* 0x0030b000012a7983 */ /* 0x001ee80000300a00 */
[----:B------:R-:W4:Y:S01]  /*46a10*/  LDL.LU.64 R40, [R1+0x30a8] ;  /* 0x0030a80001287983 */ /* 0x000f220000300a00 */
[C---:B--2---:R-:W-:Y:S06]  /*46a20*/  HMMA.16816.F32.BF16 R20, R4.reuse, R44, R20 ;  /* 0x0000002c0414723c */ /* 0x044fec0000041814 */
[C---:B----4-:R-:W-:Y:S01]  /*46a30*/  HMMA.16816.F32.BF16 R24, R4.reuse, R40, R24 ;  /* 0x000000280418723c */ /* 0x050fe20000041818 */
[----:B---3--:R-:W-:Y:S05]  /*46a40*/  STL.64 [R1+0x2fe8], R42 ;  /* 0x002fe82a01007387 */ /* 0x008fea0000100a00 */
[----:B------:R-:W-:Y:S01]  /*46a50*/  HMMA.16816.F32.BF16 R12, R4, R48, R12 ;  /* 0x00000030040c723c */ /* 0x000fe2000004180c */
[----:B------:R-:W-:-:S15]  /*46a60*/  STL.64 [R1+0x2fe0], R40 ;  /* 0x002fe02801007387 */ /* 0x000fde0000100a00 */
[----:B------:R-:W-:-:S01]  /*46a70*/  NOP ;  /* 0x0000000000007918 */ /* 0x000fc20000000000 */
[----:B------:R0:W-:Y:S04]  /*46a80*/  STL.64 [R1+0x20], R24 ;  /* 0x0000201801007387 */ /* 0x0001e80000100a00 */
[----:B------:R1:W-:Y:S04]  /*46a90*/  STL.64 [R1+0x28], R26 ;  /* 0x0000281a01007387 */ /* 0x0003e80000100a00 */
[----:B0-----:R-:W2:Y:S04]  /*46aa0*/  LDL.LU R24, [R1+0x4a0] ;  /* 0x0004a00001187983 */ /* 0x001ea80000300800 */
[----:B------:R0:W-:Y:S04]  /*46ab0*/  STL.64 [R1+0x10], R20 ;  /* 0x0000101401007387 */ /* 0x0001e80000100a00 */
[----:B------:R3:W-:Y:S04]  /*46ac0*/  STL.64 [R1+0x18], R22 ;  /* 0x0000181601007387 */ /* 0x0007e80000100a00 */
[----:B------:R-:W2:Y:S04]  /*46ad0*/  LDL.LU R25, [R1+0x4a4] ;  /* 0x0004a40001197983 */ /* 0x000ea80000300800 */
[----:B-1----:R-:W2:Y:S04]  /*46ae0*/  LDL.LU R26, [R1+0x4a8] ;  /* 0x0004a800011a7983 */ /* 0x002ea80000300800 */
[----:B------:R-:W2:Y:S04]  /*46af0*/  LDL.LU R27, [R1+0x4ac] ;  /* 0x0004ac00011b7983 */ /* 0x000ea80000300800 */
[----:B0-----:R-:W4:Y:S04]  /*46b00*/  LDL.LU R20, [R1+0x480] ;  /* 0x0004800001147983 */ /* 0x001f280000300800 */
[----:B------:R-:W4:Y:S04]  /*46b10*/  LDL.LU R21, [R1+0x484] ;  /* 0x0004840001157983 */ /* 0x000f280000300800 */
[----:B---3--:R-:W4:Y:S04]  /*46b20*/  LDL.LU R22, [R1+0x488] ;  /* 0x0004880001167983 */ /* 0x008f280000300800 */
[----:B------:R-:W4:Y:S04]  /*46b30*/  LDL.LU R23, [R1+0x48c] ;  /* 0x00048c0001177983 */ /* 0x000f280000300800 */
[----:B------:R-:W3:Y:S04]  /*46b40*/  LDL.LU R40, [R1+0x430] ;  /* 0x0004300001287983 */ /* 0x000ee80000300800 */
[----:B------:R-:W3:Y:S04]  /*46b50*/  LDL.LU R41, [R1+0x434] ;  /* 0x0004340001297983 */ /* 0x000ee80000300800 */
[----:B------:R-:W3:Y:S04]  /*46b60*/  LDL.LU R42, [R1+0x438] ;  /* 0x00043800012a7983 */ /* 0x000ee80000300800 */
[----:B------:R-:W3:Y:S04]  /*46b70*/  LDL.LU R43, [R1+0x43c] ;  /* 0x00043c00012b7983 */ /* 0x000ee80000300800 */
[----:B------:R-:W-:Y:S04]  /*46b80*/  STL.64 [R1+0x2ff8], R46 ;  /* 0x002ff82e01007387 */ /* 0x000fe80000100a00 */
[----:B------:R0:W-:Y:S02]  /*46b90*/  STL.64 [R1+0x2ff0], R44 ;  /* 0x002ff02c01007387 */ /* 0x0001e40000100a00 */
[----:B0-----:R-:W-:-:S02]  /*46ba0*/  IMAD.MOV.U32 R44, RZ, RZ, R0 ;  /* 0x000000ffff2c7224 */ /* 0x001fc400078e0000 */
[----:B------:R-:W-:Y:S01]  /*46bb0*/  IMAD.MOV.U32 R45, RZ, RZ, R30 ;  /* 0x000000ffff2d7224 */ /* 0x000fe200078e001e */
[----:B------:R-:W3:Y:S04]  /*46bc0*/  LDL.LU R0, [R1+0x30a4] ;  /* 0x0030a40001007983 */ /* 0x000ee80000300800 */
[----:B------:R-:W3:Y:S04]  /*46bd0*/  LDL.LU R30, [R1+0x30a0] ;  /* 0x0030a000011e7983 */ /* 0x000ee80000300800 */
[----:B------:R-:W-:Y:S04]  /*46be0*/  STL.64 [R1], R12 ;  /* 0x0000000c01007387 */ /* 0x000fe80000100a00 */
[----:B------:R0:W-:Y:S04]  /*46bf0*/  STL.64 [R1+0x8], R14 ;  /* 0x0000080e01007387 */ /* 0x0001e80000100a00 */
[----:B0-----:R-:W2:Y:S04]  /*46c00*/  LDL.LU.64 R14, [R1+0x3098] ;  /* 0x00309800010e7983 */ /* 0x001ea80000300a00 */
[----:B------:R-:W2:Y:S01]  /*46c10*/  LDL.LU.64 R12, [R1+0x3090] ;  /* 0x00309000010c7983 */ /* 0x000ea20000300a00 */
[----:B------:R-:W-:Y:S03]  /*46c20*/  HMMA.16816.F32.BF16 R56, R4, R52, R56 ;  /* 0x000000340438723c */ /* 0x000fe60000041838 */
[----:B------:R-:W-:Y:S04]  /*46c30*/  STL.64 [R1+0x3008], R50 ;  /* 0x0030083201007387 */ /* 0x000fe80000100a00 */
[----:B------:R0:W-:Y:S04]  /*46c40*/  STL.64 [R1+0x3000], R48 ;  /* 0x0030003001007387 */ /* 0x0001e80000100a00 */
        /* <DEDUP_REMOVED lines=9> */
[----:B------:R-:W-:Y:S04]  /*46ce0*/  STL.64 [R1+0x3010], R52 ;  /* 0x0030103401007387 */ /* 0x000fe80000100a00 */
[----:B------:R-:W-:Y:S04]  /*46cf0*/  STL.64 [R1+0x2db8], R58 ;  /* 0x002db83a01007387 */ /* 0x000fe80000100a00 */
[----:B------:R0:W-:Y:S04]  /*46d00*/  STL.64 [R1+0x2db0], R56 ;  /* 0x002db03801007387 */ /* 0x0001e80000100a00 */
[----:B0-----:R-:W3:Y:S04]  /*46d10*/  LDL.LU.64 R56, [R1+0x100] ;  /* 0x0001000001387983 */ /* 0x001ee80000300a00 */
[----:B------:R-:W3:Y:S01]  /*46d20*/  LDL.LU.64 R58, [R1+0x108] ;  /* 0x00010800013a7983 */ /* 0x000ee20000300a00 */
[----:B--2---:R-:W-:-:S15]  /*46d30*/  HMMA.16816.F32.BF16 R24, R12, R28, R24 ;  /* 0x0000001c0c18723c */ /* 0x004fde0000041818 */
[----:B------:R-:W-:-:S08]  /*46d40*/  NOP ;  /* 0x0000000000007918 */ /* 0x000fd00000000000 */
[----:B------:R-:W-:Y:S04]  /*46d50*/  STL.64 [R1+0x2dc8], R26 ;  /* 0x002dc81a01007387 */ /* 0x000fe80000100a00 */
[----:B------:R0:W-:Y:S04]  /*46d60*/  STL.64 [R1+0x2dc0], R24 ;  /* 0x002dc01801007387 */ /* 0x0001e80000100a00 */
[----:B0-----:R-:W2:Y:S04]  /*46d70*/  LDL.LU.64 R24, [R1+0x90] ;  /* 0x0000900001187983 */ /* 0x001ea80000300a00 */
[----:B------:R-:W2:Y:S01]  /*46d80*/  LDL.LU.64 R26, [R1+0x98] ;  /* 0x00009800011a7983 */ /* 0x000ea20000300a00 */
[C---:B----4-:R-:W-:Y:S06]  /*46d90*/  HMMA.16816.F32.BF16 R20, R12.reuse, R32, R20 ;  /* 0x000000200c14723c */ /* 0x050fec0000041814 */
[----:B---3--:R-:W-:Y:S01]  /*46da0*/  HMMA.16816.F32.BF16 R4, R12, R36, R4 ;  /* 0x000000240c04723c */ /* 0x008fe20000041804 */
[----:B------:R-:W0:Y:S02]  /*46db0*/  S2R R47, SR_TID.X ;  /* 0x00000000002f7919 */ /* 0x000e240000002100 */
[C---:B0-----:R-:W-:Y:S01]  /*46dc0*/  LOP3.LUT R46, R47.reuse, 0x7, RZ, 0xc0, !PT ;  /* 0x000000072f2e7812 */ /* 0x041fe200078ec0ff */
[----:B------:R-:W-:-:S04]  /*46dd0*/  IMAD.SHL.U32 R32, R47, 0x2, RZ ;  /* 0x000000022f207824 */ /* 0x000fc800078e00ff */
[----:B------:R-:W-:Y:S01]  /*46de0*/  IMAD R33, R46, 0x90, RZ ;  /* 0x000000902e217824 */ /* 0x000fe200078e02ff */
[----:B--2---:R-:W-:Y:S04]  /*46df0*/  STL.64 [R1+0x3028], R26 ;  /* 0x0030281a01007387 */ /* 0x004fe80000100a00 */
[----:B------:R-:W-:Y:S04]  /*46e00*/  STL.64 [R1+0x3020], R24 ;  /* 0x0030201801007387 */ /* 0x000fe80000100a00 */
[----:B------:R-:W-:Y:S04]  /*46e10*/  STL.64 [R1+0x2dd8], R22 ;  /* 0x002dd81601007387 */ /* 0x000fe80000100a00 */
[----:B------:R0:W-:Y:S02]  /*46e20*/  STL.64 [R1+0x2dd0], R20 ;  /* 0x002dd01401007387 */ /* 0x0001e40000100a00 */
[----:B0-----:R-:W-:-:S02]  /*46e30*/  IMAD.MOV.U32 R20, RZ, RZ, R38 ;  /* 0x000000ffff147224 */ /* 0x001fc400078e0026 */
[----:B------:R-:W-:Y:S01]  /*46e40*/  IMAD.MOV.U32 R21, RZ, RZ, R31 ;  /* 0x000000ffff157224 */ /* 0x000fe200078e001f */
[----:B------:R-:W2:Y:S04]  /*46e50*/  LDL.LU R38, [R1+0x308c] ;  /* 0x00308c0001267983 */ /* 0x000ea80000300800 */
[----:B------:R-:W3:Y:S04]  /*46e60*/  LDL.LU R31, [R1+0x3088] ;  /* 0x00308800011f7983 */ /* 0x000ee80000300800 */
[----:B------:R-:W4:Y:S04]  /*46e70*/  LDL R22, [R1+0xf8] ;  /* 0x0000f80001167983 */ /* 0x000f280000100800 */
[----:B------:R-:W4:Y:S01]  /*46e80*/  LDL R23, [R1+0xfc] ;  /* 0x0000fc0001177983 */ /* 0x000f220000100800 */
[C---:B------:R-:W-:Y:S03]  /*46e90*/  HMMA.16816.F32.BF16 R24, R12.reuse, R44, R48 ;  /* 0x0000002c0c18723c */ /* 0x040fe60000041830 */
[----:B------:R-:W-:Y:S04]  /*46ea0*/  STL.64 [R1+0x360], R4 ;  /* 0x0003600401007387 */ /* 0x000fe80000100a00 */
[----:B------:R0:W-:Y:S02]  /*46eb0*/  STL.64 [R1+0x368], R6 ;  /* 0x0003680601007387 */ /* 0x0001e40000100a00 */
[----:B0-----:R-:W-:Y:S07]  /*46ec0*/  HMMA.16816.F32.BF16 R4, R12, R56, R40 ;  /* 0x000000380c04723c */ /* 0x001fee0000041828 */
[----:B------:R-:W-:-:S02]  /*46ed0*/  IMAD.MOV.U32 R40, RZ, RZ, R60 ;  /* 0x000000ffff287224 */ /* 0x000fc400078e003c */
[----:B------:R-:W-:-:S05]  /*46ee0*/  IMAD.MOV.U32 R41, RZ, RZ, R3 ;  /* 0x000000ffff297224 */ /* 0x000fca00078e0003 */
[----:B------:R-:W-:Y:S04]  /*46ef0*/  STL.64 [R1+0x450], R24 ;  /* 0x0004501801007387 */ /* 0x000fe80000100a00 */
[----:B------:R-:W-:Y:S04]  /*46f00*/  STL.64 [R1+0x458], R26 ;  /* 0x0004581a01007387 */ /* 0x000fe80000100a00 */
[----:B------:R-:W2:Y:S04]  /*46f10*/  LDL.LU R60, [R1+0x3084] ;  /* 0x00308400013c7983 */ /* 0x000ea80000300800 */
[----:B------:R0:W-:Y:S04]  /*46f20*/  STL.64 [R1+0x440], R4 ;  /* 0x0004400401007387 */ /* 0x0001e80000100a00 */
[----:B------:R-:W-:Y:S04]  /*46f30*/  STL.64 [R1+0x448], R6 ;  /* 0x0004480601007387 */ /* 0x000fe80000100a00 */
[----:B------:R-:W3:Y:S04]  /*46f40*/  LDL.LU R3, [R1+0x3080] ;  /* 0x0030800001037983 */ /* 0x000ee80000300800 */
[----:B------:R-:W-:Y:S04]  /*46f50*/  STL.64 [R1+0x3030], R40 ;  /* 0x0030302801007387 */ /* 0x000fe80000100a00 */
[----:B------:R-:W4:Y:S04]  /*46f60*/  LDL.LU R44, [R1+0x3d0] ;  /* 0x0003d000012c7983 */ /* 0x000f280000300800 */
[----:B------:R-:W4:Y:S04]  /*46f70*/  LDL.LU R45, [R1+0x3d4] ;  /* 0x0003d400012d7983 */ /* 0x000f280000300800 */
[----:B------:R-:W2:Y:S04]  /*46f80*/  LDL.LU R46, [R1+0x3d8] ;  /* 0x0003d800012e7983 */ /* 0x000ea80000300800 */
[----:B------:R-:W2:Y:S01]  /*46f90*/  LDL.LU R47, [R1+0x3dc] ;  /* 0x0003dc00012f7983 */ /* 0x000ea20000300800 */
[----:B------:R-:W-:Y:S01]  /*46fa0*/  MOV R48, R17 ;  /* 0x0000001100307202 */ /* 0x000fe20000000f00 */
[----:B------:R-:W-:-:S02]  /*46fb0*/  IMAD.MOV.U32 R49, RZ, RZ, R16 ;  /* 0x000000ffff317224 */ /* 0x000fc400078e0010 */
[----:B0-----:R-:W-:Y:S02]  /*46fc0*/  IMAD.MOV.U32 R4, RZ, RZ, R19 ;  /* 0x000000ffff047224 */ /* 0x001fe400078e0013 */
[----:B------:R-:W-:Y:S01]  /*46fd0*/  IMAD.MOV.U32 R5, RZ, RZ, R18 ;  /* 0x000000ffff057224 */ /* 0x000fe200078e0012 */
[----:B--2---:R-:W-:Y:S04]  /*46fe0*/  STL.64 [R1+0x3060], R46 ;  /* 0x0030602e01007387 */ /* 0x004fe80000100a00 */
[----:B----4-:R-:W-:Y:S04]  /*46ff0*/  STL.64 [R1+0x3058], R44 ;  /* 0x0030582c01007387 */ /* 0x010fe80000100a00 */
[----:B------:R-:W-:Y:S04]  /*47000*/  STL.64 [R1+0x3068], R4 ;  /* 0x0030680401007387 */ /* 0x000fe80000100a00 */
        /* <DEDUP_REMOVED lines=8> */
[----:B------:R-:W4:Y:S04]  /*47090*/  LDL.LU R7, [R1+0x41c] ;  /* 0x00041c0001077983 */ /* 0x000f280000300800 */
[----:B------:R-:W3:Y:S04]  /*470a0*/  LDL.LU R52, [R1+0x3e0] ;  /* 0x0003e00001347983 */ /* 0x000ee80000300800 */
[----:B------:R-:W3:Y:S04]  /*470b0*/  LDL.LU R53, [R1+0x3e4] ;  /* 0x0003e40001357983 */ /* 0x000ee80000300800 */
[----:B------:R-:W3:Y:S04]  /*470c0*/  LDL.LU R54, [R1+0x3e8] ;  /* 0x0003e80001367983 */ /* 0x000ee80000300800 */
[----:B------:R-:W3:Y:S04]  /*470d0*/  LDL.LU R55, [R1+0x3ec] ;  /* 0x0003ec0001377983 */ /* 0x000ee80000300800 */
[----:B------:R-:W3:Y:S04]  /*470e0*/  LDL.LU R40, [R1+0x3f0] ;  /* 0x0003f00001287983 */ /* 0x000ee80000300800 */
[----:B------:R-:W3:Y:S04]  /*470f0*/  LDL.LU R41, [R1+0x3f4] ;  /* 0x0003f40001297983 */ /* 0x000ee80000300800 */
[----:B------:R-:W3:Y:S01]  /*47100*/  LDL.LU R42, [R1+0x3f8] ;  /* 0x0003f800012a7983 */ /* 0x000ee20000300800 */
[----:B------:R-:W-:-:S03]  /*47110*/  IMAD.MOV.U32 R25, RZ, RZ, R8 ;  /* 0x000000ffff197224 */ /* 0x000fc600078e0008 */
[----:B------:R-:W3:Y:S01]  /*47120*/  LDL.LU R43, [R1+0x3fc] ;  /* 0x0003fc00012b7983 */ /* 0x000ee20000300800 */
[----:B------:R-:W-:-:S03]  /*47130*/  IMAD.MOV.U32 R24, RZ, RZ, R9 ;  /* 0x000000ffff187224 */ /* 0x000fc600078e0009 */
[----:B------:R-:W3:Y:S01]  /*47140*/  LDL.LU R8, [R1+0x3c0] ;  /* 0x0003c00001087983 */ /* 0x000ee20000300800 */
[----:B------:R-:W-:-:S03]  /*47150*/  IMAD.MOV.U32 R45, RZ, RZ, R10 ;  /* 0x000000ffff2d7224 */ /* 0x000fc600078e000a */
[----:B------:R-:W3:Y:S01]  /*47160*/  LDL.LU R9, [R1+0x3c4] ;  /* 0x0003c40001097983 */ /* 0x000ee20000300800 */
[----:B------:R-:W-:-:S03]  /*47170*/  IMAD.MOV.U32 R44, RZ, RZ, R11 ;  /* 0x000000ffff2c7224 */ /* 0x000fc600078e000b */
[----:B------:R-:W3:Y:S04]  /*47180*/  LDL.LU R10, [R1+0x3c8] ;  /* 0x0003c800010a7983 */ /* 0x000ee80000300800 */
[----:B------:R-:W3:Y:S04]  /*47190*/  LDL.LU R11, [R1+0x3cc] ;  /* 0x0003cc00010b7983 */ /* 0x000ee80000300800 */
[----:B------:R-:W3:Y:S04]  /*471a0*/  LDL.LU R16, [R1+0x3b0] ;  /* 0x0003b00001107983 */ /* 0x000ee80000300800 */
[----:B------:R-:W3:Y:S04]  /*471b0*/  LDL.LU R17, [R1+0x3b4] ;  /* 0x0003b40001117983 */ /* 0x000ee80000300800 */
[----:B------:R-:W3:Y:S04]  /*471c0*/  LDL.LU R18, [R1+0x3b8] ;  /* 0x0003b80001127983 */ /* 0x000ee80000300800 */
[----:B------:R-:W3:Y:S04]  /*471d0*/  LDL.LU R19, [R1+0x3bc] ;  /* 0x0003bc0001137983 */ /* 0x000ee80000300800 */
[----:B------:R0:W-:Y:S04]  /*471e0*/  STL.64 [R1+0x2fa0], R58 ;  /* 0x002fa03a01007387 */ /* 0x0001e80000100a00 */
[----:B------:R-:W3:Y:S04]  /*471f0*/  LDL.LU R56, [R1+0x400] ;  /* 0x0004000001387983 */ /* 0x000ee80000300800 */
[----:B------:R-:W3:Y:S04]  /*47200*/  LDL.LU R57, [R1+0x404] ;  /* 0x0004040001397983 */ /* 0x000ee80000300800 */
[----:B0-----:R-:W3:Y:S04]  /*47210*/  LDL.LU R58, [R1+0x408] ;  /* 0x00040800013a7983 */ /* 0x001ee80000300800 */
[----:B------:R-:W3:Y:S01]  /*47220*/  LDL.LU R59, [R1+0x40c] ;  /* 0x00040c00013b7983 */ /* 0x000ee20000300800 */
[C---:B--2---:R-:W-:Y:S06]  /*47230*/  HMMA.16816.F32.BF16 R48, R12.reuse, R20, R48 ;  /* 0x000000140c30723c */ /* 0x044fec0000041830 */
[----:B----4-:R-:W-:-:S15]  /*47240*/  HMMA.16816.F32.BF16 R44, R12, R44, R4 ;  /* 0x0000002c0c2c723c */ /* 0x010fde0000041804 */
[----:B------:R-:W-:-:S02]  /*47250*/  NOP ;  /* 0x0000000000007918 */ /* 0x000fc40000000000 */
[----:B------:R0:W-:Y:S04]  /*47260*/  STL.64 [R1+0x430], R48 ;  /* 0x0004303001007387 */ /* 0x0001e80000100a00 */
[----:B------:R-:W-:Y:S04]  /*47270*/  STL.64 [R1+0x438], R50 ;  /* 0x0004383201007387 */ /* 0x000fe80000100a00 */
[----:B0-----:R-:W2:Y:S04]  /*47280*/  LDL.LU.64 R48, [R1+0x3078] ;  /* 0x0030780001307983 */ /* 0x001ea80000300a00 */
[----:B------:R0:W-:Y:S04]  /*47290*/  STL.64 [R1+0x2f98], R22 ;  /* 0x002f981601007387 */ /* 0x0001e80000100a00 */
[----:B------:R-:W4:Y:S04]  /*472a0*/  LDL.LU R20, [R1+0x190] ;  /* 0x0001900001147983 */ /* 0x000f280000300800 */
[----:B------:R-:W4:Y:S04]  /*472b0*/  LDL.LU R21, [R1+0x194] ;  /* 0x0001940001157983 */ /* 0x000f280000300800 */
[----:B0-----:R-:W4:Y:S01]  /*472c0*/  LDL.LU R22, [R1+0x198] ;  /* 0x0001980001167983 */ /* 0x001f220000300800 */
[----:B------:R-:W-:-:S03]  /*472d0*/  IMAD.MOV.U32 R23, RZ, RZ, R30 ;  /* 0x000000ffff177224 */ /* 0x000fc600078e001e */
[----:B------:R-:W4:Y:S04]  /*472e0*/  LDL.LU R30, [R1+0x3070] ;  /* 0x00307000011e7983 */ /* 0x000f280000300800 */
[----:B------:R-:W2:Y:S01]  /*472f0*/  LDL.LU.64 R4, [R1+0x3068] ;  /* 0x0030680001047983 */ /* 0x000ea20000300a00 */
[----:B------:R-:W0:Y:S01]  /*47300*/  S2R R37, SR_TID.X ;  /* 0x0000000000257919 */ /* 0x000e220000002100 */
[----:B------:R-:W-:Y:S02]  /*47310*/  LOP3.LUT R29, R33, 0x10, R32, 0x78, !PT ;  /* 0x00000010211d7812 */ /* 0x000fe400078e7820 */
[----:B------:R-:W-:Y:S04]  /*47320*/  STL.64 [R1+0x420], R44 ;  /* 0x0004202c01007387 */ /* 0x000fe80000100a00 */
[----:B------:R1:W-:Y:S04]  /*47330*/  STL.64 [R1+0x428], R46 ;  /* 0x0004282e01007387 */ /* 0x0003e80000100a00 */
[----:B-1----:R-:W4:Y:S04]  /*47340*/  LDL.LU.64 R46, [R1+0x3060] ;  /* 0x00306000012e7983 */ /* 0x002f280000300a00 */
[----:B------:R-:W4:Y:S01]  /*47350*/  LDL.LU.64 R44, [R1+0x3058] ;  /* 0x00305800012c7983 */ /* 0x000f220000300a00 */
[----:B0-----:R-:W-:-:S05]  /*47360*/  IMAD.SHL.U32 R36, R37, 0x40, RZ ;  /* 0x0000004025247824 */ /* 0x001fca00078e00ff */
[----:B------:R-:W-:-:S04]  /*47370*/  LOP3.LUT R29, R29, 0x400, R36, 0xf8, !PT ;  /* 0x000004001d1d7812 */ /* 0x000fc800078ef824 */
[----:B------:R-:W-:Y:S01]  /*47380*/  LOP3.LUT R29, R29, 0x20, RZ, 0x3c, !PT ;  /* 0x000000201d1d7812 */ /* 0x000fe200078e3cff */
[C---:B---3--:R-:W-:Y:S06]  /*47390*/  HMMA.16816.F32.BF16 R24, R12.reuse, R24, R40 ;  /* 0x000000180c18723c */ /* 0x048fec0000041828 */
[----:B--2---:R-:W-:Y:S07]  /*473a0*/  HMMA.16816.F32.BF16 R4, R12, R4, R56 ;  /* 0x000000040c04723c */ /* 0x004fee0000041838 */
[----:B------:R-:W-:-:S02]  /*473b0*/  IMAD.MOV.U32 R56, RZ, RZ, R35 ;  /* 0x000000ffff387224 */ /* 0x000fc400078e0023 */
[----:B------:R-:W2:-:S14]  /*473c0*/  LDL.LU R35, [R1+0x3054] ;  /* 0x0030540001237983 */ /* 0x000e9c0000300800 */
[----:B------:R-:W-:Y:S04]  /*473d0*/  STL.64 [R1+0x410], R4 ;  /* 0x0004100401007387 */ /* 0x000fe80000100a00 */
[----:B------:R-:W-:Y:S04]  /*473e0*/  STL.64 [R1+0x418], R6 ;  /* 0x0004180601007387 */ /* 0x000fe80000100a00 */
[----:B------:R-:W0:Y:S01]  /*473f0*/  LDSM.16.MT88.4 R4, [R29+UR4+0x9800] ;  /* 0x009800041d04783b */ /* 0x000e220008004200 */
[----:B------:R-:W-:Y:S02]  /*47400*/  IMAD.MOV.U32 R57, RZ, RZ, R34 ;  /* 0x000000ffff397224 */ /* 0x000fe400078e0022 */
[----:B------:R-:W-:Y:S01]  /*47410*/  IMAD.MOV.U32 R58, RZ, RZ, R39 ;  /* 0x000000ffff3a7224 */ /* 0x000fe200078e0027 */
[----:B------:R-:W3:Y:S04]  /*47420*/  LDL.LU R34, [R1+0x3050] ;  /* 0x0030500001227983 */ /* 0x000ee80000300800 */
[----:B------:R-:W2:Y:S01]  /*47430*/  LDL.LU R39, [R1+0x304c] ;  /* 0x00304c0001277983 */ /* 0x000ea20000300800 */
[----:B------:R-:W-:-:S03]  /*47440*/  IMAD.MOV.U32 R59, RZ, RZ, R2 ;  /* 0x000000ffff3b7224 */ /* 0x000fc600078e0002 */
[----:B------:R-:W3:Y:S04]  /*47450*/  LDL.LU R2, [R1+0x3048] ;  /* 0x0030480001027983 */ /* 0x000ee80000300800 */
[----:B0-----:R-:W-:Y:S04]  /*47460*/  STL.64 [R1+0x2f28], R6 ;  /* 0x002f280601007387 */ /* 0x001fe80000100a00 */
[----:B------:R0:W-:Y:S02]  /*47470*/  STL.64 [R1+0x2f20], R4 ;  /* 0x002f200401007387 */ /* 0x0001e40000100a00 */
[----:B0-----:R-:W-:-:S02]  /*47480*/  IMAD.MOV.U32 R4, RZ, RZ, R3 ;  /* 0x000000ffff047224 */ /* 0x001fc400078e0003 */
[----:B------:R-:W-:Y:S01]  /*47490*/  IMAD.MOV.U32 R5, RZ, RZ, R60 ;  /* 0x000000ffff057224 */ /* 0x000fe200078e003c */
[----:B------:R-:W3:Y:S04]  /*474a0*/  LDL.LU R3, [R1+0x3044] ;  /* 0x0030440001037983 */ /* 0x000ee80000300800 */
[----:B------:R-:W3:Y:S01]  /*474b0*/  LDL.LU R60, [R1+0x3040] ;  /* 0x00304000013c7983 */ /* 0x000ee20000300800 */
[----:B------:R-:W-:Y:S02]  /*474c0*/  IMAD.MOV.U32 R6, RZ, RZ, R31 ;  /* 0x000000ffff067224 */ /* 0x000fe400078e001f */
[----:B------:R-:W-:Y:S01]  /*474d0*/  IMAD.MOV.U32 R7, RZ, RZ, R38 ;  /* 0x000000ffff077224 */ /* 0x000fe200078e0026 */
[----:B------:R-:W3:Y:S04]  /*474e0*/  LDL.LU R31, [R1+0x303c] ;  /* 0x00303c00011f7983 */ /* 0x000ee80000300800 */
[----:B------:R-:W3:Y:S04]  /*474f0*/  LDL.LU R38, [R1+0x3038] ;  /* 0x0030380001267983 */ /* 0x000ee80000300800 */
[----:B------:R-:W4:Y:S01]  /*47500*/  LDL.LU.64 R40, [R1+0x3030] ;  /* 0x0030300001287983 */ /* 0x000f220000300a00 */
[C---:B------:R-:W-:Y:S03]  /*47510*/  HMMA.16816.F32.BF16 R48, R12.reuse, R48, R52 ;  /* 0x000000300c30723c */ /* 0x040fe60000041834 */
[----:B------:R-:W-:Y:S04]  /*47520*/  STL.64 [R1+0x400], R24 ;  /* 0x0004001801007387 */ /* 0x000fe80000100a00 */
[----:B------:R0:W-:Y:S04]  /*47530*/  STL.64 [R1+0x408], R26 ;  /* 0x0004081a01007387 */ /* 0x0001e80000100a00 */
[----:B0-----:R-:W3:Y:S04]  /*47540*/  LDL.LU.64 R26, [R1+0x3028] ;  /* 0x00302800011a7983 */ /* 0x001ee80000300a00 */
[----:B------:R-:W2:Y:S04]  /*47550*/  LDL.LU.64 R24, [R1+0x3020] ;  /* 0x0030200001187983 */ /* 0x000ea80000300a00 */
[----:B------:R-:W3:Y:S04]  /*47560*/  LDL.LU.64 R54, [R1+0x3018] ;  /* 0x0030180001367983 */ /* 0x000ee80000300a00 */
[----:B------:R-:W3:Y:S04]  /*47570*/  LDL.LU.64 R52, [R1+0x3010] ;  /* 0x0030100001347983 */ /* 0x000ee80000300a00 */
[----:B------:R-:W-:Y:S04]  /*47580*/  STL.64 [R1+0x3f0], R48 ;  /* 0x0003f03001007387 */ /* 0x000fe80000100a00 */
[----:B------:R0:W-:Y:S04]  /*47590*/  STL.64 [R1+0x3f8], R50 ;  /* 0x0003f83201007387 */ /* 0x0001e80000100a00 */
[----:B0-----:R-:W3:Y:S04]  /*475a0*/  LDL.LU.64 R50, [R1+0x3008] ;  /* 0x0030080001327983 */ /* 0x001ee80000300a00 */
[----:B------:R-:W3:Y:S01]  /*475b0*/  LDL.LU.64 R48, [R1+0x3000] ;  /* 0x0030000001307983 */ /* 0x000ee20000300a00 */
[----:B----4-:R-:W-:Y:S03]  /*475c0*/  HMMA.16816.F32.BF16 R40, R12, R40, R44 ;  /* 0x000000280c28723c */ /* 0x010fe6000004182c */
[----:B------:R-:W4:Y:S04]  /*475d0*/  LDL.LU.64 R46, [R1+0x2ff8] ;  /* 0x002ff800012e7983 */ /* 0x000f280000300a00 */
[----:B------:R-:W4:-:S15]  /*475e0*/  LDL.LU.64 R44, [R1+0x2ff0] ;  /* 0x002ff000012c7983 */ /* 0x000f1e0000300a00 */
[----:B------:R-:W-:-:S01]  /*475f0*/  NOP ;  /* 0x0000000000007918 */ /* 0x000fc20000000000 */
[----:B------:R-:W-:Y:S04]  /*47600*/  STL.64 [R1+0x3e0], R40 ;  /* 0x0003e02801007387 */ /* 0x000fe80000100a00 */
[----:B------:R0:W-:Y:S04]  /*47610*/  STL.64 [R1+0x3e8], R42 ;  /* 0x0003e82a01007387 */ /* 0x0001e80000100a00 */
[----:B0-----:R-:W4:Y:S04]  /*47620*/  LDL.LU.64 R42, [R1+0x2fe8] ;  /* 0x002fe800012a7983 */ /* 0x001f280000300a00 */
[----:B------:R-:W4:Y:S01]  /*47630*/  LDL.LU.64 R40, [R1+0x2fe0] ;  /* 0x002fe00001287983 */ /* 0x000f220000300a00 */
[----:B--2---:R-:W-:Y:S07]  /*47640*/  HMMA.16816.F32.BF16 R8, R12, R24, R8 ;  /* 0x000000180c08723c */ /* 0x004fee0000041808 */
[----:B------:R-:W-:-:S02]  /*47650*/  IMAD.MOV.U32 R24, RZ, RZ, R39 ;  /* 0x000000ffff187224 */ /* 0x000fc400078e0027 */
[----:B---3--:R-:W-:-:S14]  /*47660*/  IMAD.MOV.U32 R25, RZ, RZ, R34 ;  /* 0x000000ffff197224 */ /* 0x008fdc00078e0022 */
[----:B------:R-:W-:Y:S04]  /*47670*/  STL.64 [R1+0x3d0], R8 ;  /* 0x0003d00801007387 */ /* 0x000fe80000100a00 */
[----:B------:R0:W-:Y:S04]  /*47680*/  STL.64 [R1+0x3d8], R10 ;  /* 0x0003d80a01007387 */ /* 0x0001e80000100a00 */
[----:B0-----:R-:W2:Y:S04]  /*47690*/  LDL.LU.64 R10, [R1+0x2fd8] ;  /* 0x002fd800010a7983 */ /* 0x001ea80000300a00 */
[----:B------:R-:W2:Y:S04]  /*476a0*/  LDL.LU.64 R8, [R1+0x2fd0] ;  /* 0x002fd00001087983 */ /* 0x000ea80000300a00 */
[----:B------:R0:W-:Y:S04]  /*476b0*/  STL.64 [R1+0x2f30], R26 ;  /* 0x002f301a01007387 */ /* 0x0001e80000100a00 */
[----:B------:R-:W3:Y:S04]  /*476c0*/  LDL.LU R39, [R1+0x2fcc] ;  /* 0x002fcc0001277983 */ /* 0x000ee80000300800 */
[----:B------:R-:W3:Y:S01]  /*476d0*/  LDL.LU R34, [R1+0x2fc8] ;  /* 0x002fc80001227983 */ /* 0x000ee20000300800 */
[----:B0-----:R-:W-:-:S02]  /*476e0*/  IMAD.MOV.U32 R26, RZ, RZ, R35 ;  /* 0x000000ffff1a7224 */ /* 0x001fc400078e0023 */
[----:B------:R-:W-:Y:S01]  /*476f0*/  IMAD.MOV.U32 R27, RZ, RZ, R30 ;  /* 0x000000ffff1b7224 */ /* 0x000fe200078e001e */
[----:B------:R-:W3:Y:S04]  /*47700*/  LDL.LU R35, [R1+0x2fc4] ;  /* 0x002fc40001237983 */ /* 0x000ee80000300800 */
[----:B------:R-:W2:Y:S01]  /*47710*/  LDL.LU R30, [R1+0x2fc0] ;  /* 0x002fc000011e7983 */ /* 0x000ea20000300800 */
[----:B----4-:R-:W-:Y:S07]  /*47720*/  HMMA.16816.F32.BF16 R16, R12, R40, R16 ;  /* 0x000000280c10723c */ /* 0x010fee0000041810 */
[----:B------:R-:W-:-:S15]  /*47730*/  MOV R40, R31 ;  /* 0x0000001f00287202 */ /* 0x000fde0000000f00 */
[----:B------:R-:W-:-:S01]  /*47740*/  NOP ;  /* 0x0000000000007918 */ /* 0x000fc20000000000 */
[----:B------:R-:W-:Y:S04]  /*47750*/  STL.64 [R1+0x3c0], R16 ;  /* 0x0003c01001007387 */ /* 0x000fe80000100a00 */
[----:B------:R0:W-:Y:S01]  /*47760*/  STL [R1+0x3c8], R18 ;  /* 0x0003c81201007387 */ /* 0x0001e20000100800 */
[----:B------:R-:W-:-:S03]  /*47770*/  IMAD.MOV.U32 R28, RZ, RZ, R19 ;  /* 0x000000ffff1c7224 */ /* 0x000fc600078e0013 */
[----:B0-----:R-:W3:Y:S04]  /*47780*/  LDL.LU.64 R18, [R1+0x2fb8] ;  /* 0x002fb80001127983 */ /* 0x001ee80000300a00 */
[----:B------:R-:W3:Y:S04]  /*47790*/  LDL.LU.64 R16, [R1+0x2fb0] ;  /* 0x002fb00001107983 */ /* 0x000ee80000300a00 */
[----:B------:R0:W-:Y:S04]  /*477a0*/  STL.64 [R1+0x2f38], R42 ;  /* 0x002f382a01007387 */ /* 0x0001e80000100a00 */
[----:B------:R-:W2:Y:S01]  /*477b0*/  LDL.LU R31, [R1+0x2fa8] ;  /* 0x002fa800011f7983 */ /* 0x000ea20000300800 */
[----:B------:R-:W-:Y:S01]  /*477c0*/  IMAD.MOV.U32 R41, RZ, RZ, R60 ;  /* 0x000000ffff297224 */ /* 0x000fe200078e003c */
[----:B------:R-:W-:Y:S01]  /*477d0*/  HMMA.16816.F32.BF16 R24, R12, R48, R24 ;  /* 0x000000300c18723c */ /* 0x000fe20000041818 */
[----:B0-----:R-:W-:-:S02]  /*477e0*/  IMAD.MOV.U32 R42, RZ, RZ, R3 ;  /* 0x000000ffff2a7224 */ /* 0x001fc400078e0003 */
[----:B------:R-:W-:-:S07]  /*477f0*/  IMAD.MOV.U32 R43, RZ, RZ, R2 ;  /* 0x000000ffff2b7224 */ /* 0x000fce00078e0002 */
[C---:B------:R-:W-:Y:S06]  /*47800*/  HMMA.16816.F32.BF16 R40, R12.reuse, R44, R40 ;  /* 0x0000002c0c28723c */ /* 0x040fec0000041828 */
[----:B------:R-:W-:Y:S01]  /*47810*/  HMMA.16816.F32.BF16 R12, R12, R52, R4 ;  /* 0x000000340c0c723c */ /* 0x000fe20000041804 */
[----:B------:R-:W-:-:S15]  /*47820*/  STL.64 [R1+0x2f40], R50 ;  /* 0x002f403201007387 */ /* 0x000fde0000100a00 */
[----:B------:R-:W-:-:S01]  /*47830*/  NOP ;  /* 0x0000000000007918 */ /* 0x000fc20000000000 */
[----:B------:R-:W-:Y:S04]  /*47840*/  STL.64 [R1+0x3b0], R40 ;  /* 0x0003b02801007387 */ /* 0x000fe80000100a00 */
[----:B------:R-:W-:Y:S04]  /*47850*/  STL.64 [R1+0x3b8], R42 ;  /* 0x0003b82a01007387 */ /* 0x000fe80000100a00 */
[----:B------:R-:W-:Y:S04]  /*47860*/  STL.64 [R1+0x390], R24 ;  /* 0x0003901801007387 */ /* 0x000fe80000100a00 */
[----:B------:R-:W-:Y:S01]  /*47870*/  STL.64 [R1+0x398], R26 ;  /* 0x0003981a01007387 */ /* 0x000fe20000100a00 */
[C---:B--2---:R-:W-:Y:S06]  /*47880*/  HMMA.16816.F32.BF16 R4, R8.reuse, R30, R20 ;  /* 0x0000001e0804723c */ /* 0x044fec0000041814 */
[----:B------:R-:W-:Y:S04]  /*47890*/  STL.64 [R1+0x2f50], R30 ;  /* 0x002f501e01007387 */ /* 0x000fe80000100a00 */
[----:B------:R-:W-:Y:S04]  /*478a0*/  STL.64 [R1+0x4f0], R12 ;  /* 0x0004f00c01007387 */ /* 0x000fe80000100a00 */
[----:B------:R-:W-:Y:S04]  /*478b0*/  STL.64 [R1+0x4f8], R14 ;  /* 0x0004f80e01007387 */ /* 0x000fe80000100a00 */
[----:B------:R-:W-:Y:S05]  /*478c0*/  STL.64 [R1+0x2f48], R28 ;  /* 0x002f481c01007387 */ /* 0x000fea0000100a00 */
[----:B------:R-:W-:Y:S04]  /*478d0*/  STL.64 [R1+0x4e0], R4 ;  /* 0x0004e00401007387 */ /* 0x000fe80000100a00 */
[----:B------:R3:W-:Y:S02]  /*478e0*/  STL.64 [R1+0x4e8], R6 ;  /* 0x0004e80601007387 */ /* 0x0007e40000100a00 */
[----:B---3--:R-:W-:Y:S02]  /*478f0*/  HMMA.16816.F32.BF16 R4, R8, R34, R16 ;  /* 0x000000220804723c */ /* 0x008fe40000041810 */
[----:B------:R-:W0:Y:S04]  /*47900*/  LDSM.16.MT88.4 R16, [R0+UR4+0x9800] ;  /* 0x009800040010783b */ /* 0x000e280008004200 */
[----:B------:R-:W-:-:S15]  /*47910*/  STL.64 [R1+0x2f70], R54 ;  /* 0x002f703601007387 */ /* 0x000fde0000100a00 */
[----:B------:R-:W-:-:S03]  /*47920*/  NOP ;  /* 0x0000000000007918 */ /* 0x000fc60000000000 */
[----:B------:R-:W-:Y:S02]  /*47930*/  IMAD.MOV.U32 R53, RZ, RZ, R5 ;  /* 0x000000ffff357224 */ /* 0x000fe400078e0005 */
[----:B------:R-:W-:Y:S02]  /*47940*/  IMAD.MOV.U32 R52, RZ, RZ, R6 ;  /* 0x000000ffff347224 */ /* 0x000fe400078e0006 */
[----:B------:R-:W-:-:S03]  /*47950*/  IMAD.MOV.U32 R60, RZ, RZ, R4 ;  /* 0x000000ffff3c7224 */ /* 0x000fc600078e0004 */
[----:B------:R-:W-:Y:S04]  /*47960*/  STL.64 [R1+0x2f68], R52 ;  /* 0x002f683401007387 */ /* 0x000fe80000100a00 */
[----:B------:R-:W-:Y:S04]  /*47970*/  STL.64 [R1+0x2f60], R34 ;  /* 0x002f602201007387 */ /* 0x000fe80000100a00 */
[----:B------:R-:W-:Y:S04]  /*47980*/  STL.64 [R1+0x2f58], R32 ;  /* 0x002f582001007387 */ /* 0x000fe80000100a00 */
[----:B------:R-:W-:Y:S01]  /*47990*/  STL [R1+0x2d68], R60 ;  /* 0x002d683c01007387 */ /* 0x000fe20000100800 */
[----:B------:R-:W-:-:S02]  /*479a0*/  IMAD.MOV.U32 R45, RZ, RZ, R7 ;  /* 0x000000ffff2d7224 */ /* 0x000fc400078e0007 */
[----:B------:R-:W-:Y:S01]  /*479b0*/  HMMA.16816.F32.BF16 R4, R8, R38, R56 ;  /* 0x000000260804723c */ /* 0x000fe20000041838 */
[----:B0-----:R-:W-:Y:S04]  /*479c0*/  STL.64 [R1+0x2e58], R18 ;  /* 0x002e581201007387 */ /* 0x001fe80000100a00 */
[----:B------:R0:W-:Y:S04]  /*479d0*/  STL.64 [R1+0x2e50], R16 ;  /* 0x002e501001007387 */ /* 0x0001e80000100a00 */
[----:B------:R-:W2:Y:S04]  /*479e0*/  LDL R14, [R1+0x118] ;  /* 0x00011800010e7983 */ /* 0x000ea80000100800 */
[----:B------:R-:W2:Y:S04]  /*479f0*/  LDL R15, [R1+0x11c] ;  /* 0x00011c00010f7983 */ /* 0x000ea80000100800 */
[----:B------:R-:W2:Y:S04]  /*47a00*/  LDL.LU R56, [R1+0x340] ;  /* 0x0003400001387983 */ /* 0x000ea80000300800 */
[----:B------:R-:W2:Y:S04]  /*47a10*/  LDL.LU R57, [R1+0x344] ;  /* 0x0003440001397983 */ /* 0x000ea80000300800 */
[----:B------:R-:W2:Y:S04]  /*47a20*/  LDL.LU R58, [R1+0x348] ;  /* 0x00034800013a7983 */ /* 0x000ea80000300800 */
[----:B------:R-:W2:Y:S04]  /*47a30*/  LDL.LU R59, [R1+0x34c] ;  /* 0x00034c00013b7983 */ /* 0x000ea80000300800 */
[----:B------:R-:W-:Y:S01]  /*47a40*/  STL.64 [R1+0x2f90], R46 ;  /* 0x002f902e01007387 */ /* 0x000fe20000100a00 */
[----:B------:R-:W-:-:S02]  /*47a50*/  IMAD.MOV.U32 R44, RZ, RZ, R4 ;  /* 0x000000ffff2c7224 */ /* 0x000fc400078e0004 */
[----:B------:R-:W-:-:S03]  /*47a60*/  IMAD.MOV.U32 R3, RZ, RZ, R5 ;  /* 0x000000ffff037224 */ /* 0x000fc600078e0005 */
[----:B------:R1:W-:Y:S04]  /*47a70*/  STL.64 [R1+0x2f88], R44 ;  /* 0x002f882c01007387 */ /* 0x0003e80000100a00 */
[----:B------:R3:W-:Y:S04]  /*47a80*/  STL.64 [R1+0x2f80], R38 ;  /* 0x002f802601007387 */ /* 0x0007e80000100a00 */
[----:B------:R-:W-:Y:S04]  /*47a90*/  STL.64 [R1+0x2f78], R36 ;  /* 0x002f782401007387 */ /* 0x000fe80000100a00 */
[----:B------:R-:W4:Y:S01]  /*47aa0*/  LDL.LU R4, [R1+0x2c0] ;  /* 0x0002c00001047983 */ /* 0x000f220000300800 */
[----:B------:R-:W-:-:S03]  /*47ab0*/  IMAD.MOV.U32 R2, RZ, RZ, R6 ;  /* 0x000000ffff027224 */ /* 0x000fc600078e0006 */
[----:B------:R-:W4:Y:S01]  /*47ac0*/  LDL.LU R5, [R1+0x2c4] ;  /* 0x0002c40001057983 */ /* 0x000f220000300800 */
[----:B------:R-:W-:-:S03]  /*47ad0*/  IMAD.MOV.U32 R0, RZ, RZ, R7 ;  /* 0x000000ffff007224 */ /* 0x000fc600078e0007 */
[----:B------:R-:W4:Y:S04]  /*47ae0*/  LDL.LU R6, [R1+0x2c8] ;  /* 0x0002c80001067983 */ /* 0x000f280000300800 */
[----:B------:R-:W4:Y:S04]  /*47af0*/  LDL.LU R7, [R1+0x2cc] ;  /* 0x0002cc0001077983 */ /* 0x000f280000300800 */
[----:B------:R-:W4:Y:S04]  /*47b00*/  LDL.LU R20, [R1+0x330] ;  /* 0x0003300001147983 */ /* 0x000f280000300800 */
[----:B------:R-:W4:Y:S04]  /*47b10*/  LDL.LU R21, [R1+0x334] ;  /* 0x0003340001157983 */ /* 0x000f280000300800 */
[----:B------:R-:W4:Y:S04]  /*47b20*/  LDL.LU R22, [R1+0x338] ;  /* 0x0003380001167983 */ /* 0x000f280000300800 */
[----:B------:R-:W4:Y:S04]  /*47b30*/  LDL.LU R23, [R1+0x33c] ;  /* 0x00033c0001177983 */ /* 0x000f280000300800 */
[----:B------:R-:W4:Y:S04]  /*47b40*/  LDL.64 R50, [R1+0xb8] ;  /* 0x0000b80001327983 */ /* 0x000f280000100a00 */
[----:B------:R-:W4:Y:S04]  /*47b50*/  LDL R26, [R1+0xa8] ;  /* 0x0000a800011a7983 */ /* 0x000f280000100800 */
[----:B------:R-:W4:Y:S04]  /*47b60*/  LDL R27, [R1+0xac] ;  /* 0x0000ac00011b7983 */ /* 0x000f280000100800 */
[----:B0-----:R-:W4:Y:S04]  /*47b70*/  LDL.LU R16, [R1+0x300] ;  /* 0x0003000001107983 */ /* 0x001f280000300800 */
[----:B------:R-:W4:Y:S04]  /*47b80*/  LDL.LU R17, [R1+0x304] ;  /* 0x0003040001117983 */ /* 0x000f280000300800 */
[----:B------:R-:W4:Y:S04]  /*47b90*/  LDL.LU R18, [R1+0x308] ;  /* 0x0003080001127983 */ /* 0x000f280000300800 */
[----:B------:R-:W4:Y:S04]  /*47ba0*/  LDL.LU R19, [R1+0x30c] ;  /* 0x00030c0001137983 */ /* 0x000f280000300800 */
[----:B-1----:R-:W4:Y:S04]  /*47bb0*/  LDL.LU R44, [R1+0x310] ;  /* 0x00031000012c7983 */ /* 0x002f280000300800 */
[----:B------:R-:W4:Y:S04]  /*47bc0*/  LDL.LU R45, [R1+0x314] ;  /* 0x00031400012d7983 */ /* 0x000f280000300800 */
[----:B------:R-:W4:Y:S04]  /*47bd0*/  LDL.LU R46, [R1+0x318] ;  /* 0x00031800012e7983 */ /* 0x000f280000300800 */
[----:B------:R-:W4:Y:S04]  /*47be0*/  LDL.LU R47, [R1+0x31c] ;  /* 0x00031c00012f7983 */ /* 0x000f280000300800 */
[----:B---3--:R-:W3:Y:S04]  /*47bf0*/  LDL.64 R38, [R1+0xe8] ;  /* 0x0000e80001267983 */ /* 0x008ee80000100a00 */
[----:B------:R-:W3:Y:S04]  /*47c00*/  LDL.64 R54, [R1+0xd8] ;  /* 0x0000d80001367983 */ /* 0x000ee80000100a00 */
[----:B------:R-:W3:Y:S04]  /*47c10*/  LDL.LU R32, [R1+0x2f0] ;  /* 0x0002f00001207983 */ /* 0x000ee80000300800 */
[----:B------:R-:W3:Y:S04]  /*47c20*/  LDL.LU R33, [R1+0x2f4] ;  /* 0x0002f40001217983 */ /* 0x000ee80000300800 */
[----:B------:R-:W3:Y:S04]  /*47c30*/  LDL.LU R34, [R1+0x2f8] ;  /* 0x0002f80001227983 */ /* 0x000ee80000300800 */
[----:B------:R-:W3:Y:S04]  /*47c40*/  LDL.LU R35, [R1+0x2fc] ;  /* 0x0002fc0001237983 */ /* 0x000ee80000300800 */
[----:B------:R-:W3:Y:S04]  /*47c50*/  LDL.64 R30, [R1+0xc8] ;  /* 0x0000c800011e7983 */ /* 0x000ee80000100a00 */
[----:B------:R-:W3:Y:S04]  /*47c60*/  LDL.LU R40, [R1+0x2d0] ;  /* 0x0002d00001287983 */ /* 0x000ee80000300800 */
[----:B------:R-:W3:Y:S04]  /*47c70*/  LDL.LU R41, [R1+0x2d4] ;  /* 0x0002d40001297983 */ /* 0x000ee80000300800 */
[----:B------:R-:W3:Y:S04]  /*47c80*/  LDL.LU R42, [R1+0x2d8] ;  /* 0x0002d800012a7983 */ /* 0x000ee80000300800 */
[----:B------:R-:W3:Y:S04]  /*47c90*/  LDL.LU R43, [R1+0x2dc] ;  /* 0x0002dc00012b7983 */ /* 0x000ee80000300800 */
[----:B------:R-:W-:Y:S04]  /*47ca0*/  STL [R1+0x2d7c], R0 ;  /* 0x002d7c0001007387 */ /* 0x000fe80000100800 */
[----:B------:R-:W-:Y:S04]  /*47cb0*/  STL [R1+0x2d78], R2 ;  /* 0x002d780201007387 */ /* 0x000fe80000100800 */
[----:B------:R-:W-:Y:S01]  /*47cc0*/  STL [R1+0x2d6c], R3 ;  /* 0x002d6c0301007387 */ /* 0x000fe20000100800 */
[----:B--2---:R-:W-:Y:S03]  /*47cd0*/  HMMA.16816.F32.BF16 R12, R8, R14, R56 ;  /* 0x0000000e080c723c */ /* 0x004fe60000041838 */
[----:B------:R-:W4:-:S15]  /*47ce0*/  LDL.LU.64 R58, [R1+0x2fa0] ;  /* 0x002fa000013a7983 */ /* 0x000f1e0000300a00 */
[----:B------:R-:W-:-:S05]  /*47cf0*/  NOP ;  /* 0x0000000000007918 */ /* 0x000fca0000000000 */
[----:B------:R0:W-:Y:S04]  /*47d00*/  STL.64 [R1+0x350], R12 ;  /* 0x0003500c01007387 */ /* 0x0001e80000100a00 */
[----:B------:R1:W-:Y:S04]  /*47d10*/  STL.64 [R1+0x358], R14 ;  /* 0x0003580e01007387 */ /* 0x0003e80000100a00 */
[----:B0-----:R-:W2:Y:S04]  /*47d20*/  LDL.LU R12, [R1+0x2b0] ;  /* 0x0002b000010c7983 */ /* 0x001ea80000300800 */
[----:B------:R-:W2:Y:S04]  /*47d30*/  LDL.LU R13, [R1+0x2b4] ;  /* 0x0002b400010d7983 */ /* 0x000ea80000300800 */
[----:B-1----:R-:W2:Y:S04]  /*47d40*/  LDL.LU R14, [R1+0x2b8] ;  /* 0x0002b800010e7983 */ /* 0x002ea80000300800 */
[----:B------:R-:W2:Y:S01]  /*47d50*/  LDL.LU R15, [R1+0x2bc] ;  /* 0x0002bc00010f7983 */ /* 0x000ea20000300800 */
[----:B----4-:R-:W-:-:S15]  /*47d60*/  HMMA.16816.F32.BF16 R20, R8, R58, R20 ;  /* 0x0000003a0814723c */ /* 0x010fde0000041814 */
[----:B------:R-:W-:-:S08]  /*47d70*/  NOP ;  /* 0x0000000000007918 */ /* 0x000fd00000000000 */
[----:B------:R-:W-:Y:S04]  /*47d80*/  STL.64 [R1+0x340], R20 ;  /* 0x0003401401007387 */ /* 0x000fe80000100a00 */
[----:B------:R0:W-:Y:S04]  /*47d90*/  STL.64 [R1+0x348], R22 ;  /* 0x0003481601007387 */ /* 0x0001e80000100a00 */
[----:B0-----:R-:W4:Y:S04]  /*47da0*/  LDL.LU.64 R22, [R1+0x2f98] ;  /* 0x002f980001167983 */ /* 0x001f280000300a00 */
[----:B------:R0:W-:Y:S04]  /*47db0*/  STL.64 [R1+0x2ef8], R58 ;  /* 0x002ef83a01007387 */ /* 0x0001e80000100a00 */
[----:B------:R-:W4:Y:S04]  /*47dc0*/  LDL.LU R56, [R1+0x320] ;  /* 0x0003200001387983 */ /* 0x000f280000300800 */
[----:B------:R-:W4:Y:S04]  /*47dd0*/  LDL.LU R57, [R1+0x324] ;  /* 0x0003240001397983 */ /* 0x000f280000300800 */
[----:B0-----:R-:W4:Y:S04]  /*47de0*/  LDL.LU R58, [R1+0x328] ;  /* 0x00032800013a7983 */ /* 0x001f280000300800 */
[----:B------:R-:W4:Y:S02]  /*47df0*/  LDL.LU R59, [R1+0x32c] ;  /* 0x00032c00013b7983 */ /* 0x000f240000300800 */
[----:B----4-:R-:W-:-:S15]  /*47e00*/  HMMA.16816.F32.BF16 R56, R8, R22, R56 ;  /* 0x000000160838723c */ /* 0x010fde0000041838 */
[----:B------:R-:W-:-:S08]  /*47e10*/  NOP ;  /* 0x0000000000007918 */ /* 0x000fd00000000000 */
[----:B------:R0:W-:Y:S04]  /*47e20*/  STL.64 [R1+0x330], R56 ;  /* 0x0003303801007387 */ /* 0x0001e80000100a00 */
[----:B------:R1:W-:Y:S04]  /*47e30*/  STL.64 [R1+0x338], R58 ;  /* 0x0003383a01007387 */ /* 0x0003e80000100a00 */
[----:B0-----:R-:W4:Y:S04]  /*47e40*/  LDL.LU R56, [R1+0x2a0] ;  /* 0x0002a00001387983 */ /* 0x001f280000300800 */
[----:B------:R-:W4:Y:S04]  /*47e50*/  LDL.LU R57, [R1+0x2a4] ;  /* 0x0002a40001397983 */ /* 0x000f280000300800 */
[----:B-1----:R-:W4:Y:S04]  /*47e60*/  LDL.LU R58, [R1+0x2a8] ;  /* 0x0002a800013a7983 */ /* 0x002f280000300800 */
[----:B------:R-:W4:Y:S04]  /*47e70*/  LDL.LU R59, [R1+0x2ac] ;  /* 0x0002ac00013b7983 */ /* 0x000f280000300800 */
[----:B------:R0:W-:Y:S04]  /*47e80*/  STL.64 [R1+0x2f00], R22 ;  /* 0x002f001601007387 */ /* 0x0001e80000100a00 */
[----:B------:R-:W2:Y:S04]  /*47e90*/  LDL.LU R20, [R1+0x2e0] ;  /* 0x0002e00001147983 */ /* 0x000ea80000300800 */
[----:B------:R-:W2:Y:S04]  /*47ea0*/  LDL.LU R21, [R1+0x2e4] ;  /* 0x0002e40001157983 */ /* 0x000ea80000300800 */
[----:B0-----:R-:W2:Y:S04]  /*47eb0*/  LDL.LU R22, [R1+0x2e8] ;  /* 0x0002e80001167983 */ /* 0x001ea80000300800 */
[----:B------:R-:W2:Y:S01]  /*47ec0*/  LDL.LU R23, [R1+0x2ec] ;  /* 0x0002ec0001177983 */ /* 0x000ea20000300800 */
[C---:B---3--:R-:W-:Y:S06]  /*47ed0*/  HMMA.16816.F32.BF16 R44, R8.reuse, R38, R44 ;  /* 0x00000026082c723c */ /* 0x048fec000004182c */
[C---:B------:R-:W-:Y:S06]  /*47ee0*/  HMMA.16816.F32.BF16 R16, R8.reuse, R54, R16 ;  /* 0x000000360810723c */ /* 0x040fec0000041810 */
[C---:B------:R-:W-:Y:S06]  /*47ef0*/  HMMA.16816.F32.BF16 R32, R8.reuse, R30, R32 ;  /* 0x0000001e0820723c */ /* 0x040fec0000041820 */
[----:B------:R-:W-:Y:S01]  /*47f00*/  HMMA.16816.F32.BF16 R24, R8, R26, R40 ;  /* 0x0000001a0818723c */ /* 0x000fe20000041828 */
[----:B------:R-:W-:-:S02]  /*47f10*/  IMAD.MOV.U32 R2, RZ, RZ, R38 ;  /* 0x000000ffff027224 */ /* 0x000fc400078e0026 */
[----:B------:R-:W-:Y:S02]  /*47f20*/  IMAD.MOV.U32 R0, RZ, RZ, R39 ;  /* 0x000000ffff007224 */ /* 0x000fe400078e0027 */
[----:B------:R-:W-:Y:S01]  /*47f30*/  IMAD.MOV.U32 R3, RZ, RZ, R55 ;  /* 0x000000ffff037224 */ /* 0x000fe200078e0037 */
[----:B------:R-:W-:Y:S04]  /*47f40*/  STL.64 [R1+0x320], R44 ;  /* 0x0003202c01007387 */ /* 0x000fe80000100a00 */
[----:B------:R0:W-:Y:S04]  /*47f50*/  STL.64 [R1+0x328], R46 ;  /* 0x0003282e01007387 */ /* 0x0001e80000100a00 */
[----:B0-----:R-:W3:Y:S04]  /*47f60*/  LDL.LU.64 R46, [R1+0x2f90] ;  /* 0x002f9000012e7983 */ /* 0x001ee80000300a00 */
[----:B------:R-:W4:Y:S04]  /*47f70*/  LDL.LU.64 R44, [R1+0x2f88] ;  /* 0x002f8800012c7983 */ /* 0x000f280000300a00 */
[----:B------:R-:W4:Y:S04]  /*47f80*/  LDL.LU.64 R38, [R1+0x2f80] ;  /* 0x002f800001267983 */ /* 0x000f280000300a00 */
[----:B------:R-:W3:Y:S04]  /*47f90*/  LDL.LU.64 R36, [R1+0x2f78] ;  /* 0x002f780001247983 */ /* 0x000ee80000300a00 */
[----:B------:R0:W-:Y:S04]  /*47fa0*/  STL.64 [R1+0x310], R16 ;  /* 0x0003101001007387 */ /* 0x0001e80000100a00 */
[----:B------:R1:W-:Y:S01]  /*47fb0*/  STL.64 [R1+0x318], R18 ;  /* 0x0003181201007387 */ /* 0x0003e20000100a00 */
[----:B0-----:R-:W-:-:S03]  /*47fc0*/  IMAD.MOV.U32 R16, RZ, RZ, R54 ;  /* 0x000000ffff107224 */ /* 0x001fc600078e0036 */
[----:B------:R-:W4:Y:S04]  /*47fd0*/  LDL.LU.64 R54, [R1+0x2f70] ;  /* 0x002f700001367983 */ /* 0x000f280000300a00 */
[----:B------:R-:W4:Y:S04]  /*47fe0*/  LDL.LU.64 R52, [R1+0x2f68] ;  /* 0x002f680001347983 */ /* 0x000f280000300a00 */
[----:B------:R-:W-:Y:S04]  /*47ff0*/  STL.64 [R1+0x300], R32 ;  /* 0x0003002001007387 */ /* 0x000fe80000100a00 */
[----:B------:R0:W-:Y:S01]  /*48000*/  STL.64 [R1+0x308], R34 ;  /* 0x0003082201007387 */ /* 0x0001e20000100a00 */
[----:B-1----:R-:W-:-:S02]  /*48010*/  IMAD.MOV.U32 R18, RZ, RZ, R30 ;  /* 0x000000ffff127224 */ /* 0x002fc400078e001e */
[----:B------:R-:W-:Y:S02]  /*48020*/  IMAD.MOV.U32 R17, RZ, RZ, R31 ;  /* 0x000000ffff117224 */ /* 0x000fe400078e001f */
[----:B------:R-:W-:Y:S01]  /*48030*/  IMAD.MOV.U32 R19, RZ, RZ, R51 ;  /* 0x000000ffff137224 */ /* 0x000fe200078e0033 */
[----:B0-----:R-:W4:Y:S04]  /*48040*/  LDL.LU.64 R34, [R1+0x2f60] ;  /* 0x002f600001227983 */ /* 0x001f280000300a00 */
[----:B------:R-:W3:Y:S04]  /*48050*/  LDL.LU.64 R32, [R1+0x2f58] ;  /* 0x002f580001207983 */ /* 0x000ee80000300a00 */
[----:B------:R-:W4:Y:S04]  /*48060*/  LDL.LU.64 R30, [R1+0x2f50] ;  /* 0x002f5000011e7983 */ /* 0x000f280000300a00 */
[----:B------:R-:W4:Y:S01]  /*48070*/  LDL.LU.64 R28, [R1+0x2f48] ;  /* 0x002f4800011c7983 */ /* 0x000f220000300a00 */
[----:B--2---:R-:W-:-:S15]  /*48080*/  HMMA.16816.F32.BF16 R20, R8, R50, R20 ;  /* 0x000000320814723c */ /* 0x004fde0000041814 */
[----:B------:R-:W-:-:S08]  /*48090*/  NOP ;  /* 0x0000000000007918 */ /* 0x000fd00000000000 */
[----:B------:R0:W-:Y:S04]  /*480a0*/  STL.64 [R1+0x2f0], R20 ;  /* 0x0002f01401007387 */ /* 0x0001e80000100a00 */
[----:B------:R-:W-:Y:S01]  /*480b0*/  STL.64 [R1+0x2f8], R22 ;  /* 0x0002f81601007387 */ /* 0x000fe20000100a00 */
[----:B0-----:R-:W-:-:S03]  /*480c0*/  IMAD.MOV.U32 R20, RZ, RZ, R50 ;  /* 0x000000ffff147224 */ /* 0x001fc600078e0032 */
[----:B------:R-:W2:Y:S04]  /*480d0*/  LDL.LU.64 R50, [R1+0x2f40] ;  /* 0x002f400001327983 */ /* 0x000ea80000300a00 */
[----:B------:R-:W4:Y:S04]  /*480e0*/  LDL.LU.64 R42, [R1+0x2f38] ;  /* 0x002f3800012a7983 */ /* 0x000f280000300a00 */
[----:B------:R-:W-:Y:S04]  /*480f0*/  STL.64 [R1+0x2e0], R24 ;  /* 0x0002e01801007387 */ /* 0x000fe80000100a00 */
[----:B------:R0:W-:Y:S04]  /*48100*/  STL.64 [R1+0x2e8], R26 ;  /* 0x0002e81a01007387 */ /* 0x0001e80000100a00 */
[----:B0-----:R-:W2:Y:S01]  /*48110*/  LDL.LU.64 R26, [R1+0x2f30] ;  /* 0x002f3000011a7983 */ /* 0x001ea20000300a00 */
[----:B---3--:R-:W-:-:S04]  /*48120*/  LOP3.LUT R33, R33, 0x10, R32, 0x78, !PT ;  /* 0x0000001021217812 */ /* 0x008fc800078e7820 */
[----:B------:R-:W-:-:S04]  /*48130*/  LOP3.LUT R33, R33, 0x400, R36, 0xf8, !PT ;  /* 0x0000040021217812 */ /* 0x000fc800078ef824 */
[----:B------:R-:W-:Y:S01]  /*48140*/  LOP3.LUT R33, R33, 0x60, RZ, 0x3c, !PT ;  /* 0x0000006021217812 */ /* 0x000fe200078e3cff */
[----:B------:R-:W-:Y:S02]  /*48150*/  IMAD.MOV.U32 R40, RZ, RZ, R46 ;  /* 0x000000ffff287224 */ /* 0x000fe400078e002e */
[----:B------:R-:W-:Y:S01]  /*48160*/  IMAD.MOV.U32 R41, RZ, RZ, R47 ;  /* 0x000000ffff297224 */ /* 0x000fe200078e002f */
[C---:B----4-:R-:W-:Y:S06]  /*48170*/  HMMA.16816.F32.BF16 R12, R8.reuse, R42, R12 ;  /* 0x0000002a080c723c */ /* 0x050fec000004180c */
[----:B--2---:R-:W-:-:S15]  /*48180*/  HMMA.16816.F32.BF16 R4, R8, R26, R4 ;  /* 0x0000001a0804723c */ /* 0x004fde0000041804 */
[----:B------:R-:W-:-:S08]  /*48190*/  NOP ;  /* 0x0000000000007918 */ /* 0x000fd00000000000 */
[----:B------:R-:W-:Y:S04]  /*481a0*/  STL.64 [R1+0x2d0], R4 ;  /* 0x0002d00401007387 */ /* 0x000fe80000100a00 */
[----:B------:R0:W-:Y:S04]  /*481b0*/  STL.64 [R1+0x2d8], R6 ;  /* 0x0002d80601007387 */ /* 0x0001e80000100a00 */
[----:B0-----:R-:W2:Y:S04]  /*481c0*/  LDL.LU.64 R6, [R1+0x2f28] ;  /* 0x002f280001067983 */ /* 0x001ea80000300a00 */
[----:B------:R-:W2:Y:S04]  /*481d0*/  LDL.LU.64 R4, [R1+0x2f20] ;  /* 0x002f200001047983 */ /* 0x000ea80000300a00 */
[----:B------:R0:W-:Y:S04]  /*481e0*/  STL.64 [R1+0x2e90], R26 ;  /* 0x002e901a01007387 */ /* 0x0001e80000100a00 */
[----:B------:R-:W3:Y:S04]  /*481f0*/  LDL.LU R24, [R1+0x370] ;  /* 0x0003700001187983 */ /* 0x000ee80000300800 */
[----:B------:R-:W3:Y:S01]  /*48200*/  LDL.LU R25, [R1+0x374] ;  /* 0x0003740001197983 */ /* 0x000ee20000300800 */
[----:B0-----:R-:W-:Y:S01]  /*48210*/  MOV R26, R54 ;  /* 0x00000036001a7202 */ /* 0x001fe20000000f00 */
[----:B------:R-:W-:-:S02]  /*48220*/  IMAD.MOV.U32 R27, RZ, RZ, R55 ;  /* 0x000000ffff1b7224 */ /* 0x000fc400078e0037 */
[----:B------:R-:W4:Y:S04]  /*48230*/  LDL.LU R54, [R1+0x2f1c] ;  /* 0x002f1c0001367983 */ /* 0x000f280000300800 */
[----:B------:R-:W4:Y:S04]  /*48240*/  LDL.LU R55, [R1+0x2f18] ;  /* 0x002f180001377983 */ /* 0x000f280000300800 */
[----:B------:R0:W-:Y:S04]  /*48250*/  STL.64 [R1+0x2e80], R42 ;  /* 0x002e802a01007387 */ /* 0x0001e80000100a00 */
[----:B------:R-:W-:Y:S04]  /*48260*/  STL.64 [R1+0x2c0], R12 ;  /* 0x0002c00c01007387 */ /* 0x000fe80000100a00 */
[----:B------:R-:W-:Y:S04]  /*48270*/  STL.64 [R1+0x2c8], R14 ;  /* 0x0002c80e01007387 */ /* 0x000fe80000100a00 */
[----:B------:R-:W1:Y:S04]  /*48280*/  LDSM.16.MT88.4 R12, [R33+UR4+0x9800] ;  /* 0x00980004210c783b */ /* 0x000e680008004200 */
[----:B------:R-:W2:Y:S04]  /*48290*/  LDL.LU R46, [R1+0x2f14] ;  /* 0x002f1400012e7983 */ /* 0x000ea80000300800 */
[----:B------:R-:W2:Y:S01]  /*482a0*/  LDL.LU R47, [R1+0x2f10] ;  /* 0x002f1000012f7983 */ /* 0x000ea20000300800 */
[----:B0-----:R-:W-:-:S02]  /*482b0*/  IMAD.MOV.U32 R42, RZ, RZ, R50 ;  /* 0x000000ffff2a7224 */ /* 0x001fc400078e0032 */
[----:B------:R-:W-:Y:S01]  /*482c0*/  IMAD.MOV.U32 R43, RZ, RZ, R51 ;  /* 0x000000ffff2b7224 */ /* 0x000fe200078e0033 */
[----:B------:R-:W3:Y:S04]  /*482d0*/  LDL.LU R50, [R1+0x2f0c] ;  /* 0x002f0c0001327983 */ /* 0x000ee80000300800 */
[----:B------:R-:W3:Y:S04]  /*482e0*/  LDL.LU R51, [R1+0x2f08] ;  /* 0x002f080001337983 */ /* 0x000ee80000300800 */
[----:B-1----:R0:W-:Y:S04]  /*482f0*/  STL.64 [R1+0x2de8], R14 ;  /* 0x002de80e01007387 */ /* 0x0021e80000100a00 */
[----:B------:R-:W-:Y:S04]  /*48300*/  STL.64 [R1+0x2de0], R12 ;  /* 0x002de00c01007387 */ /* 0x000fe80000100a00 */
[----:B0-----:R-:W4:Y:S01]  /*48310*/  LDL.LU.64 R14, [R1+0xa8] ;  /* 0x0000a800010e7983 */ /* 0x001f220000300a00 */
[C---:B---3--:R-:W-:Y:S03]  /*48320*/  HMMA.16816.F32.BF16 R24, R8.reuse, R50, R24 ;  /* 0x000000320818723c */ /* 0x048fe60000041818 */
[----:B----4-:R2:W-:Y:S03]  /*48330*/  STL.64 [R1+0x2e98], R14 ;  /* 0x002e980e01007387 */ /* 0x0105e60000100a00 */
[----:B--2---:R-:W-:Y:S01]  /*48340*/  HMMA.16816.F32.BF16 R12, R8, R46, R40 ;  /* 0x0000002e080c723c */ /* 0x004fe20000041828 */
[----:B------:R-:W-:Y:S05]  /*48350*/  STL [R1+0x2bc0], R33 ;  /* 0x002bc02101007387 */ /* 0x000fea0000100800 */
[----:B------:R-:W-:Y:S04]  /*48360*/  STL.64 [R1+0x2e78], R46 ;  /* 0x002e782e01007387 */ /* 0x000fe80000100a00 */
[----:B------:R-:W-:-:S13]  /*48370*/  STL.64 [R1+0x2e70], R44 ;  /* 0x002e702c01007387 */ /* 0x000fda0000100a00 */
[----:B------:R-:W-:Y:S04]  /*48380*/  STL.64 [R1+0x380], R12 ;  /* 0x0003800c01007387 */ /* 0x000fe80000100a00 */
[----:B------:R0:W-:Y:S02]  /*48390*/  STL.64 [R1+0x388], R14 ;  /* 0x0003880e01007387 */ /* 0x0001e40000100a00 */
[----:B0-----:R-:W-:Y:S02]  /*483a0*/  HMMA.16816.F32.BF16 R12, R8, R54, R56 ;  /* 0x00000036080c723c */ /* 0x001fe40000041838 */
[----:B------:R-:W-:Y:S04]  /*483b0*/  STL.64 [R1+0x2e60], R50 ;  /* 0x002e603201007387 */ /* 0x000fe80000100a00 */
[----:B------:R0:W-:Y:S04]  /*483c0*/  STL.64 [R1+0x2b0], R24 ;  /* 0x0002b01801007387 */ /* 0x0001e80000100a00 */
[----:B------:R1:W-:-:S13]  /*483d0*/  STL.64 [R1+0x2b8], R26 ;  /* 0x0002b81a01007387 */ /* 0x0003da0000100a00 */
[----:B------:R-:W-:Y:S04]  /*483e0*/  STL.64 [R1+0x2a0], R12 ;  /* 0x0002a00c01007387 */ /* 0x000fe80000100a00 */
[----:B------:R-:W-:Y:S04]  /*483f0*/  STL.64 [R1+0x2ea8], R54 ;  /* 0x002ea83601007387 */ /* 0x000fe80000100a00 */
[----:B------:R-:W-:Y:S04]  /*48400*/  STL.64 [R1+0x2ea0], R52 ;  /* 0x002ea03401007387 */ /* 0x000fe80000100a00 */
[----:B0-----:R-:W2:Y:S04]  /*48410*/  LDL.LU R24, [R1+0x1f0] ;  /* 0x0001f00001187983 */ /* 0x001ea80000300800 */
[----:B------:R-:W2:Y:S04]  /*48420*/  LDL.LU R25, [R1+0x1f4] ;  /* 0x0001f40001197983 */ /* 0x000ea80000300800 */
[----:B-1----:R-:W3:Y:S04]  /*48430*/  LDL.LU R26, [R1+0x1f8] ;  /* 0x0001f800011a7983 */ /* 0x002ee80000300800 */
[----:B------:R-:W3:Y:S01]  /*48440*/  LDL.LU R27, [R1+0x1fc] ;  /* 0x0001fc00011b7983 */ /* 0x000ee20000300800 */
[----:B------:R-:W-:-:S02]  /*48450*/  IMAD.MOV.U32 R33, RZ, RZ, R14 ;  /* 0x000000ffff217224 */ /* 0x000fc400078e000e */
[----:B------:R-:W-:Y:S02]  /*48460*/  IMAD.MOV.U32 R32, RZ, RZ, R15 ;  /* 0x000000ffff207224 */ /* 0x000fe400078e000f */
[----:B------:R-:W-:Y:S02]  /*48470*/  IMAD.MOV.U32 R14, RZ, RZ, R20 ;  /* 0x000000ffff0e7224 */ /* 0x000fe400078e0014 */
[----:B------:R-:W-:Y:S01]  /*48480*/  IMAD.MOV.U32 R15, RZ, RZ, R19 ;  /* 0x000000ffff0f7224 */ /* 0x000fe200078e0013 */
[----:B---3--:R0:W-:Y:S04]  /*48490*/  STL.64 [R1+0x2eb8], R26 ;  /* 0x002eb81a01007387 */ /* 0x0081e80000100a00 */
[----:B--2---:R-:W-:Y:S04]  /*484a0*/  STL.64 [R1+0x2eb0], R24 ;  /* 0x002eb01801007387 */ /* 0x004fe80000100a00 */
[----:B------:R1:W-:Y:S01]  /*484b0*/  STL.64 [R1+0x2ec0], R14 ;  /* 0x002ec00e01007387 */ /* 0x0003e20000100a00 */
[----:B0-----:R-:W-:-:S02]  /*484c0*/  IMAD.MOV.U32 R26, RZ, RZ, R18 ;  /* 0x000000ffff1a7224 */ /* 0x001fc400078e0012 */
[----:B------:R-:W-:-:S05]  /*484d0*/  IMAD.MOV.U32 R27, RZ, RZ, R17 ;  /* 0x000000ffff1b7224 */ /* 0x000fca00078e0011 */
[----:B------:R0:W-:Y:S04]  /*484e0*/  STL.64 [R1+0x2ec8], R26 ;  /* 0x002ec81a01007387 */ /* 0x0001e80000100a00 */
[----:B------:R-:W2:Y:S04]  /*484f0*/  LDL.LU R12, [R1+0x210] ;  /* 0x00021000010c7983 */ /* 0x000ea80000300800 */
[----:B------:R-:W2:Y:S04]  /*48500*/  LDL.LU R13, [R1+0x214] ;  /* 0x00021400010d7983 */ /* 0x000ea80000300800 */
[----:B-1----:R-:W3:Y:S04]  /*48510*/  LDL.LU R14, [R1+0x218] ;  /* 0x00021800010e7983 */ /* 0x002ee80000300800 */
[----:B------:R-:W3:Y:S01]  /*48520*/  LDL.LU R15, [R1+0x21c] ;  /* 0x00021c00010f7983 */ /* 0x000ee20000300800 */
[----:B0-----:R-:W-:-:S02]  /*48530*/  IMAD.MOV.U32 R26, RZ, RZ, R16 ;  /* 0x000000ffff1a7224 */ /* 0x001fc400078e0010 */
[----:B------:R-:W-:Y:S01]  /*48540*/  IMAD.MOV.U32 R27, RZ, RZ, R3 ;  /* 0x000000ffff1b7224 */ /* 0x000fe200078e0003 */
[----:B---3--:R-:W-:Y:S04]  /*48550*/  STL.64 [R1+0x2ed8], R14 ;  /* 0x002ed80e01007387 */ /* 0x008fe80000100a00 */
[----:B--2---:R0:W-:Y:S04]  /*48560*/  STL.64 [R1+0x2ed0], R12 ;  /* 0x002ed00c01007387 */ /* 0x0041e80000100a00 */
[----:B------:R-:W2:Y:S04]  /*48570*/  LDL.LU R44, [R1+0x260] ;  /* 0x00026000012c7983 */ /* 0x000ea80000300800 */
[----:B------:R-:W2:Y:S04]  /*48580*/  LDL.LU R45, [R1+0x264] ;  /* 0x00026400012d7983 */ /* 0x000ea80000300800 */
[----:B------:R-:W2:Y:S04]  /*48590*/  LDL.LU R46, [R1+0x268] ;  /* 0x00026800012e7983 */ /* 0x000ea80000300800 */
[----:B------:R-:W2:Y:S04]  /*485a0*/  LDL.LU R47, [R1+0x26c] ;  /* 0x00026c00012f7983 */ /* 0x000ea80000300800 */
[----:B------:R-:W3:Y:S04]  /*485b0*/  LDL.LU R40, [R1+0x280] ;  /* 0x0002800001287983 */ /* 0x000ee80000300800 */
[----:B------:R-:W3:Y:S04]  /*485c0*/  LDL.LU R41, [R1+0x284] ;  /* 0x0002840001297983 */ /* 0x000ee80000300800 */
[----:B------:R-:W3:Y:S04]  /*485d0*/  LDL.LU R42, [R1+0x288] ;  /* 0x00028800012a7983 */ /* 0x000ee80000300800 */
[----:B------:R-:W3:Y:S04]  /*485e0*/  LDL.LU R43, [R1+0x28c] ;  /* 0x00028c00012b7983 */ /* 0x000ee80000300800 */
        /* <DEDUP_REMOVED lines=16> */
[----:B------:R-:W-:Y:S04]  /*486f0*/  STL.64 [R1+0x2ee0], R26 ;  /* 0x002ee01a01007387 */ /* 0x000fe80000100a00 */
[----:B0-----:R-:W2:Y:S04]  /*48700*/  LDL.LU R12, [R1+0x220] ;  /* 0x00022000010c7983 */ /* 0x001ea80000300800 */
[----:B------:R-:W2:Y:S04]  /*48710*/  LDL.LU R13, [R1+0x224] ;  /* 0x00022400010d7983 */ /* 0x000ea80000300800 */
[----:B------:R-:W2:Y:S04]  /*48720*/  LDL.LU R14, [R1+0x228] ;  /* 0x00022800010e7983 */ /* 0x000ea80000300800 */
[----:B------:R-:W2:Y:S01]  /*48730*/  LDL.LU R15, [R1+0x22c] ;  /* 0x00022c00010f7983 */ /* 0x000ea20000300800 */
[C---:B---3--:R-:W-:Y:S06]  /*48740*/  HMMA.16816.F32.BF16 R40, R4.reuse, R34, R40 ;  /* 0x000000220428723c */ /* 0x048fec0000041828 */
[C---:B----4-:R-:W-:Y:S06]  /*48750*/  HMMA.16816.F32.BF16 R20, R4.reuse, R30, R20 ;  /* 0x0000001e0414723c */ /* 0x050fec0000041814 */
[----:B--2---:R-:W-:Y:S01]  /*48760*/  HMMA.16816.F32.BF16 R56, R4, R38, R56 ;  /* 0x000000260438723c */ /* 0x004fe20000041838 */
[----:B------:R-:W-:Y:S04]  /*48770*/  STL.64 [R1+0x2ef0], R14 ;  /* 0x002ef00e01007387 */ /* 0x000fe80000100a00 */
[----:B------:R0:W-:Y:S04]  /*48780*/  STL.64 [R1+0x2ee8], R12 ;  /* 0x002ee80c01007387 */ /* 0x0001e80000100a00 */
[----:B0-----:R-:W2:Y:S04]  /*48790*/  LDL.LU R12, [R1+0x230] ;  /* 0x00023000010c7983 */ /* 0x001ea80000300800 */
[----:B------:R-:W2:Y:S04]  /*487a0*/  LDL.LU R13, [R1+0x234] ;  /* 0x00023400010d7983 */ /* 0x000ea80000300800 */
[----:B------:R-:W2:Y:S04]  /*487b0*/  LDL.LU R14, [R1+0x238] ;  /* 0x00023800010e7983 */ /* 0x000ea80000300800 */
[----:B------:R-:W2:Y:S04]  /*487c0*/  LDL.LU R15, [R1+0x23c] ;  /* 0x00023c00010f7983 */ /* 0x000ea80000300800 */
[----:B------:R-:W3:Y:S04]  /*487d0*/  LDL.LU R52, [R1+0x200] ;  /* 0x0002000001347983 */ /* 0x000ee80000300800 */
[----:B------:R-:W3:Y:S04]  /*487e0*/  LDL.LU R53, [R1+0x204] ;  /* 0x0002040001357983 */ /* 0x000ee80000300800 */
[----:B------:R-:W3:Y:S04]  /*487f0*/  LDL.LU R54, [R1+0x208] ;  /* 0x0002080001367983 */ /* 0x000ee80000300800 */
[----:B------:R-:W3:Y:S04]  /*48800*/  LDL.LU R55, [R1+0x20c] ;  /* 0x00020c0001377983 */ /* 0x000ee80000300800 */
[----:B------:R-:W4:Y:S04]  /*48810*/  LDL.LU.64 R10, [R1+0x118] ;  /* 0x00011800010a7983 */ /* 0x000f280000300a00 */
[----:B------:R-:W-:Y:S04]  /*48820*/  STL.64 [R1+0x290], R20 ;  /* 0x0002901401007387 */ /* 0x000fe80000100a00 */
[----:B------:R0:W-:Y:S04]  /*48830*/  STL.64 [R1+0x298], R22 ;  /* 0x0002981601007387 */ /* 0x0001e80000100a00 */
[----:B0-----:R-:W2:Y:S04]  /*48840*/  LDL.LU.64 R22, [R1+0x2f00] ;  /* 0x002f000001167983 */ /* 0x001ea80000300a00 */
[----:B------:R0:W-:Y:S04]  /*48850*/  STL.64 [R1+0x280], R40 ;  /* 0x0002802801007387 */ /* 0x0001e80000100a00 */
[----:B------:R1:W-:Y:S04]  /*48860*/  STL.64 [R1+0x288], R42 ;  /* 0x0002882a01007387 */ /* 0x0003e80000100a00 */
[----:B0-----:R-:W3:Y:S04]  /*48870*/  LDL.LU R40, [R1+0x1e0] ;  /* 0x0001e00001287983 */ /* 0x001ee80000300800 */
[----:B------:R-:W3:Y:S04]  /*48880*/  LDL.LU R41, [R1+0x1e4] ;  /* 0x0001e40001297983 */ /* 0x000ee80000300800 */
[----:B-1----:R-:W3:Y:S04]  /*48890*/  LDL.LU R42, [R1+0x1e8] ;  /* 0x0001e800012a7983 */ /* 0x002ee80000300800 */
[----:B------:R-:W3:Y:S04]  /*488a0*/  LDL.LU R43, [R1+0x1ec] ;  /* 0x0001ec00012b7983 */ /* 0x000ee80000300800 */
[----:B------:R-:W-:Y:S04]  /*488b0*/  STL.64 [R1+0x5c0], R56 ;  /* 0x0005c03801007387 */ /* 0x000fe80000100a00 */
[----:B------:R0:W-:Y:S04]  /*488c0*/  STL.64 [R1+0x5c8], R58 ;  /* 0x0005c83a01007387 */ /* 0x0001e80000100a00 */
[----:B0-----:R-:W3:Y:S01]  /*488d0*/  LDL.LU.64 R58, [R1+0x2ef8] ;  /* 0x002ef800013a7983 */ /* 0x001ee20000300a00 */
[----:B------:R-:W-:-:S02]  /*488e0*/  IMAD.MOV.U32 R26, RZ, RZ, R2 ;  /* 0x000000ffff1a7224 */ /* 0x000fc400078e0002 */
[----:B------:R-:W-:Y:S01]  /*488f0*/  IMAD.MOV.U32 R27, RZ, RZ, R0 ;  /* 0x000000ffff1b7224 */ /* 0x000fe200078e0000 */
[C---:B----4-:R-:W-:Y:S06]  /*48900*/  HMMA.16816.F32.BF16 R44, R4.reuse, R10, R44 ;  /* 0x0000000a042c723c */ /* 0x050fec000004182c */
[C---:B--2---:R-:W-:Y:S06]  /*48910*/  HMMA.16816.F32.BF16 R16, R4.reuse, R22, R16 ;  /* 0x000000160410723c */ /* 0x044fec0000041810 */
[C---:B------:R-:W-:Y:S11]  /*48920*/  HMMA.16816.F32.BF16 R24, R4.reuse, R26, R12 ;  /* 0x0000001a0418723c */ /* 0x040ff6000004180c */
[----:B------:R0:W-:Y:S04]  /*48930*/  STL.64 [R1+0x270], R44 ;  /* 0x0002702c01007387 */ /* 0x0001e80000100a00 */
[----:B------:R1:W-:Y:S04]  /*48940*/  STL.64 [R1+0x278], R46 ;  /* 0x0002782e01007387 */ /* 0x0003e80000100a00 */
[----:B0-----:R-:W2:Y:S04]  /*48950*/  LDL.LU R44, [R1+0x1d0] ;  /* 0x0001d000012c7983 */ /* 0x001ea80000300800 */
[----:B------:R-:W2:Y:S04]  /*48960*/  LDL.LU R45, [R1+0x1d4] ;  /* 0x0001d400012d7983 */ /* 0x000ea80000300800 */
[----:B-1----:R-:W2:Y:S04]  /*48970*/  LDL.LU R46, [R1+0x1d8] ;  /* 0x0001d800012e7983 */ /* 0x002ea80000300800 */
[----:B------:R-:W2:Y:S01]  /*48980*/  LDL.LU R47, [R1+0x1dc] ;  /* 0x0001dc00012f7983 */ /* 0x000ea20000300800 */
[----:B---3--:R-:W-:-:S15]  /*48990*/  HMMA.16816.F32.BF16 R48, R4, R58, R48 ;  /* 0x0000003a0430723c */ /* 0x008fde0000041830 */
[----:B------:R-:W-:-:S08]  /*489a0*/  NOP ;  /* 0x0000000000007918 */ /* 0x000fd00000000000 */
[----:B------:R0:W-:Y:S04]  /*489b0*/  STL.64 [R1+0x260], R48 ;  /* 0x0002603001007387 */ /* 0x0001e80000100a00 */
[----:B------:R1:W-:Y:S04]  /*489c0*/  STL.64 [R1+0x268], R50 ;  /* 0x0002683201007387 */ /* 0x0003e80000100a00 */
[----:B0-----:R-:W3:Y:S04]  /*489d0*/  LDL.LU R48, [R1+0x1c0] ;  /* 0x0001c00001307983 */ /* 0x001ee80000300800 */
[----:B------:R0:W-:Y:S04]  /*489e0*/  STL.64 [R1+0x250], R16 ;  /* 0x0002501001007387 */ /* 0x0001e80000100a00 */
[----:B------:R4:W-:Y:S04]  /*489f0*/  STL.64 [R1+0x258], R18 ;  /* 0x0002581201007387 */ /* 0x0009e80000100a00 */
[----:B------:R-:W3:Y:S04]  /*48a00*/  LDL.LU R49, [R1+0x1c4] ;  /* 0x0001c40001317983 */ /* 0x000ee80000300800 */
[----:B-1----:R-:W3:Y:S04]  /*48a10*/  LDL.LU R50, [R1+0x1c8] ;  /* 0x0001c80001327983 */ /* 0x002ee80000300800 */
[----:B------:R-:W3:Y:S04]  /*48a20*/  LDL.LU R51, [R1+0x1cc] ;  /* 0x0001cc0001337983 */ /* 0x000ee80000300800 */
[----:B0-----:R-:W3:Y:S04]  /*48a30*/  LDL.LU R16, [R1+0x1b0] ;  /* 0x0001b00001107983 */ /* 0x001ee80000300800 */
[----:B------:R-:W3:Y:S04]  /*48a40*/  LDL.LU R17, [R1+0x1b4] ;  /* 0x0001b40001117983 */ /* 0x000ee80000300800 */
[----:B----4-:R-:W4:Y:S04]  /*48a50*/  LDL.LU R18, [R1+0x1b8] ;  /* 0x0001b80001127983 */ /* 0x010f280000300800 */
[----:B------:R-:W4:Y:S04]  /*48a60*/  LDL.LU R19, [R1+0x1bc] ;  /* 0x0001bc0001137983 */ /* 0x000f280000300800 */
[----:B------:R-:W4:Y:S04]  /*48a70*/  LDL.LU R20, [R1+0x130] ;  /* 0x0001300001147983 */ /* 0x000f280000300800 */
[----:B------:R-:W4:Y:S04]  /*48a80*/  LDL.LU R21, [R1+0x134] ;  /* 0x0001340001157983 */ /* 0x000f280000300800 */
[----:B------:R-:W4:Y:S04]  /*48a90*/  LDL.LU R22, [R1+0x138] ;  /* 0x0001380001167983 */ /* 0x000f280000300800 */
[----:B------:R-:W4:Y:S04]  /*48aa0*/  LDL.LU R23, [R1+0x13c] ;  /* 0x00013c0001177983 */ /* 0x000f280000300800 */
[----:B------:R-:W2:Y:S04]  /*48ab0*/  LDL.LU.64 R14, [R1+0x2ef0] ;  /* 0x002ef000010e7983 */ /* 0x000ea80000300a00 */
[----:B------:R-:W2:Y:S04]  /*48ac0*/  LDL.LU.64 R12, [R1+0x2ee8] ;  /* 0x002ee800010c7983 */ /* 0x000ea80000300a00 */
[----:B------:R-:W-:Y:S04]  /*48ad0*/  STL.64 [R1+0x240], R24 ;  /* 0x0002401801007387 */ /* 0x000fe80000100a00 */
[----:B------:R0:W-:Y:S04]  /*48ae0*/  STL.64 [R1+0x248], R26 ;  /* 0x0002481a01007387 */ /* 0x0001e80000100a00 */
[----:B0-----:R-:W2:Y:S02]  /*48af0*/  LDL.LU.64 R26, [R1+0x2ee0] ;  /* 0x002ee000011a7983 */ /* 0x001ea40000300a00 */
[----:B--2---:R-:W-:Y:S02]  /*48b00*/  HMMA.16816.F32.BF16 R24, R4, R26, R12 ;  /* 0x0000001a0418723c */ /* 0x004fe4000004180c */
[----:B------:R-:W2:Y:S04]  /*48b10*/  LDL.LU.64 R14, [R1+0x2ed8] ;  /* 0x002ed800010e7983 */ /* 0x000ea80000300a00 */
[----:B------:R-:W2:-:S15]  /*48b20*/  LDL.LU.64 R12, [R1+0x2ed0] ;  /* 0x002ed000010c7983 */ /* 0x000e9e0000300a00 */
[----:B------:R-:W-:-:S02]  /*48b30*/  NOP ;  /* 0x0000000000007918 */ /* 0x000fc40000000000 */
[----:B------:R-:W-:Y:S04]  /*48b40*/  STL.64 [R1+0x230], R24 ;  /* 0x0002301801007387 */ /* 0x000fe80000100a00 */
[----:B------:R0:W-:Y:S04]  /*48b50*/  STL.64 [R1+0x238], R26 ;  /* 0x0002381a01007387 */ /* 0x0001e80000100a00 */
[----:B0-----:R-:W2:Y:S02]  /*48b60*/  LDL.LU.64 R26, [R1+0x2ec8] ;  /* 0x002ec800011a7983 */ /* 0x001ea40000300a00 */
[----:B--2---:R-:W-:Y:S02]  /*48b70*/  HMMA.16816.F32.BF16 R24, R4, R26, R12 ;  /* 0x0000001a0418723c */ /* 0x004fe4000004180c */
[----:B------:R-:W2:-:S15]  /*48b80*/  LDL.LU.64 R14, [R1+0x2ec0] ;  /* 0x002ec000010e7983 */ /* 0x000e9e0000300a00 */
[----:B------:R-:W-:-:S06]  /*48b90*/  NOP ;  /* 0x0000000000007918 */ /* 0x000fcc0000000000 */
[----:B------:R-:W-:Y:S04]  /*48ba0*/  STL.64 [R1+0x220], R24 ;  /* 0x0002201801007387 */ /* 0x000fe80000100a00 */
[----:B------:R0:W-:Y:S04]  /*48bb0*/  STL.64 [R1+0x228], R26 ;  /* 0x0002281a01007387 */ /* 0x0001e80000100a00 */
[----:B0-----:R-:W3:Y:S04]  /*48bc0*/  LDL.LU.64 R26, [R1+0x2eb8] ;  /* 0x002eb800011a7983 */ /* 0x001ee80000300a00 */
[----:B------:R-:W3:Y:S01]  /*48bd0*/  LDL.LU.64 R24, [R1+0x2eb0] ;  /* 0x002eb00001187983 */ /* 0x000ee20000300a00 */
[----:B--2---:R-:W-:Y:S03]  /*48be0*/  HMMA.16816.F32.BF16 R12, R4, R14, R52 ;  /* 0x0000000e040c723c */ /* 0x004fe60000041834 */
[----:B------:R-:W2:Y:S04]  /*48bf0*/  LDL.LU.64 R54, [R1+0x2ea8] ;  /* 0x002ea80001367983 */ /* 0x000ea80000300a00 */
[----:B------:R-:W2:-:S15]  /*48c00*/  LDL.LU.64 R52, [R1+0x2ea0] ;  /* 0x002ea00001347983 */ /* 0x000e9e0000300a00 */
[----:B------:R-:W-:-:S01]  /*48c10*/  NOP ;  /* 0x0000000000007918 */ /* 0x000fc20000000000 */
[----:B------:R-:W-:Y:S04]  /*48c20*/  STL.64 [R1+0x210], R12 ;  /* 0x0002100c01007387 */ /* 0x000fe80000100a00 */
[----:B------:R0:W-:Y:S04]  /*48c30*/  STL.64 [R1+0x218], R14 ;  /* 0x0002180e01007387 */ /* 0x0001e80000100a00 */
[----:B0-----:R-:W3:Y:S02]  /*48c40*/  LDL.LU.64 R14, [R1+0x2e98] ;  /* 0x002e9800010e7983 */ /* 0x001ee40000300a00 */
[----:B---3--:R-:W-:-:S15]  /*48c50*/  HMMA.16816.F32.BF16 R24, R4, R14, R24 ;  /* 0x0000000e0418723c */ /* 0x008fde0000041818 */
[----:B------:R-:W-:-:S08]  /*48c60*/  NOP ;  /* 0x0000000000007918 */ /* 0x000fd00000000000 */
[----:B------:R-:W-:Y:S04]  /*48c70*/  STL.64 [R1+0x200], R24 ;  /* 0x0002001801007387 */ /* 0x000fe80000100a00 */
[----:B------:R0:W-:Y:S04]  /*48c80*/  STL.64 [R1+0x208], R26 ;  /* 0x0002081a01007387 */ /* 0x0001e80000100a00 */
[----:B0-----:R-:W3:Y:S04]  /*48c90*/  LDL.LU.64 R26, [R1+0x2e90] ;  /* 0x002e9000011a7983 */ /* 0x001ee80000300a00 */
[----:B------:R0:W-:Y:S04]  /*48ca0*/  STL.64 [R1+0x2df8], R14 ;  /* 0x002df80e01007387 */ /* 0x0001e80000100a00 */
[----:B------:R-:W2:Y:S04]  /*48cb0*/  LDL.LU R12, [R1+0x140] ;  /* 0x00014000010c7983 */ /* 0x000ea80000300800 */
[----:B------:R-:W2:Y:S04]  /*48cc0*/  LDL.LU R13, [R1+0x144] ;  /* 0x00014400010d7983 */ /* 0x000ea80000300800 */
[----:B0-----:R-:W2:Y:S01]  /*48cd0*/  LDL.LU R14, [R1+0x148] ;  /* 0x00014800010e7983 */ /* 0x001ea20000300800 */
[----:B------:R-:W-:-:S03]  /*48ce0*/  IMAD.MOV.U32 R15, RZ, RZ, R61 ;  /* 0x000000ffff0f7224 */ /* 0x000fc600078e003d */
[----:B------:R-:W4:Y:S01]  /*48cf0*/  LDL.LU R61, [R1+0x2e88] ;  /* 0x002e8800013d7983 */ /* 0x000f220000300800 */
        /* <DEDUP_REMOVED lines=8> */
[----:B0-----:R-:W2:Y:S04]  /*48d80*/  LDL.LU R26, [R1+0x158] ;  /* 0x00015800011a7983 */ /* 0x001ea80000300800 */
[----:B------:R-:W2:Y:S01]  /*48d90*/  LDL.LU R27, [R1+0x15c] ;  /* 0x00015c00011b7983 */ /* 0x000ea20000300800 */
[----:B---3--:R-:W-:-:S15]  /*48da0*/  HMMA.16816.F32.BF16 R44, R4, R42, R44 ;  /* 0x0000002a042c723c */ /* 0x008fde000004182c */
[----:B------:R-:W-:-:S08]  /*48db0*/  NOP ;  /* 0x0000000000007918 */ /* 0x000fd00000000000 */
[----:B------:R-:W-:Y:S04]  /*48dc0*/  STL.64 [R1+0x1e0], R44 ;  /* 0x0001e02c01007387 */ /* 0x000fe80000100a00 */
[----:B------:R0:W-:Y:S04]  /*48dd0*/  STL.64 [R1+0x1e8], R46 ;  /* 0x0001e82e01007387 */ /* 0x0001e80000100a00 */
[----:B0-----:R-:W3:Y:S04]  /*48de0*/  LDL.LU.64 R46, [R1+0x2e78] ;  /* 0x002e7800012e7983 */ /* 0x001ee80000300a00 */
[----:B------:R-:W2:Y:S04]  /*48df0*/  LDL.LU.64 R44, [R1+0x2e70] ;  /* 0x002e7000012c7983 */ /* 0x000ea80000300a00 */
[----:B------:R0:W-:Y:S04]  /*48e00*/  STL.64 [R1+0x2e00], R42 ;  /* 0x002e002a01007387 */ /* 0x0001e80000100a00 */
[----:B------:R-:W2:Y:S04]  /*48e10*/  LDL.LU R40, [R1+0x160] ;  /* 0x0001600001287983 */ /* 0x000ea80000300800 */
[----:B------:R-:W2:Y:S04]  /*48e20*/  LDL.LU R41, [R1+0x164] ;  /* 0x0001640001297983 */ /* 0x000ea80000300800 */
[----:B0-----:R-:W2:Y:S01]  /*48e30*/  LDL.LU R42, [R1+0x168] ;  /* 0x00016800012a7983 */ /* 0x001ea20000300800 */
[----:B----4-:R-:W-:-:S03]  /*48e40*/  IMAD.MOV.U32 R43, RZ, RZ, R61 ;  /* 0x000000ffff2b7224 */ /* 0x010fc600078e003d */
[----:B------:R-:W4:Y:S01]  /*48e50*/  LDL.LU R61, [R1+0x2e68] ;  /* 0x002e6800013d7983 */ /* 0x000f220000300800 */
[----:B---3--:R-:W-:-:S15]  /*48e60*/  HMMA.16816.F32.BF16 R48, R4, R46, R48 ;  /* 0x0000002e0430723c */ /* 0x008fde0000041830 */
[----:B------:R-:W-:-:S08]  /*48e70*/  NOP ;  /* 0x0000000000007918 */ /* 0x000fd00000000000 */
[----:B------:R-:W-:Y:S04]  /*48e80*/  STL.64 [R1+0x1d0], R48 ;  /* 0x0001d03001007387 */ /* 0x000fe80000100a00 */
[----:B------:R0:W-:Y:S04]  /*48e90*/  STL.64 [R1+0x1d8], R50 ;  /* 0x0001d83201007387 */ /* 0x0001e80000100a00 */
[----:B0-----:R-:W3:Y:S04]  /*48ea0*/  LDL.LU.64 R50, [R1+0x2e60] ;  /* 0x002e600001327983 */ /* 0x001ee80000300a00 */
[----:B------:R-:W-:Y:S04]  /*48eb0*/  STL.64 [R1+0x2e10], R46 ;  /* 0x002e102e01007387 */ /* 0x000fe80000100a00 */
[----:B--2---:R0:W-:Y:S04]  /*48ec0*/  STL.64 [R1+0x2e08], R44 ;  /* 0x002e082c01007387 */ /* 0x0041e80000100a00 */
[----:B0-----:R-:W2:Y:S04]  /*48ed0*/  LDL.LU R44, [R1+0x170] ;  /* 0x00017000012c7983 */ /* 0x001ea80000300800 */
[----:B------:R-:W2:Y:S04]  /*48ee0*/  LDL.LU R45, [R1+0x174] ;  /* 0x00017400012d7983 */ /* 0x000ea80000300800 */
[----:B------:R-:W2:Y:S04]  /*48ef0*/  LDL.LU R46, [R1+0x178] ;  /* 0x00017800012e7983 */ /* 0x000ea80000300800 */
[----:B------:R-:W2:Y:S01]  /*48f00*/  LDL.LU R47, [R1+0x17c] ;  /* 0x00017c00012f7983 */ /* 0x000ea20000300800 */
[----:B---3--:R-:W-:-:S15]  /*48f10*/  HMMA.16816.F32.BF16 R16, R4, R50, R16 ;  /* 0x000000320410723c */ /* 0x008fde0000041810 */
[----:B------:R-:W-:-:S08]  /*48f20*/  NOP ;  /* 0x0000000000007918 */ /* 0x000fd00000000000 */
[----:B------:R-:W-:Y:S04]  /*48f30*/  STL.64 [R1+0x1c0], R16 ;  /* 0x0001c01001007387 */ /* 0x000fe80000100a00 */
[----:B------:R0:W-:Y:S04]  /*48f40*/  STL.64 [R1+0x1c8], R18 ;  /* 0x0001c81201007387 */ /* 0x0001e80000100a00 */
[----:B0-----:R-:W2:Y:S04]  /*48f50*/  LDL.LU.64 R18, [R1+0x2e58] ;  /* 0x002e580001127983 */ /* 0x001ea80000300a00 */
[----:B------:R-:W2:Y:S04]  /*48f60*/  LDL.LU.64 R16, [R1+0x2e50] ;  /* 0x002e500001107983 */ /* 0x000ea80000300a00 */
[----:B------:R0:W-:Y:S04]  /*48f70*/  STL.64 [R1+0x2e18], R50 ;  /* 0x002e183201007387 */ /* 0x0001e80000100a00 */
[----:B------:R-:W3:Y:S04]  /*48f80*/  LDL.LU R48, [R1+0x180] ;  /* 0x0001800001307983 */ /* 0x000ee80000300800 */
[----:B------:R-:W3:Y:S04]  /*48f90*/  LDL.LU R49, [R1+0x184] ;  /* 0x0001840001317983 */ /* 0x000ee80000300800 */
[----:B0-----:R-:W3:Y:S01]  /*48fa0*/  LDL.LU R50, [R1+0x188] ;  /* 0x0001880001327983 */ /* 0x001ee20000300800 */
[----:B----4-:R-:W-:-:S03]  /*48fb0*/  IMAD.MOV.U32 R51, RZ, RZ, R61 ;  /* 0x000000ffff337224 */ /* 0x010fc600078e003d */
[----:B------:R-:W-:Y:S04]  /*48fc0*/  STL.64 [R1+0x2e28], R54 ;  /* 0x002e283601007387 */ /* 0x000fe80000100a00 */
[----:B------:R-:W-:Y:S01]  /*48fd0*/  STL.64 [R1+0x2e20], R52 ;  /* 0x002e203401007387 */ /* 0x000fe20000100a00 */
[----:B------:R-:W-:Y:S01]  /*48fe0*/  IMAD.MOV.U32 R2, RZ, RZ, R58 ;  /* 0x000000ffff027224 */ /* 0x000fe200078e003a */
[----:B---3--:R-:W-:-:S15]  /*48ff0*/  HMMA.16816.F32.BF16 R4, R4, R54, R48 ;  /* 0x000000360404723c */ /* 0x008fde0000041830 */
[----:B------:R-:W-:-:S08]  /*49000*/  NOP ;  /* 0x0000000000007918 */ /* 0x000fd00000000000 */
[----:B------:R-:W-:Y:S04]  /*49010*/  STL.64 [R1+0x4c0], R4 ;  /* 0x0004c00401007387 */ /* 0x000fe80000100a00 */
[----:B------:R2:W-:Y:S02]  /*49020*/  STL.64 [R1+0x4c8], R6 ;  /* 0x0004c80601007387 */ /* 0x0005e40000100a00 */
[----:B--2---:R-:W-:Y:S06]  /*49030*/  HMMA.16816.F32.BF16 R4, R16, R30, R44 ;  /* 0x0000001e1004723c */ /* 0x004fec000004182c */
[----:B------:R-:W-:Y:S04]  /*49040*/  STL.64 [R1+0x2e38], R30 ;  /* 0x002e381e01007387 */ /* 0x000fe80000100a00 */
[----:B------:R-:W-:-:S13]  /*49050*/  STL.64 [R1+0x2e30], R28 ;  /* 0x002e301c01007387 */ /* 0x000fda0000100a00 */
[----:B------:R-:W-:Y:S04]  /*49060*/  STL.64 [R1+0x4b0], R4 ;  /* 0x0004b00401007387 */ /* 0x000fe80000100a00 */
[----:B------:R0:W-:Y:S02]  /*49070*/  STL.64 [R1+0x4b8], R6 ;  /* 0x0004b80601007387 */ /* 0x0001e40000100a00 */
[C---:B0-----:R-:W-:Y:S06]  /*49080*/  HMMA.16816.F32.BF16 R4, R16.reuse, R34, R40 ;  /* 0x000000221004723c */ /* 0x041fec0000041828 */
[C---:B------:R-:W-:Y:S01]  /*49090*/  HMMA.16816.F32.BF16 R24, R16.reuse, R38, R24 ;  /* 0x000000261018723c */ /* 0x040fe20000041818 */
[----:B------:R-:W-:Y:S05]  /*490a0*/  STL.64 [R1+0x2e48], R34 ;  /* 0x002e482201007387 */ /* 0x000fea0000100a00 */
[----:B------:R-:W-:Y:S01]  /*490b0*/  HMMA.16816.F32.BF16 R12, R16, R10, R12 ;  /* 0x0000000a100c723c */ /* 0x000fe2000004180c */
[----:B------:R-:W-:Y:S10]  /*490c0*/  STL.64 [R1+0x2e40], R32 ;  /* 0x002e402001007387 */ /* 0x000ff40000100a00 */
[----:B------:R0:W-:Y:S02]  /*490d0*/  STL.64 [R1+0x4a0], R4 ;  /* 0x0004a00401007387 */ /* 0x0001e40000100a00 */
[----:B0-----:R-:W-:Y:S01]  /*490e0*/  IMAD.MOV.U32 R5, RZ, RZ, R10 ;  /* 0x000000ffff057224 */ /* 0x001fe200078e000a */
[----:B------:R-:W-:-:S02]  /*490f0*/  MOV R4, R11 ;  /* 0x0000000b00047202 */ /* 0x000fc40000000f00 */
[----:B------:R-:W-:Y:S01]  /*49100*/  HMMA.16816.F32.BF16 R8, R16, R58, R20 ;  /* 0x0000003a1008723c */ /* 0x000fe20000041814 */
[----:B------:R-:W-:Y:S04]  /*49110*/  STL.64 [R1+0x4a8], R6 ;  /* 0x0004a80601007387 */ /* 0x000fe80000100a00 */
[----:B------:R-:W-:Y:S04]  /*49120*/  STL.64 [R1+0x490], R24 ;  /* 0x0004901801007387 */ /* 0x000fe80000100a00 */
[----:B------:R-:W-:Y:S04]  /*49130*/  STL.64 [R1+0x498], R26 ;  /* 0x0004981a01007387 */ /* 0x000fe80000100a00 */
[----:B------:R-:W-:Y:S04]  /*49140*/  STL.64 [R1+0x5b0], R12 ;  /* 0x0005b00c01007387 */ /* 0x000fe80000100a00 */
[----:B------:R-:W-:Y:S04]  /*49150*/  STL.64 [R1+0x5b8], R14 ;  /* 0x0005b80e01007387 */ /* 0x000fe80000100a00 */
[----:B------:R-:W-:Y:S04]  /*49160*/  STL [R1+0x2d84], R4 ;  /* 0x002d840401007387 */ /* 0x000fe80000100800 */
[----:B------:R-:W-:Y:S04]  /*49170*/  STL [R1+0x2d80], R5 ;  /* 0x002d800501007387 */ /* 0x000fe80000100800 */
[----:B------:R0:W-:Y:S04]  /*49180*/  STL [R1+0x5a0], R8 ;  /* 0x0005a00801007387 */ /* 0x0001e80000100800 */
[----:B------:R1:W-:Y:S01]  /*49190*/  STL.64 [R1+0x5a8], R10 ;  /* 0x0005a80a01007387 */ /* 0x0003e20000100a00 */
[----:B------:R-:W-:-:S03]  /*491a0*/  IMAD.MOV.U32 R61, RZ, RZ, R9 ;  /* 0x000000ffff3d7224 */ /* 0x000fc600078e0009 */
[----:B0-----:R-:W2:Y:S04]  /*491b0*/  LDL.LU R8, [R1+0x10] ;  /* 0x0000100001087983 */ /* 0x001ea80000300800 */
[----:B------:R-:W2:Y:S04]  /*491c0*/  LDL.LU R9, [R1+0x14] ;  /* 0x0000140001097983 */ /* 0x000ea80000300800 */
[----:B-1----:R-:W2:Y:S04]  /*491d0*/  LDL.LU R10, [R1+0x18] ;  /* 0x00001800010a7983 */ /* 0x002ea80000300800 */
[----:B------:R-:W2:Y:S04]  /*491e0*/  LDL.LU R11, [R1+0x1c] ;  /* 0x00001c00010b7983 */ /* 0x000ea80000300800 */
[----:B------:R-:W3:Y:S04]  /*491f0*/  LDL.LU.64 R34, [R1+0xf8] ;  /* 0x0000f80001227983 */ /* 0x000ee80000300a00 */
[----:B------:R-:W4:Y:S04]  /*49200*/  LDL.LU R52, [R1+0x80] ;  /* 0x0000800001347983 */ /* 0x000f280000300800 */
[----:B------:R-:W4:Y:S04]  /*49210*/  LDL.LU R53, [R1+0x84] ;  /* 0x0000840001357983 */ /* 0x000f280000300800 */
[----:B------:R-:W4:Y:S04]  /*49220*/  LDL.LU R54, [R1+0x88] ;  /* 0x0000880001367983 */ /* 0x000f280000300800 */
[----:B------:R-:W4:Y:S04]  /*49230*/  LDL.LU R55, [R1+0x8c] ;  /* 0x00008c0001377983 */ /* 0x000f280000300800 */
[----:B------:R-:W4:Y:S04]  /*49240*/  LDL.LU.64 R30, [R1+0xe8] ;  /* 0x0000e800011e7983 */ /* 0x000f280000300a00 */
[----:B------:R-:W2:Y:S04]  /*49250*/  LDL.LU R56, [R1+0x20] ;  /* 0x0000200001387983 */ /* 0x000ea80000300800 */
        /* <DEDUP_REMOVED lines=8> */
[----:B------:R-:W2:Y:S04]  /*492e0*/  LDL.LU.64 R46, [R1+0xc8] ;  /* 0x0000c800012e7983 */ /* 0x000ea80000300a00 */
        /* <DEDUP_REMOVED lines=13> */
[----:B------:R0:W-:Y:S04]  /*493c0*/  STL [R1+0x2d8c], R6 ;  /* 0x002d8c0601007387 */ /* 0x0001e80000100800 */
[----:B------:R-:W4:Y:S04]  /*493d0*/  LDL.LU R4, [R1+0x120] ;  /* 0x0001200001047983 */ /* 0x000f280000300800 */
[----:B------:R-:W4:Y:S04]  /*493e0*/  LDL.LU R5, [R1+0x124] ;  /* 0x0001240001057983 */ /* 0x000f280000300800 */
[----:B0-----:R-:W4:Y:S04]  /*493f0*/  LDL.LU R6, [R1+0x128] ;  /* 0x0001280001067983 */ /* 0x001f280000300800 */
[----:B------:R-:W4:Y:S04]  /*49400*/  LDL.LU R7, [R1+0x12c] ;  /* 0x00012c0001077983 */ /* 0x000f280000300800 */
[----:B------:R-:W-:Y:S04]  /*49410*/  STL [R1+0x2d88], R2 ;  /* 0x002d880201007387 */ /* 0x000fe80000100800 */
[----:B------:R-:W-:Y:S01]  /*49420*/  STL [R1+0x2b38], R61 ;  /* 0x002b383d01007387 */ /* 0x000fe20000100800 */
[----:B---3--:R-:W-:Y:S01]  /*49430*/  IMAD.MOV.U32 R0, RZ, RZ, R35 ;  /* 0x000000ffff007224 */ /* 0x008fe200078e0023 */
[----:B----4-:R-:W-:-:S15]  /*49440*/  HMMA.16816.F32.BF16 R4, R16, R34, R4 ;  /* 0x000000221004723c */ /* 0x010fde0000041804 */
[----:B------:R-:W-:-:S08]  /*49450*/  NOP ;  /* 0x0000000000007918 */ /* 0x000fd00000000000 */
[----:B------:R0:W-:Y:S04]  /*49460*/  STL.64 [R1+0x590], R4 ;  /* 0x0005900401007387 */ /* 0x0001e80000100a00 */
[----:B------:R1:W-:Y:S01]  /*49470*/  STL.64 [R1+0x598], R6 ;  /* 0x0005980601007387 */ /* 0x0003e20000100a00 */
[----:B0-----:R-:W-:-:S03]  /*49480*/  IMAD.MOV.U32 R5, RZ, RZ, R34 ;  /* 0x000000ffff057224 */ /* 0x001fc600078e0022 */
[----:B------:R-:W3:Y:S04]  /*49490*/  LDL.LU.64 R34, [R1+0x2e48] ;  /* 0x002e480001227983 */ /* 0x000ee80000300a00 */
[----:B------:R-:W4:Y:S04]  /*494a0*/  LDL.LU.64 R32, [R1+0x2e40] ;  /* 0x002e400001207983 */ /* 0x000f280000300a00 */
[----:B------:R-:W-:Y:S04]  /*494b0*/  STL [R1+0x2d94], R0 ;  /* 0x002d940001007387 */ /* 0x000fe80000100800 */
[----:B------:R-:W-:Y:S04]  /*494c0*/  STL [R1+0x2d90], R5 ;  /* 0x002d900501007387 */ /* 0x000fe80000100800 */
[----:B-1----:R-:W2:Y:S01]  /*494d0*/  LDL.LU.64 R6, [R1+0xd8] ;  /* 0x0000d80001067983 */ /* 0x002ea20000300a00 */
[----:B------:R-:W-:Y:S06]  /*494e0*/  HMMA.16816.F32.BF16 R52, R16, R30, R52 ;  /* 0x0000001e1034723c */ /* 0x000fec0000041834 */
[----:B------:R-:W-:-:S02]  /*494f0*/  IMAD.MOV.U32 R3, RZ, RZ, R30 ;  /* 0x000000ffff037224 */ /* 0x000fc400078e001e */
[----:B------:R-:W-:Y:S02]  /*49500*/  IMAD.MOV.U32 R60, RZ, RZ, R31 ;  /* 0x000000ffff3c7224 */ /* 0x000fe400078e001f */
[----:B------:R-:W3:Y:S04]  /*49510*/  LDL.LU.64 R30, [R1+0x2e38] ;  /* 0x002e3800011e7983 */ /* 0x000ee80000300a00 */
[----:B------:R-:W4:Y:S09]  /*49520*/  LDL.LU.64 R28, [R1+0x2e30] ;  /* 0x002e3000011c7983 */ /* 0x000f320000300a00 */
[----:B------:R-:W-:Y:S04]  /*49530*/  STL.64 [R1+0x580], R52 ;  /* 0x0005803401007387 */ /* 0x000fe80000100a00 */
[----:B------:R0:W-:Y:S01]  /*49540*/  STL [R1+0x588], R54 ;  /* 0x0005883601007387 */ /* 0x0001e20000100800 */
[----:B------:R-:W-:-:S03]  /*49550*/  IMAD.MOV.U32 R61, RZ, RZ, R55 ;  /* 0x000000ffff3d7224 */ /* 0x000fc600078e0037 */
[----:B0-----:R-:W3:Y:S04]  /*49560*/  LDL.LU.64 R54, [R1+0x2e28] ;  /* 0x002e280001367983 */ /* 0x001ee80000300a00 */
[----:B------:R-:W4:Y:S04]  /*49570*/  LDL.LU.64 R52, [R1+0x2e20] ;  /* 0x002e200001347983 */ /* 0x000f280000300a00 */
[----:B------:R-:W-:Y:S04]  /*49580*/  STL [R1+0x2d9c], R60 ;  /* 0x002d9c3c01007387 */ /* 0x000fe80000100800 */
[----:B------:R-:W-:Y:S04]  /*49590*/  STL [R1+0x2d98], R3 ;  /* 0x002d980301007387 */ /* 0x000fe80000100800 */
[----:B------:R-:W-:Y:S01]  /*495a0*/  STL [R1+0x2c80], R61 ;  /* 0x002c803d01007387 */ /* 0x000fe20000100800 */
[----:B--2---:R-:W-:Y:S06]  /*495b0*/  HMMA.16816.F32.BF16 R48, R16, R6, R48 ;  /* 0x000000061030723c */ /* 0x004fec0000041830 */
[----:B------:R-:W-:-:S02]  /*495c0*/  IMAD.MOV.U32 R4, RZ, RZ, R7 ;  /* 0x000000ffff047224 */ /* 0x000fc400078e0007 */
[----:B------:R-:W-:-:S15]  /*495d0*/  IMAD.MOV.U32 R2, RZ, RZ, R6 ;  /* 0x000000ffff027224 */ /* 0x000fde00078e0006 */
[----:B------:R-:W-:Y:S04]  /*495e0*/  STL.64 [R1+0x570], R48 ;  /* 0x0005703001007387 */ /* 0x000fe80000100a00 */
[----:B------:R0:W-:Y:S04]  /*495f0*/  STL.64 [R1+0x578], R50 ;  /* 0x0005783201007387 */ /* 0x0001e80000100a00 */
[----:B0-----:R-:W2:Y:S04]  /*49600*/  LDL.LU.64 R50, [R1+0x2e18] ;  /* 0x002e180001327983 */ /* 0x001ea80000300a00 */
[----:B------:R0:W-:Y:S04]  /*49610*/  STL [R1+0x2da4], R4 ;  /* 0x002da40401007387 */ /* 0x0001e80000100800 */
[----:B0-----:R-:W3:Y:S04]  /*49620*/  LDL.LU R4, [R1+0x60] ;  /* 0x0000600001047983 */ /* 0x001ee80000300800 */
[----:B------:R-:W3:Y:S04]  /*49630*/  LDL.LU R5, [R1+0x64] ;  /* 0x0000640001057983 */ /* 0x000ee80000300800 */
[----:B------:R-:W3:Y:S04]  /*49640*/  LDL.LU R6, [R1+0x68] ;  /* 0x0000680001067983 */ /* 0x000ee80000300800 */
[----:B------:R-:W3:Y:S01]  /*49650*/  LDL.LU R7, [R1+0x6c] ;  /* 0x00006c0001077983 */ /* 0x000ee20000300800 */
[----:B------:R-:W-:Y:S03]  /*49660*/  HMMA.16816.F32.BF16 R40, R16, R14, R40 ;  /* 0x0000000e1028723c */ /* 0x000fe60000041828 */
[----:B------:R-:W-:Y:S03]  /*49670*/  STL [R1+0x2da0], R2 ;  /* 0x002da00201007387 */ /* 0x000fe60000100800 */
[----:B------:R-:W-:-:S02]  /*49680*/  IMAD.MOV.U32 R3, RZ, RZ, R14 ;  /* 0x000000ffff037224 */ /* 0x000fc400078e000e */
[----:B------:R-:W-:Y:S01]  /*49690*/  IMAD.MOV.U32 R0, RZ, RZ, R15 ;  /* 0x000000ffff007224 */ /* 0x000fe200078e000f */
[----:B---3--:R-:W-:-:S15]  /*496a0*/  HMMA.16816.F32.BF16 R4, R16, R46, R4 ;  /* 0x0000002e1004723c */ /* 0x008fde0000041804 */
[----:B------:R-:W-:-:S08]  /*496b0*/  NOP ;  /* 0x0000000000007918 */ /* 0x000fd00000000000 */
[----:B------:R0:W-:Y:S04]  /*496c0*/  STL.64 [R1+0x560], R4 ;  /* 0x0005600401007387 */ /* 0x0001e80000100a00 */
[----:B------:R1:W-:Y:S01]  /*496d0*/  STL.64 [R1+0x568], R6 ;  /* 0x0005680601007387 */ /* 0x0003e20000100a00 */
[----:B0-----:R-:W-:Y:S02]  /*496e0*/  IMAD.MOV.U32 R5, RZ, RZ, R46 ;  /* 0x000000ffff057224 */ /* 0x001fe400078e002e */
[----:B-1----:R-:W-:Y:S02]  /*496f0*/  IMAD.MOV.U32 R6, RZ, RZ, R47 ;  /* 0x000000ffff067224 */ /* 0x002fe400078e002f */
[----:B------:R-:W3:Y:S04]  /*49700*/  LDL.LU.64 R46, [R1+0x2e10] ;  /* 0x002e1000012e7983 */ /* 0x000ee80000300a00 */
[----:B------:R-:W4:Y:S04]  /*49710*/  LDL.LU.64 R44, [R1+0x2e08] ;  /* 0x002e0800012c7983 */ /* 0x000f280000300a00 */
[----:B------:R-:W-:Y:S04]  /*49720*/  STL [R1+0x2da8], R5 ;  /* 0x002da80501007387 */ /* 0x000fe80000100800 */
        /* <DEDUP_REMOVED lines=8> */
[----:B0-----:R-:W3:Y:S01]  /*497b0*/  LDL.LU.64 R26, [R1+0x2df0] ;  /* 0x002df000011a7983 */ /* 0x001ee20000300a00 */
[C---:B--2---:R-:W-:Y:S06]  /*497c0*/  HMMA.16816.F32.BF16 R56, R16.reuse, R42, R56 ;  /* 0x0000002a1038723c */ /* 0x044fec0000041838 */
[----:B------:R-:W-:Y:S01]  /*497d0*/  HMMA.16816.F32.BF16 R8, R16, R46, R8 ;  /* 0x0000002e1008723c */ /* 0x000fe20000041808 */
[----:B------:R-:W-:-:S02]  /*497e0*/  IMAD.MOV.U32 R2, RZ, RZ, R14 ;  /* 0x000000ffff027224 */ /* 0x000fc400078e000e */
[----:B------:R-:W-:Y:S02]  /*497f0*/  IMAD.MOV.U32 R60, RZ, RZ, R15 ;  /* 0x000000ffff3c7224 */ /* 0x000fe400078e000f */
[----:B------:R-:W2:Y:S04]  /*49800*/  LDL.LU.64 R14, [R1+0x2de8] ;  /* 0x002de800010e7983 */ /* 0x000ea80000300a00 */
[----:B------:R-:W2:Y:S01]  /*49810*/  LDL.LU.64 R12, [R1+0x2de0] ;  /* 0x002de000010c7983 */ /* 0x000ea20000300a00 */
[----:B---3--:R-:W-:Y:S06]  /*49820*/  HMMA.16816.F32.BF16 R20, R16, R26, R20 ;  /* 0x0000001a1014723c */ /* 0x008fec0000041814 */
[----:B------:R-:W-:-:S02]  /*49830*/  IMAD.MOV.U32 R5, RZ, RZ, R26 ;  /* 0x000000ffff057224 */ /* 0x000fc400078e001a */
[----:B------:R-:W-:-:S15]  /*49840*/  IMAD.MOV.U32 R4, RZ, RZ, R27 ;  /* 0x000000ffff047224 */ /* 0x000fde00078e001b */
[----:B------:R-:W-:Y:S04]  /*49850*/  STL.64 [R1+0x530], R20 ;  /* 0x0005301401007387 */ /* 0x000fe80000100a00 */
[----:B------:R0:W-:Y:S04]  /*49860*/  STL.64 [R1+0x538], R22 ;  /* 0x0005381601007387 */ /* 0x0001e80000100a00 */
[----:B0-----:R-:W3:Y:S04]  /*49870*/  LDL.LU.64 R22, [R1+0x2dd8] ;  /* 0x002dd80001167983 */ /* 0x001ee80000300a00 */
[----:B------:R-:W3:Y:S04]  /*49880*/  LDL.LU.64 R20, [R1+0x2dd0] ;  /* 0x002dd00001147983 */ /* 0x000ee80000300a00 */
[----:B------:R-:W2:Y:S04]  /*49890*/  LDL.LU.64 R26, [R1+0x2dc8] ;  /* 0x002dc800011a7983 */ /* 0x000ea80000300a00 */
[----:B------:R-:W2:Y:S04]  /*498a0*/  LDL.LU.64 R24, [R1+0x2dc0] ;  /* 0x002dc00001187983 */ /* 0x000ea80000300a00 */
[----:B------:R-:W-:Y:S04]  /*498b0*/  STL.64 [R1+0x520], R56 ;  /* 0x0005203801007387 */ /* 0x000fe80000100a00 */
[----:B------:R0:W-:Y:S04]  /*498c0*/  STL.64 [R1+0x528], R58 ;  /* 0x0005283a01007387 */ /* 0x0001e80000100a00 */
[----:B0-----:R-:W3:Y:S04]  /*498d0*/  LDL.LU.64 R58, [R1+0x2db8] ;  /* 0x002db800013a7983 */ /* 0x001ee80000300a00 */
[----:B------:R-:W3:Y:S04]  /*498e0*/  LDL.LU.64 R56, [R1+0x2db0] ;  /* 0x002db00001387983 */ /* 0x000ee80000300a00 */
[----:B------:R0:W-:Y:S04]  /*498f0*/  STL.64 [R1+0x510], R8 ;  /* 0x0005100801007387 */ /* 0x0001e80000100a00 */
[----:B------:R1:W-:Y:S04]  /*49900*/  STL.64 [R1+0x518], R10 ;  /* 0x0005180a01007387 */ /* 0x0003e80000100a00 */
[----:B0-----:R-:W2:Y:S04]  /*49910*/  LDL.LU R8, [R1+0x360] ;  /* 0x0003600001087983 */ /* 0x001ea80000300800 */
[----:B------:R-:W2:Y:S04]  /*49920*/  LDL.LU R9, [R1+0x364] ;  /* 0x0003640001097983 */ /* 0x000ea80000300800 */
[----:B-1----:R-:W2:Y:S04]  /*49930*/  LDL.LU R10, [R1+0x368] ;  /* 0x00036800010a7983 */ /* 0x002ea80000300800 */
[----:B------:R-:W2:Y:S04]  /*49940*/  LDL.LU R11, [R1+0x36c] ;  /* 0x00036c00010b7983 */ /* 0x000ea80000300800 */
[----:B------:R-:W-:Y:S04]  /*49950*/  STL.64 [R1+0x2c90], R46 ;  /* 0x002c902e01007387 */ /* 0x000fe80000100a00 */
[----:B----4-:R0:W-:Y:S04]  /*49960*/  STL.64 [R1+0x2c88], R44 ;  /* 0x002c882c01007387 */ /* 0x0101e80000100a00 */
[----:B0-----:R-:W4:Y:S04]  /*49970*/  LDL.LU R44, [R1] ;  /* 0x00000000012c7983 */ /* 0x001f280000300800 */
[----:B------:R-:W4:Y:S04]  /*49980*/  LDL.LU R45, [R1+0x4] ;  /* 0x00000400012d7983 */ /* 0x000f280000300800 */
[----:B------:R-:W4:Y:S04]  /*49990*/  LDL.LU R46, [R1+0x8] ;  /* 0x00000800012e7983 */ /* 0x000f280000300800 */
[----:B------:R-:W4:Y:S01]  /*499a0*/  LDL.LU R47, [R1+0xc] ;  /* 0x00000c00012f7983 */ /* 0x000f220000300800 */
[----:B------:R-:W0:Y:S02]  /*499b0*/  S2R R41, SR_TID.X ;  /* 0x0000000000297919 */ /* 0x000e240000002100 */
[----:B0-----:R-:W-:-:S05]  /*499c0*/  LOP3.LUT R7, R41, 0x7, RZ, 0xc0, !PT ;  /* 0x0000000729077812 */ /* 0x001fca00078ec0ff */
[----:B------:R-:W-:Y:S01]  /*499d0*/  IMAD R7, R7, 0x90, RZ ;  /* 0x0000009007077824 */ /* 0x000fe200078e02ff */
[----:B----4-:R-:W-:-:S15]  /*499e0*/  HMMA.16816.F32.BF16 R44, R16, R50, R44 ;  /* 0x00000032102c723c */ /* 0x010fde000004182c */
[----:B------:R-:W-:-:S08]  /*499f0*/  NOP ;  /* 0x0000000000007918 */ /* 0x000fd00000000000 */
[----:B------:R-:W-:Y:S04]  /*49a00*/  STL.64 [R1+0x500], R44 ;  /* 0x0005002c01007387 */ /* 0x000fe80000100a00 */
[----:B------:R3:W-:Y:S02]  /*49a10*/  STL.64 [R1+0x508], R46 ;  /* 0x0005082e01007387 */ /* 0x0007e40000100a00 */
[----:B---3--:R-:W-:Y:S06]  /*49a20*/  HMMA.16816.F32.BF16 R44, R16, R54, R56 ;  /* 0x00000036102c723c */ /* 0x008fec0000041838 */
[----:B--2---:R-:W-:-:S15]  /*49a30*/  HMMA.16816.F32.BF16 R16, R12, R30, R24 ;  /* 0x0000001e0c10723c */ /* 0x004fde0000041818 */
[----:B------:R-:W-:-:S02]  /*49a40*/  NOP ;  /* 0x0000000000007918 */ /* 0x000fc40000000000 */
[----:B------:R0:W-:Y:S01]  /*49a50*/  STL.64 [R1+0x488], R46 ;  /* 0x0004882e01007387 */ /* 0x0001e20000100a00 */
[----:B------:R-:W-:Y:S01]  /*49a60*/  IMAD.MOV.U32 R48, RZ, RZ, R44 ;  /* 0x000000ffff307224 */ /* 0x000fe200078e002c */
[----:B------:R-:W-:Y:S02]  /*49a70*/  MOV R49, R45 ;  /* 0x0000002d00317202 */ /* 0x000fe40000000f00 */
[----:B------:R-:W-:Y:S03]  /*49a80*/  STL.64 [R1+0x2cb0], R50 ;  /* 0x002cb03201007387 */ /* 0x000fe60000100a00 */
[----:B------:R-:W-:Y:S01]  /*49a90*/  IMAD.MOV.U32 R40, RZ, RZ, R16 ;  /* 0x000000ffff287224 */ /* 0x000fe200078e0010 */
[----:B------:R-:W-:Y:S01]  /*49aa0*/  STL.64 [R1+0x2ca8], R48 ;  /* 0x002ca83001007387 */ /* 0x000fe20000100a00 */
[----:B0-----:R-:W-:-:S03]  /*49ab0*/  IMAD.SHL.U32 R47, R37, 0x2, RZ ;  /* 0x00000002252f7824 */ /* 0x001fc600078e00ff */
[----:B------:R-:W-:Y:S04]  /*49ac0*/  STL.64 [R1+0x2ca0], R54 ;  /* 0x002ca03601007387 */ /* 0x000fe80000100a00 */
[----:B------:R-:W-:Y:S01]  /*49ad0*/  STL.64 [R1+0x2c98], R52 ;  /* 0x002c983401007387 */ /* 0x000fe20000100a00 */
[----:B------:R-:W-:-:S03]  /*49ae0*/  LOP3.LUT R61, R7, 0x10, R47, 0x78, !PT ;  /* 0x00000010073d7812 */ /* 0x000fc600078e782f */
[----:B------:R0:W-:Y:S01]  /*49af0*/  STL.64 [R1+0x478], R18 ;  /* 0x0004781201007387 */ /* 0x0001e20000100a00 */
[----:B------:R-:W-:Y:S01]  /*49b00*/  IMAD.MOV.U32 R41, RZ, RZ, R17 ;  /* 0x000000ffff297224 */ /* 0x000fe200078e0011 */
[----:B------:R-:W-:-:S05]  /*49b10*/  LOP3.LUT R61, R61, 0x400, R36, 0xf8, !PT ;  /* 0x000004003d3d7812 */ /* 0x000fca00078ef824 */
[----:B------:R-:W1:Y:S01]  /*49b20*/  LDSM.16.MT88.4 R24, [R61+UR4+0xa000] ;  /* 0x00a000043d18783b */ /* 0x000e620008004200 */
[----:B0-----:R-:W-:Y:S01]  /*49b30*/  HMMA.16816.F32.BF16 R16, R12, R34, R20 ;  /* 0x000000220c10723c */ /* 0x001fe20000041814 */
[----:B------:R-:W-:-:S05]  /*49b40*/  LOP3.LUT R37, R37, 0x7, RZ, 0xc0, !PT ;  /* 0x0000000725257812 */ /* 0x000fca00078ec0ff */
[----:B------:R-:W-:Y:S01]  /*49b50*/  IMAD R7, R37, 0x110, RZ ;  /* 0x0000011025077824 */ /* 0x000fe200078e02ff */
[----:B------:R-:W-:Y:S04]  /*49b60*/  STL.64 [R1+0x2d70], R28 ;  /* 0x002d701c01007387 */ /* 0x000fe80000100a00 */
[----:B------:R-:W-:Y:S01]  /*49b70*/  STL.64 [R1+0x2cc0], R42 ;  /* 0x002cc02a01007387 */ /* 0x000fe20000100a00 */
[----:B------:R-:W-:-:S03]  /*49b80*/  LOP3.LUT R7, R7, 0x30, R47, 0x78, !PT ;  /* 0x0000003007077812 */ /* 0x000fc600078e782f */
[----:B------:R-:W-:Y:S04]  /*49b90*/  STL.64 [R1+0x2cb8], R40 ;  /* 0x002cb82801007387 */ /* 0x000fe80000100a00 */
[----:B------:R-:W-:Y:S04]  /*49ba0*/  LDSM.16.M88.4 R20, [R7+UR4+0x880] ;  /* 0x000880040714783b */ /* 0x000fe80008000200 */
[----:B------:R-:W-:Y:S04]  /*49bb0*/  LDSM.16.M88.4 R28, [R7+UR4+0x1880] ;  /* 0x00188004071c783b */ /* 0x000fe80008000200 */
[----:B------:R-:W-:Y:S04]  /*49bc0*/  LDSM.16.M88.4 R56, [R7+UR4+0x3880] ;  /* 0x003880040738783b */ /* 0x000fe80008000200 */
[----:B------:R-:W-:Y:S01]  /*49bd0*/  STL.64 [R1+0x468], R18 ;  /* 0x0004681201007387 */ /* 0x000fe20000100a00 */
[----:B------:R-:W-:-:S02]  /*49be0*/  IMAD.MOV.U32 R36, RZ, RZ, R16 ;  /* 0x000000ffff247224 */ /* 0x000fc400078e0010 */
[----:B------:R-:W-:Y:S02]  /*49bf0*/  IMAD.MOV.U32 R37, RZ, RZ, R17 ;  /* 0x000000ffff257224 */ /* 0x000fe400078e0011 */
[----:B------:R-:W0:Y:S04]  /*49c00*/  LDSM.16.M88.4 R16, [R7+UR4+0x80] ;  /* 0x000080040710783b */ /* 0x000e280008000200 */
[----:B------:R-:W-:Y:S04]  /*49c10*/  STL.64 [R1+0x2bc8], R32 ;  /* 0x002bc82001007387 */ /* 0x000fe80000100a00 */
[----:B-1----:R-:W-:Y:S04]  /*49c20*/  STL.64 [R1+0x2cd0], R26 ;  /* 0x002cd01a01007387 */ /* 0x002fe80000100a00 */
[----:B------:R1:W-:Y:S02]  /*49c30*/  STL.64 [R1+0x2cc8], R24 ;  /* 0x002cc81801007387 */ /* 0x0003e40000100a00 */
[----:B-1----:R-:W-:Y:S02]  /*49c40*/  HMMA.16816.F32.BF16 R24, R12, R38, R8 ;  /* 0x000000260c18723c */ /* 0x002fe40000041808 */
[----:B------:R-:W1:Y:S04]  /*49c50*/  LDSM.16.M88.4 R8, [R7+UR4+0x1080] ;  /* 0x001080040708783b */ /* 0x000e680008000200 */
[----:B0-----:R-:W-:Y:S04]  /*49c60*/  STL [R1+0x299c], R18 ;  /* 0x00299c1201007387 */ /* 0x001fe80000100800 */
[----:B------:R-:W-:Y:S04]  /*49c70*/  STL [R1+0x2998], R19 ;  /* 0x0029981301007387 */ /* 0x000fe80000100800 */
[----:B------:R-:W-:Y:S04]  /*49c80*/  STL [R1+0x2994], R22 ;  /* 0x0029941601007387 */ /* 0x000fe80000100800 */
[----:B------:R-:W-:Y:S04]  /*49c90*/  STL [R1+0x2990], R23 ;  /* 0x0029901701007387 */ /* 0x000fe80000100800 */
[----:B------:R-:W-:Y:S04]  /*49ca0*/  STL.64 [R1+0x2b08], R36 ;  /* 0x002b082401007387 */ /* 0x000fe80000100a00 */
[----:B------:R-:W-:Y:S04]  /*49cb0*/  STL.64 [R1+0x3a0], R24 ;  /* 0x0003a01801007387 */ /* 0x000fe80000100a00 */
[----:B------:R-:W-:Y:S04]  /*49cc0*/  STL.64 [R1+0x3a8], R26 ;  /* 0x0003a81a01007387 */ /* 0x000fe80000100a00 */
[----:B------:R-:W0:Y:S04]  /*49cd0*/  LDSM.16.M88.4 R24, [R7+UR4+0x2080] ;  /* 0x002080040718783b */ /* 0x000e280008000200 */
[----:B------:R-:W-:Y:S04]  /*49ce0*/  LDSM.16.M88.4 R36, [R7+UR4+0x4080] ;  /* 0x004080040724783b */ /* 0x000fe80008000200 */
[----:B-1----:R-:W-:Y:S04]  /*49cf0*/  STL [R1+0x29a4], R10 ;  /* 0x0029a40a01007387 */ /* 0x002fe80000100800 */
[----:B------:R0:W-:Y:S04]  /*49d00*/  STL [R1+0x29a0], R11 ;  /* 0x0029a00b01007387 */ /* 0x0001e80000100800 */
[----:B------:R-:W-:Y:S04]  /*49d10*/  STL.64 [R1+0x1a0], R28 ;  /* 0x0001a01c01007387 */ /* 0x000fe80000100a00 */
[----:B------:R-:W-:Y:S01]  /*49d20*/  STL.64 [R1+0x1a8], R30 ;  /* 0x0001a81e01007387 */ /* 0x000fe20000100a00 */
[----:B------:R-:W-:-:S02]  /*49d30*/  IMAD.MOV.U32 R46, RZ, RZ, R5 ;  /* 0x000000ffff2e7224 */ /* 0x000fc400078e0005 */
[----:B------:R-:W-:Y:S02]  /*49d40*/  IMAD.MOV.U32 R47, RZ, RZ, R4 ;  /* 0x000000ffff2f7224 */ /* 0x000fe400078e0004 */
[----:B------:R-:W-:Y:S02]  /*49d50*/  IMAD.MOV.U32 R50, RZ, RZ, R2 ;  /* 0x000000ffff327224 */ /* 0x000fe400078e0002 */
[----:B------:R-:W-:Y:S01]  /*49d60*/  IMAD.MOV.U32 R51, RZ, RZ, R60 ;  /* 0x000000ffff337224 */ /* 0x000fe200078e003c */
[----:B------:R-:W-:Y:S01]  /*49d70*/  LDSM.16.M88.4 R28, [R7+UR4+0x7080] ;  /* 0x00708004071c783b */ /* 0x000fe20008000200 */
[----:B0-----:R-:W-:Y:S02]  /*49d80*/  IMAD.MOV.U32 R11, RZ, RZ, R24 ;  /* 0x000000ffff0b7224 */ /* 0x001fe400078e0018 */
[----:B------:R-:W-:Y:S01]  /*49d90*/  IMAD.MOV.U32 R10, RZ, RZ, R25 ;  /* 0x000000ffff0a7224 */ /* 0x000fe200078e0019 */
[----:B------:R-:W-:Y:S04]  /*49da0*/  STL.64 [R1+0x198], R26 ;  /* 0x0001981a01007387 */ /* 0x000fe80000100a00 */
[----:B------:R-:W0:Y:S04]  /*49db0*/  LDSM.16.M88.4 R24, [R7+UR4+0x2880] ;  /* 0x002880040718783b */ /* 0x000e280008000200 */
[----:B------:R-:W-:Y:S04]  /*49dc0*/  STL.64 [R1+0x2ce0], R10 ;  /* 0x002ce00a01007387 */ /* 0x000fe80000100a00 */
[----:B------:R-:W-:Y:S04]  /*49dd0*/  STL.64 [R1+0x2cd8], R8 ;  /* 0x002cd80801007387 */ /* 0x000fe80000100a00 */
[----:B------:R-:W1:Y:S04]  /*49de0*/  LDSM.16.M88.4 R8, [R7+UR4+0x3080] ;  /* 0x003080040708783b */ /* 0x000e680008000200 */
[----:B0-----:R-:W-:Y:S04]  /*49df0*/  STL.64 [R1+0x180], R24 ;  /* 0x0001801801007387 */ /* 0x001fe80000100a00 */
[----:B------:R-:W-:Y:S04]  /*49e00*/  STL.64 [R1+0x188], R26 ;  /* 0x0001881a01007387 */ /* 0x000fe80000100a00 */
[----:B-1----:R-:W-:Y:S01]  /*49e10*/  STL.64 [R1+0x170], R8 ;  /* 0x0001700801007387 */ /* 0x002fe20000100a00 */
[----:B------:R-:W-:-:S03]  /*49e20*/  IMAD.MOV.U32 R22, RZ, RZ, R10 ;  /* 0x000000ffff167224 */ /* 0x000fc600078e000a */
[----:B------:R-:W-:Y:S01]  /*49e30*/  STL.64 [R1+0x178], R10 ;  /* 0x0001780a01007387 */ /* 0x000fe20000100a00 */
[----:B------:R-:W-:-:S03]  /*49e40*/  IMAD.MOV.U32 R23, RZ, RZ, R11 ;  /* 0x000000ffff177224 */ /* 0x000fc600078e000b */
[----:B------:R-:W0:Y:S04]  /*49e50*/  LDSM.16.M88.4 R8, [R7+UR4+0x4880] ;  /* 0x004880040708783b */ /* 0x000e280008000200 */
[----:B------:R-:W-:Y:S04]  /*49e60*/  STL [R1+0x29bc], R23 ;  /* 0x0029bc1701007387 */ /* 0x000fe80000100800 */
[----:B------:R-:W-:Y:S04]  /*49e70*/  STL [R1+0x29b8], R22 ;  /* 0x0029b81601007387 */ /* 0x000fe80000100800 */
[----:B------:R-:W-:Y:S04]  /*49e80*/  STL.64 [R1+0x2ce8], R20 ;  /* 0x002ce81401007387 */ /* 0x000fe80000100a00 */
[----:B0-----:R-:W-:Y:S04]  /*49e90*/  STL.64 [R1+0x140], R8 ;  /* 0x0001400801007387 */ /* 0x001fe80000100a00 */
[----:B------:R-:W-:Y:S01]  /*49ea0*/  STL.64 [R1+0x148], R10 ;  /* 0x0001480a01007387 */ /* 0x000fe20000100a00 */
[----:B------:R-:W-:-:S03]  /*49eb0*/  IMAD.MOV.U32 R61, RZ, RZ, R9 ;  /* 0x000000ffff3d7224 */ /* 0x000fc600078e0009 */
[----:B------:R-:W0:Y:S04]  /*49ec0*/  LDSM.16.M88.4 R8, [R7+UR4+0x5080] ;  /* 0x005080040708783b */ /* 0x000e280008000200 */
[----:B------:R-:W-:Y:S04]  /*49ed0*/  STL.64 [R1+0x168], R58 ;  /* 0x0001683a01007387 */ /* 0x000fe80000100a00 */
[----:B------:R-:W-:Y:S04]  /*49ee0*/  STL.64 [R1+0x2c50], R56 ;  /* 0x002c503801007387 */ /* 0x000fe80000100a00 */
[----:B0-----:R-:W-:Y:S04]  /*49ef0*/  STL.64 [R1+0x130], R8 ;  /* 0x0001300801007387 */ /* 0x001fe80000100a00 */
[----:B------:R-:W-:Y:S04]  /*49f00*/  STL.64 [R1+0x138], R10 ;  /* 0x0001380a01007387 */ /* 0x000fe80000100a00 */
[----:B------:R-:W0:Y:S04]  /*49f10*/  LDSM.16.M88.4 R8, [R7+UR4+0x5880] ;  /* 0x005880040708783b */ /* 0x000e280008000200 */
[----:B------:R-:W-:Y:S04]  /*49f20*/  STL.64 [R1+0x158], R38 ;  /* 0x0001582601007387 */ /* 0x000fe80000100a00 */
[----:B------:R-:W-:Y:S04]  /*49f30*/  STL.64 [R1+0x2c48], R36 ;  /* 0x002c482401007387 */ /* 0x000fe80000100a00 */
[----:B0-----:R-:W-:Y:S04]  /*49f40*/  STL.64 [R1+0x120], R8 ;  /* 0x0001200801007387 */ /* 0x001fe80000100a00 */
[----:B------:R-:W-:Y:S04]  /*49f50*/  STL.64 [R1+0x128], R10 ;  /* 0x0001280a01007387 */ /* 0x000fe80000100a00 */
[----:B------:R-:W0:Y:S04]  /*49f60*/  LDSM.16.M88.4 R8, [R7+UR4+0x6080] ;  /* 0x006080040708783b */ /* 0x000e280008000200 */
[----:B0-----:R-:W-:Y:S04]  /*49f70*/  STL.64 [R1+0x80], R8 ;  /* 0x0000800801007387 */ /* 0x001fe80000100a00 */
[----:B------:R-:W-:Y:S04]  /*49f80*/  STL.64 [R1+0x88], R10 ;  /* 0x0000880a01007387 */ /* 0x000fe80000100a00 */
[----:B------:R-:W2:Y:S04]  /*49f90*/  LDL.LU R56, [R1+0x3b0] ;  /* 0x0003b00001387983 */ /* 0x000ea80000300800 */
[----:B------:R-:W2:Y:S04]  /*49fa0*/  LDL.LU R57, [R1+0x3b4] ;  /* 0x0003b40001397983 */ /* 0x000ea80000300800 */
[----:B------:R-:W3:Y:S04]  /*49fb0*/  LDL.LU R58, [R1+0x3b8] ;  /* 0x0003b800013a7983 */ /* 0x000ee80000300800 */
[----:B------:R-:W3:Y:S01]  /*49fc0*/  LDL.LU R59, [R1+0x3bc] ;  /* 0x0003bc00013b7983 */ /* 0x000ee20000300800 */
[----:B------:R-:W-:-:S02]  /*49fd0*/  IMAD.MOV.U32 R37, RZ, RZ, R8 ;  /* 0x000000ffff257224 */ /* 0x000fc400078e0008 */
[----:B------:R-:W-:Y:S02]  /*49fe0*/  IMAD.MOV.U32 R36, RZ, RZ, R9 ;  /* 0x000000ffff247224 */ /* 0x000fe400078e0009 */
[----:B------:R-:W0:Y:S02]  /*49ff0*/  LDSM.16.M88.4 R8, [R7+UR4+0x6880] ;  /* 0x006880040708783b */ /* 0x000e240008000200 */
[----:B0-----:R-:W-:Y:S02]  /*4a000*/  IMAD.MOV.U32 R39, RZ, RZ, R8 ;  /* 0x000000ffff277224 */ /* 0x001fe400078e0008 */
[----:B------:R-:W-:Y:S01]  /*4a010*/  IMAD.MOV.U32 R38, RZ, RZ, R9 ;  /* 0x000000ffff267224 */ /* 0x000fe200078e0009 */
[----:B---3--:R-:W-:Y:S04]  /*4a020*/  STL.64 [R1+0x2cf8], R58 ;  /* 0x002cf83a01007387 */ /* 0x008fe80000100a00 */
[----:B--2---:R-:W-:Y:S04]  /*4a030*/  STL.64 [R1+0x2cf0], R56 ;  /* 0x002cf03801007387 */ /* 0x004fe80000100a00 */
[----:B------:R0:W-:Y:S04]  /*4a040*/  STL.64 [R1+0x70], R8 ;  /* 0x0000700801007387 */ /* 0x0001e80000100a00 */
[----:B------:R1:W-:Y:S04]  /*4a050*/  STL.64 [R1+0x78], R10 ;  /* 0x0000780a01007387 */ /* 0x0003e80000100a00 */
[----:B------:R2:W-:Y:S04]  /*4a060*/  STL.64 [R1+0x2d08], R38 ;  /* 0x002d082601007387 */ /* 0x0005e80000100a00 */
[----:B------:R-:W-:Y:S04]  /*4a070*/  STL.64 [R1+0x2d00], R36 ;  /* 0x002d002401007387 */ /* 0x000fe80000100a00 */
[----:B------:R-:W3:Y:S04]  /*4a080*/  LDL.LU R5, [R1+0x2da8] ;  /* 0x002da80001057983 */ /* 0x000ee80000300800 */
[----:B------:R-:W4:Y:S04]  /*4a090*/  LDL.LU R4, [R1+0x2da4] ;  /* 0x002da40001047983 */ /* 0x000f280000300800 */
[----:B------:R-:W-:Y:S04]  /*4a0a0*/  STL.64 [R1+0x2d10], R46 ;  /* 0x002d102e01007387 */ /* 0x000fe80000100a00 */
[----:B------:R-:W2:Y:S04]  /*4a0b0*/  LDL.LU R2, [R1+0x2da0] ;  /* 0x002da00001027983 */ /* 0x000ea80000300800 */
[----:B------:R-:W4:Y:S04]  /*4a0c0*/  LDL.LU R60, [R1+0x2d9c] ;  /* 0x002d9c00013c7983 */ /* 0x000f280000300800 */
[----:B------:R4:W-:Y:S04]  /*4a0d0*/  STL.64 [R1+0x2d18], R50 ;  /* 0x002d183201007387 */ /* 0x0009e80000100a00 */
[----:B------:R-:W3:Y:S04]  /*4a0e0*/  LDL.LU R40, [R1+0x3e0] ;  /* 0x0003e00001287983 */ /* 0x000ee80000300800 */
[----:B------:R-:W3:Y:S04]  /*4a0f0*/  LDL.LU R41, [R1+0x3e4] ;  /* 0x0003e40001297983 */ /* 0x000ee80000300800 */
[----:B------:R-:W2:Y:S04]  /*4a100*/  LDL.LU R42, [R1+0x3e8] ;  /* 0x0003e800012a7983 */ /* 0x000ea80000300800 */
[----:B------:R-:W2:Y:S01]  /*4a110*/  LDL.LU R43, [R1+0x3ec] ;  /* 0x0003ec00012b7983 */ /* 0x000ea20000300800 */
[----:B------:R-:W-:Y:S01]  /*4a120*/  IMAD.MOV.U32 R26, RZ, RZ, R3 ;  /* 0x000000ffff1a7224 */ /* 0x000fe200078e0003 */
[----:B------:R-:W-:-:S02]  /*4a130*/  MOV R27, R0 ;  /* 0x00000000001b7202 */ /* 0x000fc40000000f00 */
[----:B--2---:R2:W-:Y:S04]  /*4a140*/  STL.64 [R1+0x2d28], R42 ;  /* 0x002d282a01007387 */ /* 0x0045e80000100a00 */
[----:B---3--:R-:W-:Y:S04]  /*4a150*/  STL.64 [R1+0x2d20], R40 ;  /* 0x002d202801007387 */ /* 0x008fe80000100a00 */
[----:B------:R-:W3:Y:S04]  /*4a160*/  LDL.LU R3, [R1+0x2d98] ;  /* 0x002d980001037983 */ /* 0x000ee80000300800 */
[----:B------:R-:W3:Y:S04]  /*4a170*/  LDL.LU R0, [R1+0x2d94] ;  /* 0x002d940001007983 */ /* 0x000ee80000300800 */
[----:B------:R-:W-:Y:S04]  /*4a180*/  STL.64 [R1+0x2d30], R26 ;  /* 0x002d301a01007387 */ /* 0x000fe80000100a00 */
[----:B0-----:R-:W4:Y:S04]  /*4a190*/  LDL.LU R8, [R1+0x3f0] ;  /* 0x0003f00001087983 */ /* 0x001f280000300800 */
[----:B------:R-:W4:Y:S04]  /*4a1a0*/  LDL.LU R9, [R1+0x3f4] ;  /* 0x0003f40001097983 */ /* 0x000f280000300800 */
[----:B-1----:R-:W2:Y:S04]  /*4a1b0*/  LDL.LU R10, [R1+0x3f8] ;  /* 0x0003f800010a7983 */ /* 0x002ea80000300800 */
[----:B------:R-:W2:Y:S01]  /*4a1c0*/  LDL.LU R11, [R1+0x3fc] ;  /* 0x0003fc00010b7983 */ /* 0x000ea20000300800 */
[----:B------:R-:W-:-:S02]  /*4a1d0*/  IMAD.MOV.U32 R22, RZ, RZ, R5 ;  /* 0x000000ffff167224 */ /* 0x000fc400078e0005 */
[----:B------:R-:W-:Y:S01]  /*4a1e0*/  IMAD.MOV.U32 R23, RZ, RZ, R6 ;  /* 0x000000ffff177224 */ /* 0x000fe200078e0006 */
[----:B--2---:R0:W-:Y:S04]  /*4a1f0*/  STL.64 [R1+0x2d40], R10 ;  /* 0x002d400a01007387 */ /* 0x0041e80000100a00 */
[----:B----4-:R-:W-:Y:S04]  /*4a200*/  STL.64 [R1+0x2d38], R8 ;  /* 0x002d380801007387 */ /* 0x010fe80000100a00 */
[----:B------:R-:W2:Y:S04]  /*4a210*/  LDL.LU R5, [R1+0x2d90] ;  /* 0x002d900001057983 */ /* 0x000ea80000300800 */
[----:B------:R-:W0:Y:S04]  /*4a220*/  LDL.LU R6, [R1+0x2d8c] ;  /* 0x002d8c0001067983 */ /* 0x000e280000300800 */
[----:B------:R1:W-:Y:S04]  /*4a230*/  STL.64 [R1+0x2d48], R22 ;  /* 0x002d481601007387 */ /* 0x0003e80000100a00 */
[----:B------:R-:W4:Y:S04]  /*4a240*/  LDL.LU R56, [R1+0x400] ;  /* 0x0004000001387983 */ /* 0x000f280000300800 */
[----:B------:R-:W4:Y:S04]  /*4a250*/  LDL.LU R57, [R1+0x404] ;  /* 0x0004040001397983 */ /* 0x000f280000300800 */
[----:B------:R-:W3:Y:S04]  /*4a260*/  LDL.LU R58, [R1+0x408] ;  /* 0x00040800013a7983 */ /* 0x000ee80000300800 */
[----:B------:R-:W3:Y:S01]  /*4a270*/  LDL.LU R59, [R1+0x40c] ;  /* 0x00040c00013b7983 */ /* 0x000ee20000300800 */
[----:B------:R-:W-:-:S02]  /*4a280*/  IMAD.MOV.U32 R38, RZ, RZ, R2 ;  /* 0x000000ffff267224 */ /* 0x000fc400078e0002 */
[----:B------:R-:W-:Y:S01]  /*4a290*/  IMAD.MOV.U32 R39, RZ, RZ, R4 ;  /* 0x000000ffff277224 */ /* 0x000fe200078e0004 */
[----:B---3--:R-:W-:Y:S04]  /*4a2a0*/  STL.64 [R1+0x2d58], R58 ;  /* 0x002d583a01007387 */ /* 0x008fe80000100a00 */
[----:B----4-:R-:W-:Y:S04]  /*4a2b0*/  STL.64 [R1+0x2d50], R56 ;  /* 0x002d503801007387 */ /* 0x010fe80000100a00 */
[----:B------:R-:W3:Y:S04]  /*4a2c0*/  LDL.LU R2, [R1+0x2d88] ;  /* 0x002d880001027983 */ /* 0x000ee80000300800 */
[----:B------:R-:W4:Y:S04]  /*4a2d0*/  LDL.LU R4, [R1+0x2d84] ;  /* 0x002d840001047983 */ /* 0x000f280000300800 */
[----:B------:R1:W-:Y:S04]  /*4a2e0*/  STL.64 [R1+0x2d60], R38 ;  /* 0x002d602601007387 */ /* 0x0003e80000100a00 */
[----:B------:R-:W4:Y:S04]  /*4a2f0*/  LDL.LU R48, [R1+0x420] ;  /* 0x0004200001307983 */ /* 0x000f280000300800 */
[----:B------:R-:W4:Y:S04]  /*4a300*/  LDL.LU R49, [R1+0x424] ;  /* 0x0004240001317983 */ /* 0x000f280000300800 */
[----:B------:R-:W4:Y:S04]  /*4a310*/  LDL.LU R50, [R1+0x428] ;  /* 0x0004280001327983 */ /* 0x000f280000300800 */
[----:B------:R-:W4:Y:S01]  /*4a320*/  LDL.LU R51, [R1+0x42c] ;  /* 0x00042c0001337983 */ /* 0x000f220000300800 */
[----:B--2---:R-:W-:-:S03]  /*4a330*/  IMAD.MOV.U32 R42, RZ, RZ, R5 ;  /* 0x000000ffff2a7224 */ /* 0x004fc600078e0005 */
[----:B------:R-:W2:Y:S01]  /*4a340*/  LDL.LU R5, [R1+0x2d80] ;  /* 0x002d800001057983 */ /* 0x000ea20000300800 */
[----:B------:R-:W-:-:S03]  /*4a350*/  IMAD.MOV.U32 R43, RZ, RZ, R0 ;  /* 0x000000ffff2b7224 */ /* 0x000fc600078e0000 */
[----:B------:R-:W4:Y:S01]  /*4a360*/  LDL.LU R0, [R1+0x2d7c] ;  /* 0x002d7c0001007983 */ /* 0x000f220000300800 */
[----:B------:R-:W-:Y:S02]  /*4a370*/  IMAD.MOV.U32 R19, RZ, RZ, R28 ;  /* 0x000000ffff137224 */ /* 0x000fe400078e001c */
[----:B------:R-:W-:Y:S02]  /*4a380*/  IMAD.MOV.U32 R18, RZ, RZ, R29 ;  /* 0x000000ffff127224 */ /* 0x000fe400078e001d */
[----:B0-----:R-:W-:Y:S02]  /*4a390*/  IMAD.MOV.U32 R11, RZ, RZ, R6 ;  /* 0x000000ffff0b7224 */ /* 0x001fe400078e0006 */
[----:B---3--:R-:W-:Y:S02]  /*4a3a0*/  IMAD.MOV.U32 R10, RZ, RZ, R2 ;  /* 0x000000ffff0a7224 */ /* 0x008fe400078e0002 */
[----:B------:R-:W3:Y:S04]  /*4a3b0*/  LDL.LU R2, [R1+0x2d78] ;  /* 0x002d780001027983 */ /* 0x000ee80000300800 */
[----:B------:R-:W3:Y:S04]  /*4a3c0*/  LDL.LU R20, [R1+0x440] ;  /* 0x0004400001147983 */ /* 0x000ee80000300800 */
[----:B------:R-:W3:Y:S04]  /*4a3d0*/  LDL.LU R21, [R1+0x444] ;  /* 0x0004440001157983 */ /* 0x000ee80000300800 */
        /* <DEDUP_REMOVED lines=22> */
[----:B------:R0:W-:Y:S04]  /*4a540*/  STL.64 [R1+0x60], R28 ;  /* 0x0000601c01007387 */ /* 0x0001e80000100a00 */
[----:B------:R-:W-:Y:S04]  /*4a550*/  STL.64 [R1+0x68], R30 ;  /* 0x0000681e01007387 */ /* 0x000fe80000100a00 */
[----:B0-----:R-:W3:Y:S01]  /*4a560*/  LDL.LU.64 R28, [R1+0x2d70] ;  /* 0x002d7000011c7983 */ /* 0x001ee20000300a00 */
[----:B--2---:R-:W-:-:S02]  /*4a570*/  IMAD.MOV.U32 R58, RZ, RZ, R5 ;  /* 0x000000ffff3a7224 */ /* 0x004fc400078e0005 */
[----:B----4-:R-:W-:Y:S02]  /*4a580*/  IMAD.MOV.U32 R59, RZ, RZ, R4 ;  /* 0x000000ffff3b7224 */ /* 0x010fe400078e0004 */
[----:B------:R-:W0:Y:S04]  /*4a590*/  LDSM.16.M88.4 R4, [R7+UR4+0x7880] ;  /* 0x007880040704783b */ /* 0x000e280008000200 */
[----:B0-----:R-:W-:Y:S04]  /*4a5a0*/  STL [R1+0x2924], R6 ;  /* 0x0029240601007387 */ /* 0x001fe80000100800 */
[----:B------:R-:W-:Y:S04]  /*4a5b0*/  STL [R1+0x2920], R7 ;  /* 0x0029200701007387 */ /* 0x000fe80000100800 */
[----:B------:R0:W-:Y:S04]  /*4a5c0*/  STL.64 [R1+0x2c20], R4 ;  /* 0x002c200401007387 */ /* 0x0001e80000100a00 */
[----:B0-----:R-:W2:Y:S04]  /*4a5d0*/  LDL.LU R4, [R1+0x3c0] ;  /* 0x0003c00001047983 */ /* 0x001ea80000300800 */
[----:B------:R-:W2:Y:S04]  /*4a5e0*/  LDL.LU R5, [R1+0x3c4] ;  /* 0x0003c40001057983 */ /* 0x000ea80000300800 */
[----:B------:R-:W2:Y:S01]  /*4a5f0*/  LDL.LU R6, [R1+0x3c8] ;  /* 0x0003c80001067983 */ /* 0x000ea20000300800 */
[----:B---3--:R-:W-:-:S03]  /*4a600*/  IMAD.MOV.U32 R7, RZ, RZ, R28 ;  /* 0x000000ffff077224 */ /* 0x008fc600078e001c */
[----:B------:R-:W0:Y:S01]  /*4a610*/  LDSM.16.MT88.4 R28, [R29+UR4+0xa000] ;  /* 0x00a000041d1c783b */ /* 0x000e220008004200 */
[C---:B------:R-:W-:Y:S03]  /*4a620*/  HMMA.16816.F32.BF16 R56, R12.reuse, R58, R36 ;  /* 0x0000003a0c38723c */ /* 0x040fe60000041824 */
[----:B0-----:R0:W-:Y:S04]  /*4a630*/  STL.64 [R1+0x2bd8], R30 ;  /* 0x002bd81e01007387 */ /* 0x0011e80000100a00 */
[----:B------:R1:W-:Y:S01]  /*4a640*/  STL.64 [R1+0x2bd0], R28 ;  /* 0x002bd01c01007387 */ /* 0x0003e20000100a00 */
[----:B0-----:R-:W-:Y:S02]  /*4a650*/  IMAD.MOV.U32 R30, RZ, RZ, R3 ;  /* 0x000000ffff1e7224 */ /* 0x001fe400078e0003 */
[----:B------:R-:W-:Y:S01]  /*4a660*/  IMAD.MOV.U32 R31, RZ, RZ, R60 ;  /* 0x000000ffff1f7224 */ /* 0x000fe200078e003c */
[----:B------:R-:W3:Y:S04]  /*4a670*/  LDL.LU R3, [R1+0x2d6c] ;  /* 0x002d6c0001037983 */ /* 0x000ee80000300800 */
[----:B------:R-:W4:Y:S04]  /*4a680*/  LDL.LU R60, [R1+0x2d68] ;  /* 0x002d6800013c7983 */ /* 0x000f280000300800 */
[----:B------:R-:W2:Y:S01]  /*4a690*/  LDL.LU.64 R38, [R1+0x2d60] ;  /* 0x002d600001267983 */ /* 0x000ea20000300a00 */
[C---:B------:R-:W-:Y:S06]  /*4a6a0*/  HMMA.16816.F32.BF16 R8, R12.reuse, R10, R20 ;  /* 0x0000000a0c08723c */ /* 0x040fec0000041814 */
[C---:B------:R-:W-:Y:S06]  /*4a6b0*/  HMMA.16816.F32.BF16 R40, R12.reuse, R42, R24 ;  /* 0x0000002a0c28723c */ /* 0x040fec0000041818 */
[C---:B-1----:R-:W-:Y:S01]  /*4a6c0*/  HMMA.16816.F32.BF16 R28, R12.reuse, R30, R48 ;  /* 0x0000001e0c1c723c */ /* 0x042fe20000041830 */
[----:B------:R-:W-:Y:S04]  /*4a6d0*/  STL.64 [R1+0x450], R56 ;  /* 0x0004503801007387 */ /* 0x000fe80000100a00 */
[----:B------:R0:W-:Y:S04]  /*4a6e0*/  STL.64 [R1+0x458], R58 ;  /* 0x0004583a01007387 */ /* 0x0001e80000100a00 */
[----:B0-----:R-:W3:Y:S04]  /*4a6f0*/  LDL.LU.64 R58, [R1+0x2d58] ;  /* 0x002d5800013a7983 */ /* 0x001ee80000300a00 */
[----:B------:R-:W3:Y:S04]  /*4a700*/  LDL.LU.64 R56, [R1+0x2d50] ;  /* 0x002d500001387983 */ /* 0x000ee80000300a00 */
[----:B------:R-:W3:Y:S04]  /*4a710*/  LDL.LU.64 R22, [R1+0x2d48] ;  /* 0x002d480001167983 */ /* 0x000ee80000300a00 */
        /* <DEDUP_REMOVED lines=8> */
[----:B------:R-:W4:Y:S04]  /*4a7a0*/  LDL.LU.64 R40, [R1+0x2d20] ;  /* 0x002d200001287983 */ /* 0x000f280000300a00 */
[----:B------:R-:W4:Y:S04]  /*4a7b0*/  LDL.LU.64 R50, [R1+0x2d18] ;  /* 0x002d180001327983 */ /* 0x000f280000300a00 */
[----:B------:R0:W-:Y:S04]  /*4a7c0*/  STL.64 [R1+0x420], R28 ;  /* 0x0004201c01007387 */ /* 0x0001e80000100a00 */
[----:B------:R1:W-:Y:S04]  /*4a7d0*/  STL.64 [R1+0x428], R30 ;  /* 0x0004281e01007387 */ /* 0x0003e80000100a00 */
[----:B0-----:R-:W4:Y:S04]  /*4a7e0*/  LDL.LU R28, [R1+0x4f0] ;  /* 0x0004f000011c7983 */ /* 0x001f280000300800 */
[----:B------:R-:W4:Y:S04]  /*4a7f0*/  LDL.LU R29, [R1+0x4f4] ;  /* 0x0004f400011d7983 */ /* 0x000f280000300800 */
[----:B-1----:R-:W4:Y:S04]  /*4a800*/  LDL.LU R30, [R1+0x4f8] ;  /* 0x0004f800011e7983 */ /* 0x002f280000300800 */
[----:B------:R-:W4:Y:S01]  /*4a810*/  LDL.LU R31, [R1+0x4fc] ;  /* 0x0004fc00011f7983 */ /* 0x000f220000300800 */
[C---:B--2---:R-:W-:Y:S03]  /*4a820*/  HMMA.16816.F32.BF16 R36, R12.reuse, R38, R44 ;  /* 0x000000260c24723c */ /* 0x044fe6000004182c */
[----:B------:R-:W2:Y:S03]  /*4a830*/  LDL.LU.64 R46, [R1+0x2d10] ;  /* 0x002d1000012e7983 */ /* 0x000ea60000300a00 */
[----:B---3--:R-:W-:-:S15]  /*4a840*/  HMMA.16816.F32.BF16 R20, R12, R22, R56 ;  /* 0x000000160c14723c */ /* 0x008fde0000041838 */
[----:B------:R-:W-:-:S02]  /*4a850*/  NOP ;  /* 0x0000000000007918 */ /* 0x000fc40000000000 */
[----:B------:R-:W-:Y:S04]  /*4a860*/  STL.64 [R1+0x410], R36 ;  /* 0x0004102401007387 */ /* 0x000fe80000100a00 */
[----:B------:R0:W-:Y:S04]  /*4a870*/  STL.64 [R1+0x418], R38 ;  /* 0x0004182601007387 */ /* 0x0001e80000100a00 */
[----:B0-----:R-:W3:Y:S04]  /*4a880*/  LDL.LU.64 R38, [R1+0x2d08] ;  /* 0x002d080001267983 */ /* 0x001ee80000300a00 */
[----:B------:R-:W3:Y:S04]  /*4a890*/  LDL.LU.64 R36, [R1+0x2d00] ;  /* 0x002d000001247983 */ /* 0x000ee80000300a00 */
[----:B------:R-:W3:Y:S01]  /*4a8a0*/  LDL.LU.64 R58, [R1+0x2cf8] ;  /* 0x002cf800013a7983 */ /* 0x000ee20000300a00 */
[C---:B----4-:R-:W-:Y:S03]  /*4a8b0*/  HMMA.16816.F32.BF16 R24, R12.reuse, R26, R8 ;  /* 0x0000001a0c18723c */ /* 0x050fe60000041808 */
[----:B------:R-:W3:Y:S04]  /*4a8c0*/  LDL.LU.64 R56, [R1+0x2cf0] ;  /* 0x002cf00001387983 */ /* 0x000ee80000300a00 */
[----:B------:R0:W-:Y:S04]  /*4a8d0*/  STL.64 [R1+0x400], R20 ;  /* 0x0004001401007387 */ /* 0x0001e80000100a00 */
[----:B------:R-:W-:Y:S04]  /*4a8e0*/  STL.64 [R1+0x408], R22 ;  /* 0x0004081601007387 */ /* 0x000fe80000100a00 */
[----:B0-----:R-:W4:Y:S04]  /*4a8f0*/  LDL.LU.64 R20, [R1+0x2ce8] ;  /* 0x002ce80001147983 */ /* 0x001f280000300a00 */
[----:B------:R-:W4:Y:S01]  /*4a900*/  LDL.LU.64 R10, [R1+0x2ce0] ;  /* 0x002ce000010a7983 */ /* 0x000f220000300a00 */
[C---:B------:R-:W-:Y:S03]  /*4a910*/  HMMA.16816.F32.BF16 R48, R12.reuse, R50, R40 ;  /* 0x000000320c30723c */ /* 0x040fe60000041828 */
[----:B------:R-:W4:Y:S04]  /*4a920*/  LDL.LU.64 R8, [R1+0x2cd8] ;  /* 0x002cd80001087983 */ /* 0x000f280000300a00 */
[----:B------:R-:W-:Y:S04]  /*4a930*/  STL.64 [R1+0x3f0], R24 ;  /* 0x0003f01801007387 */ /* 0x000fe80000100a00 */
[----:B------:R0:W-:Y:S04]  /*4a940*/  STL.64 [R1+0x3f8], R26 ;  /* 0x0003f81a01007387 */ /* 0x0001e80000100a00 */
[----:B0-----:R-:W4:Y:S04]  /*4a950*/  LDL.LU.64 R26, [R1+0x2cd0] ;  /* 0x002cd000011a7983 */ /* 0x001f280000300a00 */
[----:B------:R-:W4:Y:S04]  /*4a960*/  LDL.LU.64 R24, [R1+0x2cc8] ;  /* 0x002cc80001187983 */ /* 0x000f280000300a00 */
[----:B------:R-:W3:Y:S04]  /*4a970*/  LDL.LU.64 R42, [R1+0x2cc0] ;  /* 0x002cc000012a7983 */ /* 0x000ee80000300a00 */
[----:B------:R-:W4:Y:S04]  /*4a980*/  LDL.LU.64 R40, [R1+0x2cb8] ;  /* 0x002cb80001287983 */ /* 0x000f280000300a00 */
[----:B------:R-:W-:Y:S04]  /*4a990*/  STL.64 [R1+0x3e0], R48 ;  /* 0x0003e03001007387 */ /* 0x000fe80000100a00 */
[----:B------:R0:W-:Y:S04]  /*4a9a0*/  STL.64 [R1+0x3e8], R50 ;  /* 0x0003e83201007387 */ /* 0x0001e80000100a00 */
[----:B0-----:R-:W4:Y:S04]  /*4a9b0*/  LDL.LU.64 R50, [R1+0x2cb0] ;  /* 0x002cb00001327983 */ /* 0x001f280000300a00 */
[----:B------:R-:W4:Y:S01]  /*4a9c0*/  LDL.LU.64 R48, [R1+0x2ca8] ;  /* 0x002ca80001307983 */ /* 0x000f220000300a00 */
[----:B--2---:R-:W-:Y:S03]  /*4a9d0*/  HMMA.16816.F32.BF16 R44, R12, R46, R52 ;  /* 0x0000002e0c2c723c */ /* 0x004fe60000041834 */
[----:B------:R-:W2:Y:S04]  /*4a9e0*/  LDL.LU.64 R54, [R1+0x2ca0] ;  /* 0x002ca00001367983 */ /* 0x000ea80000300a00 */
[----:B------:R-:W2:-:S15]  /*4a9f0*/  LDL.LU.64 R52, [R1+0x2c98] ;  /* 0x002c980001347983 */ /* 0x000e9e0000300a00 */
[----:B------:R-:W-:-:S01]  /*4aa00*/  NOP ;  /* 0x0000000000007918 */ /* 0x000fc20000000000 */
[----:B------:R-:W-:Y:S04]  /*4aa10*/  STL.64 [R1+0x3d0], R44 ;  /* 0x0003d02c01007387 */ /* 0x000fe80000100a00 */
[----:B------:R0:W-:Y:S04]  /*4aa20*/  STL.64 [R1+0x3d8], R46 ;  /* 0x0003d82e01007387 */ /* 0x0001e80000100a00 */
[----:B0-----:R-:W2:Y:S04]  /*4aa30*/  LDL.LU.64 R46, [R1+0x2c90] ;  /* 0x002c9000012e7983 */ /* 0x001ea80000300a00 */
[----:B------:R-:W2:Y:S01]  /*4aa40*/  LDL.LU.64 R44, [R1+0x2c88] ;  /* 0x002c8800012c7983 */ /* 0x000ea20000300a00 */
[C---:B---3--:R-:W-:Y:S03]  /*4aa50*/  HMMA.16816.F32.BF16 R4, R12.reuse, R42, R4 ;  /* 0x0000002a0c04723c */ /* 0x048fe60000041804 */
[----:B----4-:R-:W-:Y:S03]  /*4aa60*/  STL.64 [R1+0x2b10], R40 ;  /* 0x002b102801007387 */ /* 0x010fe60000100a00 */
[----:B------:R-:W-:-:S15]  /*4aa70*/  HMMA.16816.F32.BF16 R32, R12, R50, R32 ;  /* 0x000000320c20723c */ /* 0x000fde0000041820 */
[----:B------:R-:W-:-:S02]  /*4aa80*/  NOP ;  /* 0x0000000000007918 */ /* 0x000fc40000000000 */
[----:B------:R0:W-:Y:S04]  /*4aa90*/  STL.64 [R1+0x3c0], R4 ;  /* 0x0003c00401007387 */ /* 0x0001e80000100a00 */
[----:B------:R1:W-:Y:S04]  /*4aaa0*/  STL.64 [R1+0x3c8], R6 ;  /* 0x0003c80601007387 */ /* 0x0003e80000100a00 */
[----:B0-----:R-:W3:Y:S01]  /*4aab0*/  LDL.LU R4, [R1+0x4e0] ;  /* 0x0004e00001047983 */ /* 0x001ee20000300800 */
[----:B--2---:R-:W-:-:S15]  /*4aac0*/  HMMA.16816.F32.BF16 R40, R12, R46, R56 ;  /* 0x0000002e0c28723c */ /* 0x004fde0000041838 */
[----:B------:R-:W-:-:S08]  /*4aad0*/  NOP ;  /* 0x0000000000007918 */ /* 0x000fd00000000000 */
[----:B------:R-:W-:Y:S04]  /*4aae0*/  STL.64 [R1+0x3b0], R40 ;  /* 0x0003b02801007387 */ /* 0x000fe80000100a00 */
[----:B------:R-:W-:Y:S04]  /*4aaf0*/  STL.64 [R1+0x3b8], R42 ;  /* 0x0003b82a01007387 */ /* 0x000fe80000100a00 */
[----:B------:R-:W3:Y:S04]  /*4ab00*/  LDL.LU R5, [R1+0x4e4] ;  /* 0x0004e40001057983 */ /* 0x000ee80000300800 */
[----:B-1----:R-:W3:Y:S04]  /*4ab10*/  LDL.LU R6, [R1+0x4e8] ;  /* 0x0004e80001067983 */ /* 0x002ee80000300800 */
[----:B------:R-:W3:Y:S04]  /*4ab20*/  LDL.LU R7, [R1+0x4ec] ;  /* 0x0004ec0001077983 */ /* 0x000ee80000300800 */
[----:B------:R-:W-:Y:S04]  /*4ab30*/  STL.64 [R1+0x390], R32 ;  /* 0x0003902001007387 */ /* 0x000fe80000100a00 */
[----:B------:R0:W-:Y:S04]  /*4ab40*/  STL.64 [R1+0x2b18], R48 ;  /* 0x002b183001007387 */ /* 0x0001e80000100a00 */
[----:B0-----:R-:W2:Y:S01]  /*4ab50*/  LDL.LU.64 R48, [R1+0x180] ;  /* 0x0001800001307983 */ /* 0x001ea20000300a00 */
[----:B------:R-:W-:-:S02]  /*4ab60*/  IMAD.MOV.U32 R59, RZ, RZ, R45 ;  /* 0x000000ffff3b7224 */ /* 0x000fc400078e002d */
[----:B------:R-:W0:Y:S01]  /*4ab70*/  S2R R45, SR_TID.X ;  /* 0x00000000002d7919 */ /* 0x000e220000002100 */
[----:B------:R-:W-:Y:S01]  /*4ab80*/  MOV R58, R52 ;  /* 0x00000034003a7202 */ /* 0x000fe20000000f00 */
[----:B------:R-:W-:Y:S02]  /*4ab90*/  IMAD.MOV.U32 R52, RZ, RZ, R19 ;  /* 0x000000ffff347224 */ /* 0x000fe400078e0013 */
[----:B------:R-:W1:Y:S01]  /*4aba0*/  S2R R19, SR_TID.X ;  /* 0x0000000000137919 */ /* 0x000e620000002100 */
[----:B------:R-:W-:Y:S02]  /*4abb0*/  IMAD.MOV.U32 R56, RZ, RZ, R60 ;  /* 0x000000ffff387224 */ /* 0x000fe400078e003c */
[----:B------:R-:W-:Y:S01]  /*4abc0*/  IMAD.MOV.U32 R57, RZ, RZ, R53 ;  /* 0x000000ffff397224 */ /* 0x000fe200078e0035 */
[----:B------:R-:W-:Y:S01]  /*4abd0*/  HMMA.16816.F32.BF16 R12, R12, R54, R28 ;  /* 0x000000360c0c723c */ /* 0x000fe2000004181c */
[----:B------:R-:W-:Y:S02]  /*4abe0*/  IMAD.MOV.U32 R53, RZ, RZ, R18 ;  /* 0x000000ffff357224 */ /* 0x000fe400078e0012 */
[----:B------:R-:W-:Y:S01]  /*4abf0*/  IMAD.MOV.U32 R32, RZ, RZ, R44 ;  /* 0x000000ffff207224 */ /* 0x000fe200078e002c */
[----:B--2---:R-:W-:Y:S04]  /*4ac00*/  STL.64 [R1+0x2c60], R48 ;  /* 0x002c603001007387 */ /* 0x004fe80000100a00 */
[----:B------:R-:W2:Y:S01]  /*4ac10*/  LDL.LU.64 R40, [R1+0x170] ;  /* 0x0001700001287983 */ /* 0x000ea20000300a00 */
[----:B0-----:R-:W-:-:S02]  /*4ac20*/  LOP3.LUT R18, R45, 0x7, RZ, 0xc0, !PT ;  /* 0x000000072d127812 */ /* 0x001fc400078ec0ff */
[----:B------:R-:W-:Y:S03]  /*4ac30*/  HMMA.16816.F32.BF16 R44, R24, R20, R56 ;  /* 0x00000014182c723c */ /* 0x000fe60000041838 */
[----:B------:R-:W-:-:S04]  /*4ac40*/  IMAD R18, R18, 0x90, RZ ;  /* 0x0000009012127824 */ /* 0x000fc800078e02ff */
[C---:B-1----:R-:W-:Y:S02]  /*4ac50*/  IMAD.SHL.U32 R59, R19.reuse, 0x2, RZ ;  /* 0x00000002133b7824 */ /* 0x042fe400078e00ff */
[----:B------:R-:W-:Y:S01]  /*4ac60*/  IMAD.SHL.U32 R19, R19, 0x40, RZ ;  /* 0x0000004013137824 */ /* 0x000fe200078e00ff */
[----:B---3--:R-:W-:Y:S02]  /*4ac70*/  HMMA.16816.F32.BF16 R4, R24, R16, R4 ;  /* 0x000000101804723c */ /* 0x008fe40000041804 */
[----:B------:R-:W-:-:S04]  /*4ac80*/  LOP3.LUT R18, R18, 0x10, R59, 0x78, !PT ;  /* 0x0000001012127812 */ /* 0x000fc800078e783b */
[----:B------:R-:W-:Y:S01]  /*4ac90*/  LOP3.LUT R18, R18, 0x400, R19, 0xf8, !PT ;  /* 0x0000040012127812 */ /* 0x000fe200078ef813 */
[----:B------:R-:W-:Y:S02]  /*4aca0*/  IMAD.MOV.U32 R23, RZ, RZ, R34 ;  /* 0x000000ffff177224 */ /* 0x000fe400078e0022 */
[----:B------:R-:W-:Y:S01]  /*4acb0*/  IMAD.MOV.U32 R22, RZ, RZ, R35 ;  /* 0x000000ffff167224 */ /* 0x000fe200078e0023 */
[----:B------:R-:W-:Y:S01]  /*4acc0*/  LOP3.LUT R18, R18, 0x40, RZ, 0x3c, !PT ;  /* 0x0000004012127812 */ /* 0x000fe200078e3cff */
[----:B------:R-:W-:Y:S02]  /*4acd0*/  IMAD.MOV.U32 R33, RZ, RZ, R3 ;  /* 0x000000ffff217224 */ /* 0x000fe400078e0003 */
[----:B------:R-:W-:Y:S02]  /*4ace0*/  IMAD.MOV.U32 R34, RZ, RZ, R2 ;  /* 0x000000ffff227224 */ /* 0x000fe400078e0002 */
[----:B------:R-:W-:Y:S02]  /*4acf0*/  IMAD.MOV.U32 R35, RZ, RZ, R0 ;  /* 0x000000ffff237224 */ /* 0x000fe400078e0000 */
[----:B------:R-:W-:-:S02]  /*4ad00*/  IMAD.MOV.U32 R60, RZ, RZ, R12 ;  /* 0x000000ffff3c7224 */ /* 0x000fc400078e000c */
[----:B------:R-:W-:Y:S02]  /*4ad10*/  IMAD.MOV.U32 R3, RZ, RZ, R13 ;  /* 0x000000ffff037224 */ /* 0x000fe400078e000d */
[----:B------:R-:W-:Y:S02]  /*4ad20*/  IMAD.MOV.U32 R2, RZ, RZ, R14 ;  /* 0x000000ffff027224 */ /* 0x000fe400078e000e */
[----:B------:R-:W-:Y:S02]  /*4ad30*/  IMAD.MOV.U32 R0, RZ, RZ, R15 ;  /* 0x000000ffff007224 */ /* 0x000fe400078e000f */
[----:B------:R-:W0:Y:S04]  /*4ad40*/  LDSM.16.MT88.4 R12, [R18+UR4+0xa000] ;  /* 0x00a00004120c783b */ /* 0x000e280008004200 */
[----:B--2---:R-:W-:Y:S04]  /*4ad50*/  STL.64 [R1+0x2c58], R40 ;  /* 0x002c582801007387 */ /* 0x004fe80000100a00 */
[----:B------:R1:W-:Y:S04]  /*4ad60*/  STL [R1+0x29c4], R23 ;  /* 0x0029c41701007387 */ /* 0x0003e80000100800 */
[----:B------:R2:W-:Y:S04]  /*4ad70*/  STL [R1+0x29c0], R22 ;  /* 0x0029c01601007387 */ /* 0x0005e80000100800 */
[----:B------:R-:W-:Y:S04]  /*4ad80*/  STL.64 [R1+0x2be0], R52 ;  /* 0x002be03401007387 */ /* 0x000fe80000100a00 */
[----:B------:R-:W-:Y:S04]  /*4ad90*/  STL [R1+0x2a8c], R0 ;  /* 0x002a8c0001007387 */ /* 0x000fe80000100800 */
[----:B------:R-:W-:Y:S04]  /*4ada0*/  STL [R1+0x2a88], R2 ;  /* 0x002a880201007387 */ /* 0x000fe80000100800 */
[----:B------:R-:W-:Y:S04]  /*4adb0*/  STL [R1+0x2a84], R3 ;  /* 0x002a840301007387 */ /* 0x000fe80000100800 */
[----:B------:R-:W-:Y:S04]  /*4adc0*/  STL [R1+0x2a80], R60 ;  /* 0x002a803c01007387 */ /* 0x000fe80000100800 */
[----:B------:R3:W-:Y:S01]  /*4add0*/  STL.64 [R1+0x118], R6 ;  /* 0x0001180601007387 */ /* 0x0007e20000100a00 */
[----:B-1----:R-:W-:-:S02]  /*4ade0*/  IMAD.MOV.U32 R23, RZ, RZ, R4 ;  /* 0x000000ffff177224 */ /* 0x002fc400078e0004 */
[----:B--2---:R-:W-:Y:S02]  /*4adf0*/  IMAD.MOV.U32 R22, RZ, RZ, R5 ;  /* 0x000000ffff167224 */ /* 0x004fe400078e0005 */
[----:B---3--:R-:W-:Y:S03]  /*4ae00*/  HMMA.16816.F32.BF16 R4, R24, R8, R32 ;  /* 0x000000081804723c */ /* 0x008fe60000041820 */
[----:B------:R-:W-:Y:S04]  /*4ae10*/  STL [R1+0x2a94], R22 ;  /* 0x002a941601007387 */ /* 0x000fe80000100800 */
[----:B------:R-:W-:Y:S04]  /*4ae20*/  STL [R1+0x2a90], R23 ;  /* 0x002a901701007387 */ /* 0x000fe80000100800 */
[----:B------:R-:W-:Y:S04]  /*4ae30*/  STL.64 [R1+0x2be8], R20 ;  /* 0x002be81401007387 */ /* 0x000fe80000100a00 */
[----:B------:R-:W-:Y:S04]  /*4ae40*/  STL.64 [R1+0x29b0], R46 ;  /* 0x0029b02e01007387 */ /* 0x000fe80000100a00 */
[----:B------:R1:W-:Y:S02]  /*4ae50*/  STL.64 [R1+0x29a8], R44 ;  /* 0x0029a82c01007387 */ /* 0x0003e40000100a00 */
[----:B-1----:R-:W-:-:S02]  /*4ae60*/  IMAD.MOV.U32 R44, RZ, RZ, R11 ;  /* 0x000000ffff2c7224 */ /* 0x002fc400078e000b */
[----:B------:R-:W-:Y:S01]  /*4ae70*/  IMAD.MOV.U32 R45, RZ, RZ, R10 ;  /* 0x000000ffff2d7224 */ /* 0x000fe200078e000a */
[----:B------:R-:W-:Y:S01]  /*4ae80*/  MOV R18, R6 ;  /* 0x0000000600127202 */ /* 0x000fe20000000f00 */
[----:B------:R-:W-:-:S03]  /*4ae90*/  IMAD.MOV.U32 R19, RZ, RZ, R7 ;  /* 0x000000ffff137224 */ /* 0x000fc600078e0007 */
[----:B------:R-:W-:Y:S01]  /*4aea0*/  STL.64 [R1+0x2c68], R44 ;  /* 0x002c682c01007387 */ /* 0x000fe20000100a00 */
[----:B------:R-:W-:Y:S02]  /*4aeb0*/  IMAD.MOV.U32 R10, RZ, RZ, R4 ;  /* 0x000000ffff0a7224 */ /* 0x000fe400078e0004 */
[----:B------:R-:W-:Y:S01]  /*4aec0*/  IMAD.MOV.U32 R11, RZ, RZ, R5 ;  /* 0x000000ffff0b7224 */ /* 0x000fe200078e0005 */
[----:B0-----:R-:W-:Y:S04]  /*4aed0*/  STL.64 [R1+0x2b48], R14 ;  /* 0x002b480e01007387 */ /* 0x001fe80000100a00 */
[----:B------:R-:W-:Y:S04]  /*4aee0*/  STL.64 [R1+0x2b40], R12 ;  /* 0x002b400c01007387 */ /* 0x000fe80000100a00 */
[----:B------:R-:W-:Y:S04]  /*4aef0*/  STL.64 [R1+0x2c08], R18 ;  /* 0x002c081201007387 */ /* 0x000fe80000100a00 */
[----:B------:R-:W-:Y:S04]  /*4af00*/  STL.64 [R1+0x2c00], R16 ;  /* 0x002c001001007387 */ /* 0x000fe80000100a00 */
[----:B------:R-:W-:Y:S04]  /*4af10*/  STL.64 [R1+0x2bf8], R10 ;  /* 0x002bf80a01007387 */ /* 0x000fe80000100a00 */
[----:B------:R-:W-:Y:S04]  /*4af20*/  STL.64 [R1+0x2bf0], R8 ;  /* 0x002bf00801007387 */ /* 0x000fe80000100a00 */
        /* <DEDUP_REMOVED lines=8> */
[----:B------:R0:W-:Y:S04]  /*4afb0*/  STL.64 [R1+0x2c28], R28 ;  /* 0x002c281c01007387 */ /* 0x0001e80000100a00 */
        /* <DEDUP_REMOVED lines=13> */
[----:B0-----:R-:W-:-:S03]  /*4b090*/  IMAD.MOV.U32 R29, RZ, RZ, R61 ;  /* 0x000000ffff1d7224 */ /* 0x001fc600078e003d */
[----:B---3--:R-:W-:Y:S04]  /*4b0a0*/  STL.64 [R1+0x2c78], R6 ;  /* 0x002c780601007387 */ /* 0x008fe80000100a00 */
[----:B--2---:R0:W-:Y:S04]  /*4b0b0*/  STL.64 [R1+0x2c70], R4 ;  /* 0x002c700401007387 */ /* 0x0041e80000100a00 */
[----:B------:R-:W2:Y:S04]  /*4b0c0*/  LDL R28, [R1+0x140] ;  /* 0x00014000011c7983 */ /* 0x000ea80000100800 */
[----:B------:R-:W3:Y:S04]  /*4b0d0*/  LDL.LU R61, [R1+0x2c80] ;  /* 0x002c8000013d7983 */ /* 0x000ee80000300800 */
[----:B------:R-:W4:Y:S04]  /*4b0e0*/  LDL.LU R48, [R1+0x340] ;  /* 0x0003400001307983 */ /* 0x000f280000300800 */
[----:B------:R-:W4:Y:S04]  /*4b0f0*/  LDL.LU R49, [R1+0x344] ;  /* 0x0003440001317983 */ /* 0x000f280000300800 */
[----:B------:R-:W4:Y:S04]  /*4b100*/  LDL.LU R50, [R1+0x348] ;  /* 0x0003480001327983 */ /* 0x000f280000300800 */
[----:B------:R-:W4:Y:S04]  /*4b110*/  LDL.LU R51, [R1+0x34c] ;  /* 0x00034c0001337983 */ /* 0x000f280000300800 */
[----:B0-----:R-:W2:Y:S04]  /*4b120*/  LDL.LU R4, [R1+0x350] ;  /* 0x0003500001047983 */ /* 0x001ea80000300800 */
[----:B------:R-:W2:Y:S04]  /*4b130*/  LDL.LU R5, [R1+0x354] ;  /* 0x0003540001057983 */ /* 0x000ea80000300800 */
[----:B------:R-:W2:Y:S04]  /*4b140*/  LDL.LU R6, [R1+0x358] ;  /* 0x0003580001067983 */ /* 0x000ea80000300800 */
[----:B------:R-:W2:Y:S04]  /*4b150*/  LDL.LU R7, [R1+0x35c] ;  /* 0x00035c0001077983 */ /* 0x000ea80000300800 */
[----:B------:R-:W2:Y:S04]  /*4b160*/  LDL.64 R44, [R1+0x1a0] ;  /* 0x0001a000012c7983 */ /* 0x000ea80000100a00 */
        /* <DEDUP_REMOVED lines=29> */
[----:B------:R-:W3:Y:S01]  /*4b340*/  LDL.LU R11, [R1+0x2cc] ;  /* 0x0002cc00010b7983 */ /* 0x000ee20000300800 */
[----:B--2---:R-:W-:Y:S06]  /*4b350*/  HMMA.16816.F32.BF16 R4, R24, R44, R4 ;  /* 0x0000002c1804723c */ /* 0x004fec0000041804 */
[----:B------:R-:W-:-:S02]  /*4b360*/  IMAD.MOV.U32 R2, RZ, RZ, R44 ;  /* 0x000000ffff027224 */ /* 0x000fc400078e002c */
[----:B------:R-:W-:-:S15]  /*4b370*/  IMAD.MOV.U32 R0, RZ, RZ, R45 ;  /* 0x000000ffff007224 */ /* 0x000fde00078e002d */
[----:B------:R-:W-:Y:S04]  /*4b380*/  STL.64 [R1+0x350], R4 ;  /* 0x0003500401007387 */ /* 0x000fe80000100a00 */
[----:B------:R0:W-:Y:S04]  /*4b390*/  STL.64 [R1+0x358], R6 ;  /* 0x0003580601007387 */ /* 0x0001e80000100a00 */
[----:B0-----:R-:W2:Y:S04]  /*4b3a0*/  LDL.LU.64 R6, [R1+0x2c78] ;  /* 0x002c780001067983 */ /* 0x001ea80000300a00 */
[----:B------:R-:W2:Y:S04]  /*4b3b0*/  LDL.LU.64 R4, [R1+0x2c70] ;  /* 0x002c700001047983 */ /* 0x000ea80000300a00 */
[----:B------:R-:W4:Y:S02]  /*4b3c0*/  LDL.LU.64 R44, [R1+0x2c68] ;  /* 0x002c6800012c7983 */ /* 0x000f240000300a00 */
[----:B----4-:R-:W-:-:S15]  /*4b3d0*/  HMMA.16816.F32.BF16 R48, R24, R44, R48 ;  /* 0x0000002c1830723c */ /* 0x010fde0000041830 */
[----:B------:R-:W-:-:S08]  /*4b3e0*/  NOP ;  /* 0x0000000000007918 */ /* 0x000fd00000000000 */
[----:B------:R0:W-:Y:S04]  /*4b3f0*/  STL.64 [R1+0x340], R48 ;  /* 0x0003403001007387 */ /* 0x0001e80000100a00 */
[----:B------:R-:W-:Y:S04]  /*4b400*/  STL.64 [R1+0x348], R50 ;  /* 0x0003483201007387 */ /* 0x000fe80000100a00 */
[----:B0-----:R-:W3:Y:S04]  /*4b410*/  LDL.LU.64 R48, [R1+0x2c60] ;  /* 0x002c600001307983 */ /* 0x001ee80000300a00 */
[----:B------:R0:W-:Y:S04]  /*4b420*/  STL.64 [R1+0x2bb0], R44 ;  /* 0x002bb02c01007387 */ /* 0x0001e80000100a00 */
[----:B0-----:R-:W4:Y:S04]  /*4b430*/  LDL.LU R44, [R1+0x5c0] ;  /* 0x0005c000012c7983 */ /* 0x001f280000300800 */
[----:B------:R-:W4:Y:S04]  /*4b440*/  LDL.LU R45, [R1+0x5c4] ;  /* 0x0005c400012d7983 */ /* 0x000f280000300800 */
[----:B------:R-:W4:Y:S04]  /*4b450*/  LDL.LU R46, [R1+0x5c8] ;  /* 0x0005c800012e7983 */ /* 0x000f280000300800 */
[----:B------:R-:W4:Y:S01]  /*4b460*/  LDL.LU R47, [R1+0x5cc] ;  /* 0x0005cc00012f7983 */ /* 0x000f220000300800 */
[----:B---3--:R-:W-:-:S15]  /*4b470*/  HMMA.16816.F32.BF16 R40, R24, R48, R40 ;  /* 0x000000301828723c */ /* 0x008fde0000041828 */
        /* <DEDUP_REMOVED lines=23> */
[----:B0-----:R-:W3:Y:S01]  /*4b5f0*/  LDL.LU.64 R36, [R1+0x2c48] ;  /* 0x002c480001247983 */ /* 0x001ee20000300a00 */
[C---:B------:R-:W-:Y:S06]  /*4b600*/  HMMA.16816.F32.BF16 R28, R24.reuse, R28, R52 ;  /* 0x0000001c181c723c */ /* 0x040fec0000041834 */
[----:B---3--:R-:W-:-:S15]  /*4b610*/  HMMA.16816.F32.BF16 R20, R24, R36, R20 ;  /* 0x000000241814723c */ /* 0x008fde0000041814 */
[----:B------:R-:W-:-:S08]  /*4b620*/  NOP ;  /* 0x0000000000007918 */ /* 0x000fd00000000000 */
[----:B------:R0:W-:Y:S04]  /*4b630*/  STL.64 [R1+0x300], R20 ;  /* 0x0003001401007387 */ /* 0x0001e80000100a00 */
[----:B------:R-:W-:Y:S04]  /*4b640*/  STL.64 [R1+0x308], R22 ;  /* 0x0003081601007387 */ /* 0x000fe80000100a00 */
[----:B0-----:R-:W3:Y:S04]  /*4b650*/  LDL.LU.64 R20, [R1+0x2c40] ;  /* 0x002c400001147983 */ /* 0x001ee80000300a00 */
[----:B------:R-:W4:Y:S04]  /*4b660*/  LDL.LU.64 R54, [R1+0x2c38] ;  /* 0x002c380001367983 */ /* 0x000f280000300a00 */
[----:B------:R-:W4:Y:S04]  /*4b670*/  LDL.LU.64 R52, [R1+0x2c30] ;  /* 0x002c300001347983 */ /* 0x000f280000300a00 */
[----:B------:R0:W-:Y:S04]  /*4b680*/  STL.64 [R1+0x2f0], R28 ;  /* 0x0002f01c01007387 */ /* 0x0001e80000100a00 */
[----:B------:R-:W-:Y:S04]  /*4b690*/  STL.64 [R1+0x2f8], R30 ;  /* 0x0002f81e01007387 */ /* 0x000fe80000100a00 */
[----:B0-----:R-:W4:Y:S01]  /*4b6a0*/  LDL.LU.64 R28, [R1+0x2c28] ;  /* 0x002c2800011c7983 */ /* 0x001f220000300a00 */
[C---:B--2---:R-:W-:Y:S06]  /*4b6b0*/  HMMA.16816.F32.BF16 R4, R24.reuse, R32, R4 ;  /* 0x000000201804723c */ /* 0x044fec0000041804 */
[----:B------:R-:W-:Y:S01]  /*4b6c0*/  HMMA.16816.F32.BF16 R12, R24, R16, R12 ;  /* 0x00000010180c723c */ /* 0x000fe2000004180c */
[----:B------:R-:W-:-:S15]  /*4b6d0*/  IMAD.MOV.U32 R3, RZ, RZ, R33 ;  /* 0x000000ffff037224 */ /* 0x000fde00078e0021 */
[----:B------:R-:W-:-:S01]  /*4b6e0*/  NOP ;  /* 0x0000000000007918 */ /* 0x000fc20000000000 */
[----:B------:R0:W-:Y:S04]  /*4b6f0*/  STL.64 [R1+0x2e0], R4 ;  /* 0x0002e00401007387 */ /* 0x0001e80000100a00 */
[----:B------:R1:W-:Y:S04]  /*4b700*/  STL.64 [R1+0x2e8], R6 ;  /* 0x0002e80601007387 */ /* 0x0003e80000100a00 */
[----:B0-----:R-:W2:Y:S01]  /*4b710*/  LDL.LU.64 R4, [R1+0x2c20] ;  /* 0x002c200001047983 */ /* 0x001ea20000300a00 */
[----:B-1----:R-:W-:-:S03]  /*4b720*/  IMAD.MOV.U32 R6, RZ, RZ, R32 ;  /* 0x000000ffff067224 */ /* 0x002fc600078e0020 */
[----:B------:R-:W2:Y:S04]  /*4b730*/  LDL.LU.64 R34, [R1+0x2c18] ;  /* 0x002c180001227983 */ /* 0x000ea80000300a00 */
[----:B------:R-:W2:Y:S04]  /*4b740*/  LDL.LU.64 R32, [R1+0x2c10] ;  /* 0x002c100001207983 */ /* 0x000ea80000300a00 */
[----:B------:R0:W-:Y:S04]  /*4b750*/  STL.64 [R1+0x2d0], R12 ;  /* 0x0002d00c01007387 */ /* 0x0001e80000100a00 */
[----:B------:R-:W-:Y:S01]  /*4b760*/  STL.64 [R1+0x2d8], R14 ;  /* 0x0002d80e01007387 */ /* 0x000fe20000100a00 */
[----:B------:R-:W-:-:S03]  /*4b770*/  IMAD.MOV.U32 R7, RZ, RZ, R17 ;  /* 0x000000ffff077224 */ /* 0x000fc600078e0011 */
[----:B------:R-:W2:Y:S01]  /*4b780*/  LDL.LU.64 R18, [R1+0x2c08] ;  /* 0x002c080001127983 */ /* 0x000ea20000300a00 */
[----:B0-----:R-:W-:-:S03]  /*4b790*/  IMAD.MOV.U32 R12, RZ, RZ, R16 ;  /* 0x000000ffff0c7224 */ /* 0x001fc600078e0010 */
[----:B------:R-:W2:Y:S01]  /*4b7a0*/  LDL.LU.64 R16, [R1+0x2c00] ;  /* 0x002c000001107983 */ /* 0x000ea20000300a00 */
[C---:B---3--:R-:W-:Y:S03]  /*4b7b0*/  HMMA.16816.F32.BF16 R20, R24.reuse, R20, R8 ;  /* 0x000000141814723c */ /* 0x048fe60000041808 */
[----:B------:R-:W3:Y:S04]  /*4b7c0*/  LDL.LU.64 R10, [R1+0x2bf8] ;  /* 0x002bf800010a7983 */ /* 0x000ee80000300a00 */
[----:B------:R-:W3:Y:S01]  /*4b7d0*/  LDL.LU.64 R8, [R1+0x2bf0] ;  /* 0x002bf00001087983 */ /* 0x000ee20000300a00 */
[----:B----4-:R-:W-:-:S15]  /*4b7e0*/  HMMA.16816.F32.BF16 R28, R24, R28, R52 ;  /* 0x0000001c181c723c */ /* 0x010fde0000041834 */
[----:B------:R0:W-:Y:S04]  /*4b7f0*/  STL.64 [R1+0x2c0], R20 ;  /* 0x0002c01401007387 */ /* 0x0001e80000100a00 */
[----:B------:R-:W-:Y:S04]  /*4b800*/  STL.64 [R1+0x2c8], R22 ;  /* 0x0002c81601007387 */ /* 0x000fe80000100a00 */
[----:B0-----:R-:W4:Y:S04]  /*4b810*/  LDL.LU.64 R20, [R1+0x2be8] ;  /* 0x002be80001147983 */ /* 0x001f280000300a00 */
[----:B------:R-:W2:Y:S04]  /*4b820*/  LDL.LU.64 R52, [R1+0x2be0] ;  /* 0x002be00001347983 */ /* 0x000ea80000300a00 */
[----:B------:R-:W-:Y:S04]  /*4b830*/  STL.64 [R1+0x380], R28 ;  /* 0x0003801c01007387 */ /* 0x000fe80000100a00 */
[----:B------:R0:W-:Y:S04]  /*4b840*/  STL.64 [R1+0x388], R30 ;  /* 0x0003881e01007387 */ /* 0x0001e80000100a00 */
[----:B0-----:R-:W3:Y:S04]  /*4b850*/  LDL.LU.64 R30, [R1+0x2bd8] ;  /* 0x002bd800011e7983 */ /* 0x001ee80000300a00 */
[----:B------:R-:W3:Y:S01]  /*4b860*/  LDL.LU.64 R28, [R1+0x2bd0] ;  /* 0x002bd000011c7983 */ /* 0x000ee20000300a00 */
[----:B--2---:R-:W-:-:S15]  /*4b870*/  HMMA.16816.F32.BF16 R32, R24, R52, R32 ;  /* 0x000000341820723c */ /* 0x004fde0000041820 */
[----:B------:R-:W-:-:S08]  /*4b880*/  NOP ;  /* 0x0000000000007918 */ /* 0x000fd00000000000 */
[----:B------:R0:W-:Y:S04]  /*4b890*/  STL.64 [R1+0x370], R32 ;  /* 0x0003702001007387 */ /* 0x0001e80000100a00 */
[----:B------:R-:W-:Y:S04]  /*4b8a0*/  STL.64 [R1+0x378], R34 ;  /* 0x0003782201007387 */ /* 0x000fe80000100a00 */
[----:B0-----:R-:W2:Y:S04]  /*4b8b0*/  LDL.LU.64 R32, [R1+0x2bc8] ;  /* 0x002bc80001207983 */ /* 0x001ea80000300a00 */
[----:B------:R0:W-:Y:S04]  /*4b8c0*/  STL.64 [R1+0x2b60], R52 ;  /* 0x002b603401007387 */ /* 0x0001e80000100a00 */
[----:B0-----:R-:W4:Y:S04]  /*4b8d0*/  LDL.LU R52, [R1+0x2a0] ;  /* 0x0002a00001347983 */ /* 0x001f280000300800 */
[----:B------:R-:W4:Y:S01]  /*4b8e0*/  LDL.LU R53, [R1+0x2a4] ;  /* 0x0002a40001357983 */ /* 0x000f220000300800 */
[----:B--2---:R-:W-:-:S03]  /*4b8f0*/  IMAD.MOV.U32 R54, RZ, RZ, R33 ;  /* 0x000000ffff367224 */ /* 0x004fc600078e0021 */
[----:B------:R-:W2:Y:S01]  /*4b900*/  LDL.LU R33, [R1+0x2bc0] ;  /* 0x002bc00001217983 */ /* 0x000ea20000300800 */
[----:B------:R-:W-:-:S07]  /*4b910*/  IMAD.MOV.U32 R55, RZ, RZ, R32 ;  /* 0x000000ffff377224 */ /* 0x000fce00078e0020 */
[----:B----4-:R-:W-:Y:S01]  /*4b920*/  HMMA.16816.F32.BF16 R52, R24, R4, R52 ;  /* 0x000000041834723c */ /* 0x010fe20000041834 */
[----:B------:R-:W-:Y:S05]  /*4b930*/  STL.64 [R1+0x2b58], R18 ;  /* 0x002b581201007387 */ /* 0x000fea0000100a00 */
[----:B---3--:R-:W-:-:S15]  /*4b940*/  HMMA.16816.F32.BF16 R24, R28, R16, R40 ;  /* 0x000000101c18723c */ /* 0x008fde0000041828 */
[----:B------:R-:W-:-:S02]  /*4b950*/  NOP ;  /* 0x0000000000007918 */ /* 0x000fc40000000000 */
[----:B------:R-:W-:Y:S04]  /*4b960*/  STL.64 [R1+0x2b0], R52 ;  /* 0x0002b03401007387 */ /* 0x000fe80000100a00 */
[----:B------:R-:W-:Y:S04]  /*4b970*/  STL.64 [R1+0x2b8], R54 ;  /* 0x0002b83601007387 */ /* 0x000fe80000100a00 */
[----:B------:R0:W-:Y:S02]  /*4b980*/  STL.64 [R1+0x2b50], R16 ;  /* 0x002b501001007387 */ /* 0x0001e40000100a00 */
[----:B0-----:R-:W-:Y:S02]  /*4b990*/  HMMA.16816.F32.BF16 R16, R28, R20, R48 ;  /* 0x000000141c10723c */ /* 0x001fe40000041830 */
[----:B------:R-:W-:Y:S04]  /*4b9a0*/  STL.64 [R1+0x2a0], R24 ;  /* 0x0002a01801007387 */ /* 0x000fe80000100a00 */
[----:B------:R-:W-:Y:S04]  /*4b9b0*/  STL.64 [R1+0x2a8], R26 ;  /* 0x0002a81a01007387 */ /* 0x000fe80000100a00 */
[----:B------:R-:W-:-:S13]  /*4b9c0*/  STL.64 [R1+0x2b30], R20 ;  /* 0x002b301401007387 */ /* 0x000fda0000100a00 */
[----:B------:R-:W-:Y:S04]  /*4b9d0*/  STL.64 [R1+0x290], R16 ;  /* 0x0002901001007387 */ /* 0x000fe80000100a00 */
[----:B------:R-:W-:Y:S04]  /*4b9e0*/  STL.64 [R1+0x298], R18 ;  /* 0x0002981201007387 */ /* 0x000fe80000100a00 */
[----:B--2---:R-:W0:Y:S04]  /*4b9f0*/  LDSM.16.MT88.4 R32, [R33+UR4+0xa000] ;  /* 0x00a000042120783b */ /* 0x004e280008004200 */
[----:B0-----:R-:W-:Y:S04]  /*4ba00*/  STL.64 [R1+0x2aa8], R34 ;  /* 0x002aa82201007387 */ /* 0x001fe80000100a00 */
[----:B------:R0:W-:Y:S04]  /*4ba10*/  STL.64 [R1+0x2aa0], R32 ;  /* 0x002aa02001007387 */ /* 0x0001e80000100a00 */
[----:B0-----:R-:W2:Y:S01]  /*4ba20*/  LDL.LU.64 R32, [R1+0x70] ;  /* 0x0000700001207983 */ /* 0x001ea20000300a00 */
[----:B------:R-:W-:Y:S01]  /*4ba30*/  HMMA.16816.F32.BF16 R16, R28, R8, R44 ;  /* 0x000000081c10723c */ /* 0x000fe2000004182c */
[----:B------:R-:W-:-:S02]  /*4ba40*/  IMAD.MOV.U32 R20, RZ, RZ, R12 ;  /* 0x000000ffff147224 */ /* 0x000fc400078e000c */
[----:B------:R-:W-:Y:S01]  /*4ba50*/  IMAD.MOV.U32 R21, RZ, RZ, R7 ;  /* 0x000000ffff157224 */ /* 0x000fe200078e0007 */
[----:B--2---:R-:W-:-:S15]  /*4ba60*/  STL.64 [R1+0x2b90], R32 ;  /* 0x002b902001007387 */ /* 0x004fde0000100a00 */
[----:B------:R-:W-:-:S04]  /*4ba70*/  NOP ;  /* 0x0000000000007918 */ /* 0x000fc80000000000 */
[----:B------:R-:W-:Y:S04]  /*4ba80*/  STL.64 [R1+0x280], R16 ;  /* 0x0002801001007387 */ /* 0x000fe80000100a00 */
[----:B------:R-:W-:Y:S04]  /*4ba90*/  STL.64 [R1+0x288], R18 ;  /* 0x0002881201007387 */ /* 0x000fe80000100a00 */
[----:B------:R0:W-:Y:S02]  /*4baa0*/  STL.64 [R1+0x2b70], R20 ;  /* 0x002b701401007387 */ /* 0x0001e40000100a00 */
[----:B0-----:R-:W-:-:S02]  /*4bab0*/  IMAD.MOV.U32 R20, RZ, RZ, R6 ;  /* 0x000000ffff147224 */ /* 0x001fc400078e0006 */
[----:B------:R-:W-:-:S05]  /*4bac0*/  IMAD.MOV.U32 R21, RZ, RZ, R3 ;  /* 0x000000ffff157224 */ /* 0x000fca00078e0003 */
[----:B------:R-:W-:Y:S04]  /*4bad0*/  STL.64 [R1+0x2b88], R20 ;  /* 0x002b881401007387 */ /* 0x000fe80000100a00 */
[----:B------:R-:W2:Y:S04]  /*4bae0*/  LDL.64 R24, [R1+0x80] ;  /* 0x0000800001187983 */ /* 0x000ea80000100a00 */
[----:B--2---:R0:W-:Y:S04]  /*4baf0*/  STL.64 [R1+0x2b68], R24 ;  /* 0x002b681801007387 */ /* 0x0041e80000100a00 */
[----:B0-----:R-:W2:Y:S04]  /*4bb00*/  LDL.LU R24, [R1+0x1f0] ;  /* 0x0001f00001187983 */ /* 0x001ea80000300800 */
[----:B------:R-:W2:Y:S04]  /*4bb10*/  LDL.LU R25, [R1+0x1f4] ;  /* 0x0001f40001197983 */ /* 0x000ea80000300800 */
[----:B------:R-:W3:Y:S04]  /*4bb20*/  LDL.LU R26, [R1+0x1f8] ;  /* 0x0001f800011a7983 */ /* 0x000ee80000300800 */
        /* <DEDUP_REMOVED lines=19> */
[----:B------:R-:W4:Y:S04]  /*4bc60*/  LDL.LU R34, [R1+0x218] ;  /* 0x0002180001227983 */ /* 0x000f280000300800 */
[----:B------:R-:W4:Y:S01]  /*4bc70*/  LDL.LU R35, [R1+0x21c] ;  /* 0x00021c0001237983 */ /* 0x000f220000300800 */
[----:B------:R-:W-:Y:S01]  /*4bc80*/  IMAD.MOV.U32 R44, RZ, RZ, R2 ;  /* 0x000000ffff2c7224 */ /* 0x000fe200078e0002 */
[----:B------:R-:W-:-:S02]  /*4bc90*/  MOV R45, R0 ;  /* 0x00000000002d7202 */ /* 0x000fc40000000f00 */
[----:B------:R-:W3:Y:S04]  /*4bca0*/  LDL.LU R12, [R1+0x230] ;  /* 0x00023000010c7983 */ /* 0x000ee80000300800 */
[----:B------:R-:W3:Y:S04]  /*4bcb0*/  LDL.LU R13, [R1+0x234] ;  /* 0x00023400010d7983 */ /* 0x000ee80000300800 */
[----:B------:R-:W3:Y:S04]  /*4bcc0*/  LDL.LU R14, [R1+0x238] ;  /* 0x00023800010e7983 */ /* 0x000ee80000300800 */
[----:B------:R-:W3:Y:S01]  /*4bcd0*/  LDL.LU R15, [R1+0x23c] ;  /* 0x00023c00010f7983 */ /* 0x000ee20000300800 */
[C---:B--2---:R-:W-:Y:S03]  /*4bce0*/  HMMA.16816.F32.BF16 R44, R28.reuse, R44, R40 ;  /* 0x0000002c1c2c723c */ /* 0x044fe60000041828 */
[----:B----4-:R-:W-:Y:S04]  /*4bcf0*/  STL.64 [R1+0x2ba0], R34 ;  /* 0x002ba02201007387 */ /* 0x010fe80000100a00 */
[----:B---3--:R0:W-:Y:S04]  /*4bd00*/  STL.64 [R1+0x2b98], R32 ;  /* 0x002b982001007387 */ /* 0x0081e80000100a00 */
[----:B0-----:R-:W2:Y:S04]  /*4bd10*/  LDL.LU R32, [R1+0x220] ;  /* 0x0002200001207983 */ /* 0x001ea80000300800 */
[----:B------:R-:W2:Y:S04]  /*4bd20*/  LDL.LU R33, [R1+0x224] ;  /* 0x0002240001217983 */ /* 0x000ea80000300800 */
[----:B------:R-:W2:Y:S04]  /*4bd30*/  LDL.LU R34, [R1+0x228] ;  /* 0x0002280001227983 */ /* 0x000ea80000300800 */
[----:B------:R-:W2:Y:S04]  /*4bd40*/  LDL.LU R35, [R1+0x22c] ;  /* 0x00022c0001237983 */ /* 0x000ea80000300800 */
[----:B------:R-:W3:Y:S04]  /*4bd50*/  LDL.64 R20, [R1+0x140] ;  /* 0x0001400001147983 */ /* 0x000ee80000100a00 */
[----:B------:R-:W-:Y:S04]  /*4bd60*/  STL.64 [R1+0x2b80], R26 ;  /* 0x002b801a01007387 */ /* 0x000fe80000100a00 */
[----:B------:R0:W-:Y:S04]  /*4bd70*/  STL.64 [R1+0x2b78], R24 ;  /* 0x002b781801007387 */ /* 0x0001e80000100a00 */
[----:B0-----:R-:W4:Y:S04]  /*4bd80*/  LDL.LU R24, [R1+0x200] ;  /* 0x0002000001187983 */ /* 0x001f280000300800 */
        /* <DEDUP_REMOVED lines=8> */
[----:B------:R-:W4:Y:S04]  /*4be10*/  LDL.LU R11, [R1+0x1ec] ;  /* 0x0001ec00010b7983 */ /* 0x000f280000300800 */
[----:B------:R-:W3:Y:S04]  /*4be20*/  LDL.LU.64 R40, [R1+0x2bb8] ;  /* 0x002bb80001287983 */ /* 0x000ee80000300a00 */
[----:B------:R0:W-:Y:S04]  /*4be30*/  STL.64 [R1+0x270], R44 ;  /* 0x0002702c01007387 */ /* 0x0001e80000100a00 */
[----:B------:R-:W-:Y:S04]  /*4be40*/  STL.64 [R1+0x278], R46 ;  /* 0x0002782e01007387 */ /* 0x000fe80000100a00 */
[----:B0-----:R-:W2:Y:S02]  /*4be50*/  LDL.LU.64 R44, [R1+0x2bb0] ;  /* 0x002bb000012c7983 */ /* 0x001ea40000300a00 */
[----:B--2---:R-:W-:-:S15]  /*4be60*/  HMMA.16816.F32.BF16 R48, R28, R44, R48 ;  /* 0x0000002c1c30723c */ /* 0x004fde0000041830 */
[----:B------:R-:W-:-:S08]  /*4be70*/  NOP ;  /* 0x0000000000007918 */ /* 0x000fd00000000000 */
[----:B------:R0:W-:Y:S04]  /*4be80*/  STL.64 [R1+0x260], R48 ;  /* 0x0002603001007387 */ /* 0x0001e80000100a00 */
[----:B------:R-:W-:Y:S04]  /*4be90*/  STL.64 [R1+0x268], R50 ;  /* 0x0002683201007387 */ /* 0x000fe80000100a00 */
[----:B0-----:R-:W2:Y:S01]  /*4bea0*/  LDL.LU.64 R48, [R1+0x2ba8] ;  /* 0x002ba80001307983 */ /* 0x001ea20000300a00 */
[C---:B------:R-:W-:Y:S06]  /*4beb0*/  HMMA.16816.F32.BF16 R12, R28.reuse, R56, R12 ;  /* 0x000000381c0c723c */ /* 0x040fec000004180c */
[----:B------:R-:W-:-:S15]  /*4bec0*/  HMMA.16816.F32.BF16 R32, R28, R36, R32 ;  /* 0x000000241c20723c */ /* 0x000fde0000041820 */
[----:B------:R-:W-:-:S09]  /*4bed0*/  NOP ;  /* 0x0000000000007918 */ /* 0x000fd20000000000 */
[----:B------:R-:W-:Y:S02]  /*4bee0*/  IMAD.MOV.U32 R6, RZ, RZ, R32 ;  /* 0x000000ffff067224 */ /* 0x000fe400078e0020 */
[----:B------:R-:W-:Y:S01]  /*4bef0*/  IMAD.MOV.U32 R7, RZ, RZ, R33 ;  /* 0x000000ffff077224 */ /* 0x000fe200078e0021 */
[----:B--2---:R-:W-:-:S15]  /*4bf00*/  HMMA.16816.F32.BF16 R16, R28, R48, R16 ;  /* 0x000000301c10723c */ /* 0x004fde0000041810 */
[----:B------:R-:W-:-:S08]  /*4bf10*/  NOP ;  /* 0x0000000000007918 */ /* 0x000fd00000000000 */
[----:B------:R-:W-:Y:S04]  /*4bf20*/  STL.64 [R1+0x250], R16 ;  /* 0x0002501001007387 */ /* 0x000fe80000100a00 */
[----:B------:R3:W-:Y:S02]  /*4bf30*/  STL.64 [R1+0x258], R18 ;  /* 0x0002581201007387 */ /* 0x0007e40000100a00 */
[----:B---3--:R-:W-:Y:S02]  /*4bf40*/  HMMA.16816.F32.BF16 R16, R28, R40, R52 ;  /* 0x000000281c10723c */ /* 0x008fe40000041834 */
[----:B------:R-:W2:-:S15]  /*4bf50*/  LDL.LU R52, [R1+0x1d0] ;  /* 0x0001d00001347983 */ /* 0x000e9e0000300800 */
[----:B------:R-:W-:-:S06]  /*4bf60*/  NOP ;  /* 0x0000000000007918 */ /* 0x000fcc0000000000 */
[----:B------:R0:W-:Y:S04]  /*4bf70*/  STL.64 [R1+0x240], R16 ;  /* 0x0002401001007387 */ /* 0x0001e80000100a00 */
[----:B------:R1:W-:Y:S04]  /*4bf80*/  STL.64 [R1+0x248], R18 ;  /* 0x0002481201007387 */ /* 0x0003e80000100a00 */
[----:B------:R-:W2:Y:S04]  /*4bf90*/  LDL.LU R53, [R1+0x1d4] ;  /* 0x0001d40001357983 */ /* 0x000ea80000300800 */
[----:B------:R-:W2:Y:S04]  /*4bfa0*/  LDL.LU R54, [R1+0x1d8] ;  /* 0x0001d80001367983 */ /* 0x000ea80000300800 */
[----:B------:R-:W2:Y:S04]  /*4bfb0*/  LDL.LU R55, [R1+0x1dc] ;  /* 0x0001dc0001377983 */ /* 0x000ea80000300800 */
[----:B0-----:R-:W3:Y:S04]  /*4bfc0*/  LDL.LU R16, [R1+0x1c0] ;  /* 0x0001c00001107983 */ /* 0x001ee80000300800 */
[----:B------:R-:W3:Y:S04]  /*4bfd0*/  LDL.LU R17, [R1+0x1c4] ;  /* 0x0001c40001117983 */ /* 0x000ee80000300800 */
[----:B-1----:R-:W3:Y:S04]  /*4bfe0*/  LDL.LU R18, [R1+0x1c8] ;  /* 0x0001c80001127983 */ /* 0x002ee80000300800 */
[----:B------:R-:W3:Y:S04]  /*4bff0*/  LDL.LU R19, [R1+0x1cc] ;  /* 0x0001cc0001137983 */ /* 0x000ee80000300800 */
[----:B------:R0:W-:Y:S04]  /*4c000*/  STL.64 [R1+0x230], R12 ;  /* 0x0002300c01007387 */ /* 0x0001e80000100a00 */
[----:B------:R1:W-:Y:S04]  /*4c010*/  STL.64 [R1+0x238], R14 ;  /* 0x0002380e01007387 */ /* 0x0003e80000100a00 */
[----:B0-----:R-:W3:Y:S04]  /*4c020*/  LDL.LU R12, [R1+0x4c0] ;  /* 0x0004c000010c7983 */ /* 0x001ee80000300800 */
[----:B------:R-:W3:Y:S04]  /*4c030*/  LDL.LU R13, [R1+0x4c4] ;  /* 0x0004c400010d7983 */ /* 0x000ee80000300800 */
[----:B-1----:R-:W3:Y:S04]  /*4c040*/  LDL.LU R14, [R1+0x4c8] ;  /* 0x0004c800010e7983 */ /* 0x002ee80000300800 */
[----:B------:R-:W3:Y:S04]  /*4c050*/  LDL.LU R15, [R1+0x4cc] ;  /* 0x0004cc00010f7983 */ /* 0x000ee80000300800 */
[----:B------:R0:W-:Y:S04]  /*4c060*/  STL.64 [R1+0x228], R34 ;  /* 0x0002282201007387 */ /* 0x0001e80000100a00 */
[----:B0-----:R-:W4:Y:S04]  /*4c070*/  LDL.LU.64 R34, [R1+0x2ba0] ;  /* 0x002ba00001227983 */ /* 0x001f280000300a00 */
[----:B------:R-:W4:Y:S02]  /*4c080*/  LDL.LU.64 R32, [R1+0x2b98] ;  /* 0x002b980001207983 */ /* 0x000f240000300a00 */
[----:B----4-:R-:W-:-:S15]  /*4c090*/  HMMA.16816.F32.BF16 R32, R28, R20, R32 ;  /* 0x000000141c20723c */ /* 0x010fde0000041820 */
[----:B------:R-:W-:-:S08]  /*4c0a0*/  NOP ;  /* 0x0000000000007918 */ /* 0x000fd00000000000 */
[----:B------:R0:W-:Y:S04]  /*4c0b0*/  STL.64 [R1+0x210], R32 ;  /* 0x0002102001007387 */ /* 0x0001e80000100a00 */
[----:B------:R1:W-:Y:S04]  /*4c0c0*/  STL.64 [R1+0x218], R34 ;  /* 0x0002182201007387 */ /* 0x0003e80000100a00 */
[----:B0-----:R-:W2:Y:S01]  /*4c0d0*/  LDL.LU.64 R32, [R1+0x2b90] ;  /* 0x002b900001207983 */ /* 0x001ea20000300a00 */
[----:B-1----:R-:W-:Y:S02]  /*4c0e0*/  IMAD.MOV.U32 R35, RZ, RZ, R20 ;  /* 0x000000ffff237224 */ /* 0x002fe400078e0014 */
[----:B------:R-:W-:-:S02]  /*4c0f0*/  IMAD.MOV.U32 R34, RZ, RZ, R21 ;  /* 0x000000ffff227224 */ /* 0x000fc400078e0015 */
[----:B------:R-:W4:Y:S02]  /*4c100*/  LDL.LU.64 R20, [R1+0x2b88] ;  /* 0x002b880001147983 */ /* 0x000f240000300a00 */
[----:B----4-:R-:W-:Y:S02]  /*4c110*/  HMMA.16816.F32.BF16 R20, R28, R20, R24 ;  /* 0x000000141c14723c */ /* 0x010fe40000041818 */
[----:B------:R-:W4:Y:S04]  /*4c120*/  LDL.LU.64 R26, [R1+0x2b80] ;  /* 0x002b8000011a7983 */ /* 0x000f280000300a00 */
[----:B------:R-:W4:-:S15]  /*4c130*/  LDL.LU.64 R24, [R1+0x2b78] ;  /* 0x002b780001187983 */ /* 0x000f1e0000300a00 */
[----:B------:R-:W-:-:S02]  /*4c140*/  NOP ;  /* 0x0000000000007918 */ /* 0x000fc40000000000 */
[----:B------:R0:W-:Y:S04]  /*4c150*/  STL.64 [R1+0x200], R20 ;  /* 0x0002001401007387 */ /* 0x0001e80000100a00 */
[----:B------:R4:W-:Y:S04]  /*4c160*/  STL.64 [R1+0x208], R22 ;  /* 0x0002081601007387 */ /* 0x0009e80000100a00 */
[----:B0-----:R-:W4:Y:S02]  /*4c170*/  LDL.LU.64 R20, [R1+0x2b70] ;  /* 0x002b700001147983 */ /* 0x001f240000300a00 */
[C---:B----4-:R-:W-:Y:S02]  /*4c180*/  HMMA.16816.F32.BF16 R20, R28.reuse, R20, R24 ;  /* 0x000000141c14723c */ /* 0x050fe40000041818 */
[----:B------:R-:W4:Y:S04]  /*4c190*/  LDL.LU.64 R24, [R1+0x2b68] ;  /* 0x002b680001187983 */ /* 0x000f280000300a00 */
[----:B--2---:R-:W-:-:S15]  /*4c1a0*/  HMMA.16816.F32.BF16 R52, R28, R32, R52 ;  /* 0x000000201c34723c */ /* 0x004fde0000041834 */
[----:B------:R-:W-:-:S02]  /*4c1b0*/  NOP ;  /* 0x0000000000007918 */ /* 0x000fc40000000000 */
[----:B------:R0:W-:Y:S04]  /*4c1c0*/  STL.64 [R1+0x1f0], R20 ;  /* 0x0001f01401007387 */ /* 0x0001e80000100a00 */
[----:B------:R1:W-:Y:S04]  /*4c1d0*/  STL.64 [R1+0x1f8], R22 ;  /* 0x0001f81601007387 */ /* 0x0003e80000100a00 */
[----:B0-----:R-:W2:Y:S04]  /*4c1e0*/  LDL.LU R20, [R1+0x4b0] ;  /* 0x0004b00001147983 */ /* 0x001ea80000300800 */
[----:B------:R-:W2:Y:S04]  /*4c1f0*/  LDL.LU R21, [R1+0x4b4] ;  /* 0x0004b40001157983 */ /* 0x000ea80000300800 */
[----:B-1----:R-:W2:Y:S04]  /*4c200*/  LDL.LU R22, [R1+0x4b8] ;  /* 0x0004b80001167983 */ /* 0x002ea80000300800 */
[----:B------:R-:W2:Y:S01]  /*4c210*/  LDL.LU R23, [R1+0x4bc] ;  /* 0x0004bc0001177983 */ /* 0x000ea20000300800 */
[----:B----4-:R-:W-:Y:S06]  /*4c220*/  HMMA.16816.F32.BF16 R8, R28, R24, R8 ;  /* 0x000000181c08723c */ /* 0x010fec0000041808 */
[----:B------:R-:W-:-:S02]  /*4c230*/  IMAD.MOV.U32 R39, RZ, RZ, R24 ;  /* 0x000000ffff277224 */ /* 0x000fc400078e0018 */
[----:B------:R-:W-:-:S15]  /*4c240*/  IMAD.MOV.U32 R38, RZ, RZ, R25 ;  /* 0x000000ffff267224 */ /* 0x000fde00078e0019 */
[----:B------:R0:W-:Y:S04]  /*4c250*/  STL.64 [R1+0x1e0], R8 ;  /* 0x0001e00801007387 */ /* 0x0001e80000100a00 */
[----:B------:R1:W-:Y:S04]  /*4c260*/  STL.64 [R1+0x1e8], R10 ;  /* 0x0001e80a01007387 */ /* 0x0003e80000100a00 */
[----:B0-----:R-:W4:Y:S04]  /*4c270*/  LDL.LU R8, [R1+0x4a0] ;  /* 0x0004a00001087983 */ /* 0x001f280000300800 */
[----:B------:R-:W4:Y:S04]  /*4c280*/  LDL.LU R9, [R1+0x4a4] ;  /* 0x0004a40001097983 */ /* 0x000f280000300800 */
[----:B-1----:R-:W4:Y:S04]  /*4c290*/  LDL.LU R10, [R1+0x4a8] ;  /* 0x0004a800010a7983 */ /* 0x002f280000300800 */
[----:B------:R-:W4:Y:S04]  /*4c2a0*/  LDL.LU R11, [R1+0x4ac] ;  /* 0x0004ac00010b7983 */ /* 0x000f280000300800 */
[----:B------:R-:W4:Y:S04]  /*4c2b0*/  LDL.LU R24, [R1+0x490] ;  /* 0x0004900001187983 */ /* 0x000f280000300800 */
[----:B------:R-:W4:Y:S04]  /*4c2c0*/  LDL.LU R25, [R1+0x494] ;  /* 0x0004940001197983 */ /* 0x000f280000300800 */
[----:B------:R-:W4:Y:S04]  /*4c2d0*/  LDL.LU R26, [R1+0x498] ;  /* 0x00049800011a7983 */ /* 0x000f280000300800 */
[----:B------:R-:W4:Y:S04]  /*4c2e0*/  LDL.LU R27, [R1+0x49c] ;  /* 0x00049c00011b7983 */ /* 0x000f280000300800 */
[----:B------:R0:W-:Y:S04]  /*4c2f0*/  STL.64 [R1+0x1d0], R52 ;  /* 0x0001d03401007387 */ /* 0x0001e80000100a00 */
[----:B------:R-:W-:Y:S04]  /*4c300*/  STL.64 [R1+0x1d8], R54 ;  /* 0x0001d83601007387 */ /* 0x000fe80000100a00 */
[----:B0-----:R-:W3:Y:S04]  /*4c310*/  LDL.LU.64 R52, [R1+0x2b60] ;  /* 0x002b600001347983 */ /* 0x001ee80000300a00 */
[----:B------:R-:W-:Y:S01]  /*4c320*/  STL.64 [R1+0x2ab0], R32 ;  /* 0x002ab02001007387 */ /* 0x000fe20000100a00 */
[C---:B---3--:R-:W-:Y:S06]  /*4c330*/  HMMA.16816.F32.BF16 R16, R28.reuse, R52, R16 ;  /* 0x000000341c10723c */ /* 0x048fec0000041810 */
[----:B------:R-:W-:-:S15]  /*4c340*/  HMMA.16816.F32.BF16 R28, R28, R4, R12 ;  /* 0x000000041c1c723c */ /* 0x000fde000004180c */
[----:B------:R-:W-:-:S02]  /*4c350*/  NOP ;  /* 0x0000000000007918 */ /* 0x000fc40000000000 */
[----:B------:R-:W-:Y:S04]  /*4c360*/  STL.64 [R1+0x1c0], R16 ;  /* 0x0001c01001007387 */ /* 0x000fe80000100a00 */
[----:B------:R0:W-:Y:S04]  /*4c370*/  STL.64 [R1+0x1c8], R18 ;  /* 0x0001c81201007387 */ /* 0x0001e80000100a00 */
[----:B0-----:R-:W3:Y:S04]  /*4c380*/  LDL.LU.64 R18, [R1+0x2b58] ;  /* 0x002b580001127983 */ /* 0x001ee80000300a00 */
[----:B------:R-:W2:Y:S04]  /*4c390*/  LDL.LU.64 R16, [R1+0x2b50] ;  /* 0x002b500001107983 */ /* 0x000ea80000300a00 */
[----:B------:R0:W-:Y:S04]  /*4c3a0*/  STL.64 [R1+0x2ab8], R52 ;  /* 0x002ab83401007387 */ /* 0x0001e80000100a00 */
[----:B0-----:R-:W4:Y:S04]  /*4c3b0*/  LDL.LU R52, [R1+0x570] ;  /* 0x0005700001347983 */ /* 0x001f280000300800 */
[----:B------:R-:W4:Y:S04]  /*4c3c0*/  LDL.LU R53, [R1+0x574] ;  /* 0x0005740001357983 */ /* 0x000f280000300800 */
[----:B------:R-:W4:Y:S04]  /*4c3d0*/  LDL.LU R54, [R1+0x578] ;  /* 0x0005780001367983 */ /* 0x000f280000300800 */
[----:B------:R-:W4:Y:S04]  /*4c3e0*/  LDL.LU R55, [R1+0x57c] ;  /* 0x00057c0001377983 */ /* 0x000f280000300800 */
[----:B------:R-:W2:Y:S04]  /*4c3f0*/  LDL.LU.64 R14, [R1+0x2b48] ;  /* 0x002b4800010e7983 */ /* 0x000ea80000300a00 */
[----:B------:R-:W2:Y:S04]  /*4c400*/  LDL.LU.64 R12, [R1+0x2b40] ;  /* 0x002b4000010c7983 */ /* 0x000ea80000300a00 */
[----:B------:R0:W-:Y:S04]  /*4c410*/  STL.64 [R1+0x100], R28 ;  /* 0x0001001c01007387 */ /* 0x0001e80000100a00 */
[----:B------:R1:W-:Y:S04]  /*4c420*/  STL.64 [R1+0x108], R30 ;  /* 0x0001081e01007387 */ /* 0x0003e80000100a00 */
[----:B0-----:R-:W4:Y:S04]  /*4c430*/  LDL.LU R28, [R1+0x580] ;  /* 0x00058000011c7983 */ /* 0x001f280000300800 */
[----:B------:R-:W4:Y:S04]  /*4c440*/  LDL.LU R29, [R1+0x584] ;  /* 0x00058400011d7983 */ /* 0x000f280000300800 */
[----:B-1----:R-:W4:Y:S01]  /*4c450*/  LDL.LU R30, [R1+0x588] ;  /* 0x00058800011e7983 */ /* 0x002f220000300800 */
[----:B------:R-:W-:-:S03]  /*4c460*/  IMAD.MOV.U32 R31, RZ, RZ, R61 ;  /* 0x000000ffff1f7224 */ /* 0x000fc600078e003d */
[----:B------:R-:W4:Y:S04]  /*4c470*/  LDL.LU R61, [R1+0x2b38] ;  /* 0x002b3800013d7983 */ /* 0x000f280000300800 */
[----:B------:R-:W-:Y:S04]  /*4c480*/  STL.64 [R1+0x2ac8], R6 ;  /* 0x002ac80601007387 */ /* 0x000fe80000100a00 */
[----:B------:R0:W-:Y:S04]  /*4c490*/  STL.64 [R1+0x2ac0], R4 ;  /* 0x002ac00401007387 */ /* 0x0001e80000100a00 */
[----:B0-----:R-:W4:Y:S04]  /*4c4a0*/  LDL.LU R4, [R1+0x590] ;  /* 0x0005900001047983 */ /* 0x001f280000300800 */
[----:B------:R-:W4:Y:S04]  /*4c4b0*/  LDL.LU R5, [R1+0x594] ;  /* 0x0005940001057983 */ /* 0x000f280000300800 */
[----:B------:R-:W4:Y:S04]  /*4c4c0*/  LDL.LU R6, [R1+0x598] ;  /* 0x0005980001067983 */ /* 0x000f280000300800 */
[----:B------:R-:W4:Y:S01]  /*4c4d0*/  LDL.LU R7, [R1+0x59c] ;  /* 0x00059c0001077983 */ /* 0x000f220000300800 */
[----:B--2---:R-:W-:-:S15]  /*4c4e0*/  HMMA.16816.F32.BF16 R20, R12, R16, R20 ;  /* 0x000000100c14723c */ /* 0x004fde0000041814 */
[----:B------:R-:W-:-:S08]  /*4c4f0*/  NOP ;  /* 0x0000000000007918 */ /* 0x000fd00000000000 */
[----:B------:R0:W-:Y:S04]  /*4c500*/  STL.64 [R1+0xf0], R20 ;  /* 0x0000f01401007387 */ /* 0x0001e80000100a00 */
[----:B------:R-:W-:Y:S04]  /*4c510*/  STL.64 [R1+0xf8], R22 ;  /* 0x0000f81601007387 */ /* 0x000fe80000100a00 */
[----:B0-----:R-:W4:Y:S04]  /*4c520*/  LDL.LU.64 R20, [R1+0x2b30] ;  /* 0x002b300001147983 */ /* 0x001f280000300a00 */
[----:B---3--:R-:W-:Y:S04]  /*4c530*/  STL.64 [R1+0x2ad8], R18 ;  /* 0x002ad81201007387 */ /* 0x008fe80000100a00 */
[----:B------:R0:W-:Y:S04]  /*4c540*/  STL.64 [R1+0x2ad0], R16 ;  /* 0x002ad01001007387 */ /* 0x0001e80000100a00 */
[----:B0-----:R-:W2:Y:S04]  /*4c550*/  LDL.LU R16, [R1+0x5a0] ;  /* 0x0005a00001107983 */ /* 0x001ea80000300800 */
[----:B------:R-:W2:Y:S04]  /*4c560*/  LDL.LU R18, [R1+0x5a8] ;  /* 0x0005a80001127983 */ /* 0x000ea80000300800 */
[----:B------:R-:W2:Y:S01]  /*4c570*/  LDL.LU R19, [R1+0x5ac] ;  /* 0x0005ac0001137983 */ /* 0x000ea20000300800 */
[----:B----4-:R-:W-:-:S15]  /*4c580*/  HMMA.16816.F32.BF16 R8, R12, R20, R8 ;  /* 0x000000140c08723c */ /* 0x010fde0000041808 */
[----:B------:R-:W-:-:S08]  /*4c590*/  NOP ;  /* 0x0000000000007918 */ /* 0x000fd00000000000 */
[----:B------:R-:W-:Y:S04]  /*4c5a0*/  STL.64 [R1+0xe0], R8 ;  /* 0x0000e00801007387 */ /* 0x000fe80000100a00 */
[----:B------:R0:W-:Y:S04]  /*4c5b0*/  STL.64 [R1+0xe8], R10 ;  /* 0x0000e80a01007387 */ /* 0x0001e80000100a00 */
[----:B0-----:R-:W3:Y:S04]  /*4c5c0*/  LDL.LU.64 R10, [R1+0x2b28] ;  /* 0x002b2800010a7983 */ /* 0x001ee80000300a00 */
[----:B------:R-:W4:Y:S01]  /*4c5d0*/  LDL.LU.64 R8, [R1+0x2b20] ;  /* 0x002b200001087983 */ /* 0x000f220000300a00 */
[----:B------:R-:W0:Y:S01]  /*4c5e0*/  S2R R59, SR_TID.X ;  /* 0x00000000003b7919 */ /* 0x000e220000002100 */
[----:B------:R-:W-:-:S02]  /*4c5f0*/  IMAD.MOV.U32 R17, RZ, RZ, R61 ;  /* 0x000000ffff117224 */ /* 0x000fc400078e003d */
[----:B------:R-:W1:Y:S01]  /*4c600*/  S2R R61, SR_TID.X ;  /* 0x00000000003d7919 */ /* 0x000e620000002100 */
[----:B0-----:R-:W-:Y:S01]  /*4c610*/  LOP3.LUT R59, R59, 0x7, RZ, 0xc0, !PT ;  /* 0x000000073b3b7812 */ /* 0x001fe200078ec0ff */
[----:B-1----:R-:W-:-:S04]  /*4c620*/  IMAD.SHL.U32 R43, R61, 0x2, RZ ;  /* 0x000000023d2b7824 */ /* 0x002fc800078e00ff */
[----:B------:R-:W-:Y:S02]  /*4c630*/  IMAD R59, R59, 0x90, RZ ;  /* 0x000000903b3b7824 */ /* 0x000fe400078e02ff */
[----:B------:R-:W-:-:S03]  /*4c640*/  IMAD.SHL.U32 R58, R61, 0x40, RZ ;  /* 0x000000403d3a7824 */ /* 0x000fc600078e00ff */
[----:B------:R-:W-:-:S04]  /*4c650*/  LOP3.LUT R59, R59, 0x10, R43, 0x78, !PT ;  /* 0x000000103b3b7812 */ /* 0x000fc800078e782b */
[----:B------:R-:W-:Y:S01]  /*4c660*/  LOP3.LUT R59, R59, 0x400, R58, 0xf8, !PT ;  /* 0x000004003b3b7812 */ /* 0x000fe200078ef83a */
[----:B----4-:R-:W-:-:S15]  /*4c670*/  HMMA.16816.F32.BF16 R24, R12, R8, R24 ;  /* 0x000000080c18723c */ /* 0x010fde0000041818 */
[----:B------:R-:W-:-:S08]  /*4c680*/  NOP ;  /* 0x0000000000007918 */ /* 0x000fd00000000000 */
[----:B------:R-:W-:Y:S04]  /*4c690*/  STL.64 [R1+0xd0], R24 ;  /* 0x0000d01801007387 */ /* 0x000fe80000100a00 */
[----:B------:R-:W-:Y:S01]  /*4c6a0*/  STL [R1+0xd8], R26 ;  /* 0x0000d81a01007387 */ /* 0x000fe20000100800 */
[----:B------:R-:W-:-:S03]  /*4c6b0*/  IMAD.MOV.U32 R61, RZ, RZ, R27 ;  /* 0x000000ffff3d7224 */ /* 0x000fc600078e001b */
[----:B------:R-:W0:Y:S04]  /*4c6c0*/  LDSM.16.MT88.4 R24, [R59+UR4+0xa800] ;  /* 0x00a800043b18783b */ /* 0x000e280008004200 */
[----:B---3--:R-:W-:Y:S04]  /*4c6d0*/  STL.64 [R1+0x2ae8], R10 ;  /* 0x002ae80a01007387 */ /* 0x008fe80000100a00 */
[----:B------:R1:W-:Y:S04]  /*4c6e0*/  STL.64 [R1+0x2ae0], R8 ;  /* 0x002ae00801007387 */ /* 0x0003e80000100a00 */
[----:B-1----:R-:W3:Y:S04]  /*4c6f0*/  LDL.LU.64 R8, [R1+0x1a0] ;  /* 0x0001a00001087983 */ /* 0x002ee80000300a00 */
[----:B------:R-:W-:Y:S04]  /*4c700*/  STL [R1+0x28a0], R61 ;  /* 0x0028a03d01007387 */ /* 0x000fe80000100800 */
[----:B0-----:R-:W-:Y:S04]  /*4c710*/  STL.64 [R1+0x29d0], R26 ;  /* 0x0029d01a01007387 */ /* 0x001fe80000100a00 */
[----:B------:R0:W-:Y:S04]  /*4c720*/  STL.64 [R1+0x29c8], R24 ;  /* 0x0029c81801007387 */ /* 0x0001e80000100a00 */
[----:B0-----:R-:W4:Y:S04]  /*4c730*/  LDL.LU R24, [R1+0x5b0] ;  /* 0x0005b00001187983 */ /* 0x001f280000300800 */
[----:B------:R-:W4:Y:S04]  /*4c740*/  LDL.LU R25, [R1+0x5b4] ;  /* 0x0005b40001197983 */ /* 0x000f280000300800 */
[----:B------:R-:W4:Y:S04]  /*4c750*/  LDL.LU R26, [R1+0x5b8] ;  /* 0x0005b800011a7983 */ /* 0x000f280000300800 */
[----:B------:R-:W4:Y:S01]  /*4c760*/  LDL.LU R27, [R1+0x5bc] ;  /* 0x0005bc00011b7983 */ /* 0x000f220000300800 */
[----:B------:R-:W-:Y:S06]  /*4c770*/  HMMA.16816.F32.BF16 R4, R12, R48, R4 ;  /* 0x000000300c04723c */ /* 0x000fec0000041804 */
[----:B------:R-:W-:-:S02]  /*4c780*/  IMAD.MOV.U32 R3, RZ, RZ, R48 ;  /* 0x000000ffff037224 */ /* 0x000fc400078e0030 */
[----:B------:R-:W-:Y:S02]  /*4c790*/  IMAD.MOV.U32 R60, RZ, RZ, R49 ;  /* 0x000000ffff3c7224 */ /* 0x000fe400078e0031 */
[----:B------:R-:W-:Y:S02]  /*4c7a0*/  IMAD.MOV.U32 R22, RZ, RZ, R56 ;  /* 0x000000ffff167224 */ /* 0x000fe400078e0038 */
[----:B------:R-:W-:Y:S02]  /*4c7b0*/  IMAD.MOV.U32 R23, RZ, RZ, R57 ;  /* 0x000000ffff177224 */ /* 0x000fe400078e0039 */
[----:B------:R-:W-:Y:S02]  /*4c7c0*/  IMAD.MOV.U32 R32, RZ, RZ, R39 ;  /* 0x000000ffff207224 */ /* 0x000fe400078e0027 */
[----:B------:R-:W-:Y:S02]  /*4c7d0*/  IMAD.MOV.U32 R33, RZ, RZ, R38 ;  /* 0x000000ffff217224 */ /* 0x000fe400078e0026 */
[----:B---3--:R-:W-:-:S02]  /*4c7e0*/  IMAD.MOV.U32 R0, RZ, RZ, R8 ;  /* 0x000000ffff007224 */ /* 0x008fc400078e0008 */
[----:B------:R-:W-:Y:S01]  /*4c7f0*/  IMAD.MOV.U32 R2, RZ, RZ, R9 ;  /* 0x000000ffff027224 */ /* 0x000fe200078e0009 */
[C---:B----4-:R-:W-:Y:S06]  /*4c800*/  HMMA.16816.F32.BF16 R24, R12.reuse, R8, R24 ;  /* 0x000000080c18723c */ /* 0x050fec0000041818 */
[----:B--2---:R-:W-:-:S15]  /*4c810*/  HMMA.16816.F32.BF16 R8, R12, R44, R16 ;  /* 0x0000002c0c08723c */ /* 0x004fde0000041810 */
[----:B------:R-:W-:-:S02]  /*4c820*/  NOP ;  /* 0x0000000000007918 */ /* 0x000fc40000000000 */
[----:B------:R-:W-:Y:S04]  /*4c830*/  STL.64 [R1+0xc0], R24 ;  /* 0x0000c01801007387 */ /* 0x000fe80000100a00 */
[----:B------:R-:W-:Y:S04]  /*4c840*/  STL.64 [R1+0xc8], R26 ;  /* 0x0000c81a01007387 */ /* 0x000fe80000100a00 */
[----:B------:R-:W-:Y:S04]  /*4c850*/  STL [R1+0x2a9c], R2 ;  /* 0x002a9c0201007387 */ /* 0x000fe80000100800 */
[----:B------:R-:W-:Y:S04]  /*4c860*/  STL [R1+0x2a98], R0 ;  /* 0x002a980001007387 */ /* 0x000fe80000100800 */
[----:B------:R-:W-:Y:S04]  /*4c870*/  STL.64 [R1+0x2a70], R44 ;  /* 0x002a702c01007387 */ /* 0x000fe80000100a00 */
[----:B------:R-:W-:Y:S04]  /*4c880*/  STL.64 [R1+0xb0], R8 ;  /* 0x0000b00801007387 */ /* 0x000fe80000100a00 */
[----:B------:R-:W-:Y:S04]  /*4c890*/  STL.64 [R1+0xb8], R10 ;  /* 0x0000b80a01007387 */ /* 0x000fe80000100a00 */
[----:B------:R-:W-:Y:S04]  /*4c8a0*/  STL.64 [R1+0xa0], R4 ;  /* 0x0000a00401007387 */ /* 0x000fe80000100a00 */
[----:B------:R0:W-:Y:S04]  /*4c8b0*/  STL.64 [R1+0xa8], R6 ;  /* 0x0000a80601007387 */ /* 0x0001e80000100a00 */
[----:B------:R-:W2:Y:S01]  /*4c8c0*/  LDL.LU.64 R48, [R1+0x2b18] ;  /* 0x002b180001307983 */ /* 0x000ea20000300a00 */
[----:B0-----:R-:W-:-:S15]  /*4c8d0*/  HMMA.16816.F32.BF16 R4, R12, R40, R28 ;  /* 0x000000280c04723c */ /* 0x001fde000004181c */
[----:B------:R-:W-:-:S08]  /*4c8e0*/  NOP ;  /* 0x0000000000007918 */ /* 0x000fd00000000000 */
[----:B------:R-:W-:Y:S04]  /*4c8f0*/  STL.64 [R1+0x90], R4 ;  /* 0x0000900401007387 */ /* 0x000fe80000100a00 */
[----:B------:R0:W-:Y:S02]  /*4c900*/  STL.64 [R1+0x98], R6 ;  /* 0x0000980601007387 */ /* 0x0001e40000100a00 */
[----:B0-----:R-:W-:Y:S01]  /*4c910*/  HMMA.16816.F32.BF16 R4, R12, R56, R52 ;  /* 0x000000380c04723c */ /* 0x001fe20000041834 */
[----:B------:R-:W-:Y:S02]  /*4c920*/  IMAD.MOV.U32 R45, RZ, RZ, R40 ;  /* 0x000000ffff2d7224 */ /* 0x000fe400078e0028 */
[----:B------:R-:W-:Y:S02]  /*4c930*/  IMAD.MOV.U32 R44, RZ, RZ, R41 ;  /* 0x000000ffff2c7224 */ /* 0x000fe400078e0029 */
[----:B------:R-:W3:-:S15]  /*4c940*/  LDL.LU.64 R40, [R1+0x2b10] ;  /* 0x002b100001287983 */ /* 0x000ede0000300a00 */
[----:B------:R-:W-:-:S03]  /*4c950*/  NOP ;  /* 0x0000000000007918 */ /* 0x000fc60000000000 */
[----:B------:R-:W-:Y:S04]  /*4c960*/  STL.64 [R1+0x50], R4 ;  /* 0x0000500401007387 */ /* 0x000fe80000100a00 */
[----:B------:R-:W-:Y:S04]  /*4c970*/  STL [R1+0x58], R6 ;  /* 0x0000580601007387 */ /* 0x000fe80000100800 */
[----:B------:R-:W4:Y:S04]  /*4c980*/  LDL.LU R28, [R1+0x560] ;  /* 0x00056000011c7983 */ /* 0x000f280000300800 */
[----:B------:R-:W4:Y:S04]  /*4c990*/  LDL.LU R29, [R1+0x564] ;  /* 0x00056400011d7983 */ /* 0x000f280000300800 */
[----:B------:R-:W4:Y:S04]  /*4c9a0*/  LDL.LU R30, [R1+0x568] ;  /* 0x00056800011e7983 */ /* 0x000f280000300800 */
[----:B------:R-:W4:Y:S04]  /*4c9b0*/  LDL.LU R31, [R1+0x56c] ;  /* 0x00056c00011f7983 */ /* 0x000f280000300800 */
[----:B------:R-:W-:Y:S04]  /*4c9c0*/  STL.64 [R1+0x2af8], R22 ;  /* 0x002af81601007387 */ /* 0x000fe80000100a00 */
[----:B------:R0:W-:Y:S04]  /*4c9d0*/  STL.64 [R1+0x2af0], R20 ;  /* 0x002af01401007387 */ /* 0x0001e80000100a00 */
[----:B------:R1:W-:Y:S04]  /*4c9e0*/  STL.64 [R1+0x2b00], R32 ;  /* 0x002b002001007387 */ /* 0x0003e80000100a00 */
[----:B------:R-:W2:Y:S04]  /*4c9f0*/  LDL.LU R52, [R1+0x520] ;  /* 0x0005200001347983 */ /* 0x000ea80000300800 */
[----:B------:R-:W2:Y:S04]  /*4ca00*/  LDL.LU R53, [R1+0x524] ;  /* 0x0005240001357983 */ /* 0x000ea80000300800 */
[----:B------:R-:W2:Y:S04]  /*4ca10*/  LDL.LU R54, [R1+0x528] ;  /* 0x0005280001367983 */ /* 0x000ea80000300800 */
[----:B------:R-:W2:Y:S04]  /*4ca20*/  LDL.LU R55, [R1+0x52c] ;  /* 0x00052c0001377983 */ /* 0x000ea80000300800 */
[----:B------:R-:W3:Y:S04]  /*4ca30*/  LDL.LU R8, [R1+0x540] ;  /* 0x0005400001087983 */ /* 0x000ee80000300800 */
[----:B------:R-:W3:Y:S04]  /*4ca40*/  LDL.LU R9, [R1+0x544] ;  /* 0x0005440001097983 */ /* 0x000ee80000300800 */
[----:B------:R-:W3:Y:S04]  /*4ca50*/  LDL.LU R10, [R1+0x548] ;  /* 0x00054800010a7983 */ /* 0x000ee80000300800 */
[----:B------:R-:W3:Y:S01]  /*4ca60*/  LDL.LU R11, [R1+0x54c] ;  /* 0x00054c00010b7983 */ /* 0x000ee20000300800 */
[----:B0-----:R-:W-:-:S03]  /*4ca70*/  IMAD.MOV.U32 R21, RZ, RZ, R34 ;  /* 0x000000ffff157224 */ /* 0x001fc600078e0022 */
[----:B-1----:R-:W2:Y:S04]  /*4ca80*/  LDL.LU R32, [R1+0x550] ;  /* 0x0005500001207983 */ /* 0x002ea80000300800 */
[----:B------:R-:W2:Y:S01]  /*4ca90*/  LDL.LU R33, [R1+0x554] ;  /* 0x0005540001217983 */ /* 0x000ea20000300800 */
[----:B------:R-:W-:-:S03]  /*4caa0*/  IMAD.MOV.U32 R20, RZ, RZ, R35 ;  /* 0x000000ffff147224 */ /* 0x000fc600078e0023 */
[----:B------:R-:W2:Y:S04]  /*4cab0*/  LDL.LU R34, [R1+0x558] ;  /* 0x0005580001227983 */ /* 0x000ea80000300800 */
[----:B------:R-:W2:Y:S04]  /*4cac0*/  LDL.LU R35, [R1+0x55c] ;  /* 0x00055c0001237983 */ /* 0x000ea80000300800 */
[----:B------:R-:W3:Y:S04]  /*4cad0*/  LDL.LU.64 R16, [R1+0x130] ;  /* 0x0001300001107983 */ /* 0x000ee80000300a00 */
[----:B------:R-:W3:Y:S04]  /*4cae0*/  LDL.LU R24, [R1+0x530] ;  /* 0x0005300001187983 */ /* 0x000ee80000300800 */
[----:B------:R-:W3:Y:S04]  /*4caf0*/  LDL.LU R25, [R1+0x534] ;  /* 0x0005340001197983 */ /* 0x000ee80000300800 */
[----:B------:R-:W3:Y:S04]  /*4cb00*/  LDL.LU R26, [R1+0x538] ;  /* 0x00053800011a7983 */ /* 0x000ee80000300800 */
[----:B------:R-:W3:Y:S01]  /*4cb10*/  LDL.LU R27, [R1+0x53c] ;  /* 0x00053c00011b7983 */ /* 0x000ee20000300800 */
[----:B------:R-:W-:-:S03]  /*4cb20*/  MOV R61, R7 ;  /* 0x00000007003d7202 */ /* 0x000fc60000000f00 */
[----:B------:R-:W3:Y:S04]  /*4cb30*/  LDL.LU.64 R4, [R1+0x120] ;  /* 0x0001200001047983 */ /* 0x000ee80000300a00 */
[----:B------:R-:W3:Y:S04]  /*4cb40*/  LDL.LU R56, [R1+0x510] ;  /* 0x0005100001387983 */ /* 0x000ee80000300800 */
[----:B------:R-:W3:Y:S04]  /*4cb50*/  LDL.LU R57, [R1+0x514] ;  /* 0x0005140001397983 */ /* 0x000ee80000300800 */
[----:B------:R-:W3:Y:S04]  /*4cb60*/  LDL.LU R58, [R1+0x518] ;  /* 0x00051800013a7983 */ /* 0x000ee80000300800 */
[----:B------:R-:W3:Y:S04]  /*4cb70*/  LDL.LU R59, [R1+0x51c] ;  /* 0x00051c00013b7983 */ /* 0x000ee80000300800 */
[----:B------:R-:W-:Y:S01]  /*4cb80*/  STL [R1+0x28a4], R61 ;  /* 0x0028a43d01007387 */ /* 0x000fe20000100800 */
[----:B------:R-:W-:-:S02]  /*4cb90*/  IMAD.MOV.U32 R47, RZ, RZ, R36 ;  /* 0x000000ffff2f7224 */ /* 0x000fc400078e0024 */
[----:B------:R-:W-:Y:S01]  /*4cba0*/  IMAD.MOV.U32 R46, RZ, RZ, R37 ;  /* 0x000000ffff2e7224 */ /* 0x000fe200078e0025 */
[----:B----4-:R-:W-:-:S15]  /*4cbb0*/  HMMA.16816.F32.BF16 R28, R12, R36, R28 ;  /* 0x000000240c1c723c */ /* 0x010fde000004181c */
[----:B------:R-:W-:-:S08]  /*4cbc0*/  NOP ;  /* 0x0000000000007918 */ /* 0x000fd00000000000 */
[----:B------:R0:W-:Y:S04]  /*4cbd0*/  STL.64 [R1+0x40], R28 ;  /* 0x0000401c01007387 */ /* 0x0001e80000100a00 */
[----:B------:R1:W-:Y:S04]  /*4cbe0*/  STL.64 [R1+0x48], R30 ;  /* 0x0000481e01007387 */ /* 0x0003e80000100a00 */
[----:B------:R-:W4:Y:S04]  /*4cbf0*/  LDL.LU.64 R36, [R1+0x2b08] ;  /* 0x002b080001247983 */ /* 0x000f280000300a00 */
[----:B------:R-:W4:Y:S04]  /*4cc00*/  LDL.LU R50, [R1+0x488] ;  /* 0x0004880001327983 */ /* 0x000f280000300800 */
[----:B------:R-:W4:Y:S04]  /*4cc10*/  LDL.LU R51, [R1+0x48c] ;  /* 0x00048c0001337983 */ /* 0x000f280000300800 */
[----:B------:R-:W4:Y:S04]  /*4cc20*/  LDL.LU R42, [R1+0x478] ;  /* 0x00047800012a7983 */ /* 0x000f280000300800 */
[----:B------:R-:W4:Y:S04]  /*4cc30*/  LDL.LU R43, [R1+0x47c] ;  /* 0x00047c00012b7983 */ /* 0x000f280000300800 */
[----:B------:R-:W4:Y:S04]  /*4cc40*/  LDL.LU R38, [R1+0x468] ;  /* 0x0004680001267983 */ /* 0x000f280000300800 */
[----:B------:R-:W4:Y:S01]  /*4cc50*/  LDL.LU R39, [R1+0x46c] ;  /* 0x00046c0001277983 */ /* 0x000f220000300800 */
[C---:B--2---:R-:W-:Y:S03]  /*4cc60*/  HMMA.16816.F32.BF16 R20, R12.reuse, R20, R32 ;  /* 0x000000140c14723c */ /* 0x044fe60000041820 */
[----:B0-----:R-:W2:Y:S04]  /*4cc70*/  LDL.LU R28, [R1+0x3a0] ;  /* 0x0003a000011c7983 */ /* 0x001ea80000300800 */
[----:B------:R-:W2:Y:S04]  /*4cc80*/  LDL.LU R29, [R1+0x3a4] ;  /* 0x0003a400011d7983 */ /* 0x000ea80000300800 */
[----:B-1----:R-:W2:Y:S04]  /*4cc90*/  LDL.LU R30, [R1+0x3a8] ;  /* 0x0003a800011e7983 */ /* 0x002ea80000300800 */
[----:B------:R-:W2:Y:S04]  /*4cca0*/  LDL.LU R31, [R1+0x3ac] ;  /* 0x0003ac00011f7983 */ /* 0x000ea80000300800 */
[----:B------:R-:W4:Y:S01]  /*4ccb0*/  LDL.LU.64 R32, [R1+0x2b00] ;  /* 0x002b000001207983 */ /* 0x000f220000300a00 */
[C---:B---3--:R-:W-:Y:S06]  /*4ccc0*/  HMMA.16816.F32.BF16 R8, R12.reuse, R16, R8 ;  /* 0x000000100c08723c */ /* 0x048fec0000041808 */
[----:B------:R-:W-:Y:S01]  /*4ccd0*/  HMMA.16816.F32.BF16 R24, R12, R4, R24 ;  /* 0x000000040c18723c */ /* 0x000fe20000041818 */
[----:B------:R-:W-:-:S02]  /*4cce0*/  IMAD.MOV.U32 R2, RZ, RZ, R16 ;  /* 0x000000ffff027224 */ /* 0x000fc400078e0010 */
[----:B------:R-:W-:Y:S01]  /*4ccf0*/  IMAD.MOV.U32 R0, RZ, RZ, R17 ;  /* 0x000000ffff007224 */ /* 0x000fe200078e0011 */
[----:B------:R-:W-:Y:S01]  /*4cd00*/  STL.64 [R1+0x30], R20 ;  /* 0x0000301401007387 */ /* 0x000fe20000100a00 */
[----:B------:R-:W-:-:S03]  /*4cd10*/  IMAD.MOV.U32 R61, RZ, RZ, R23 ;  /* 0x000000ffff3d7224 */ /* 0x000fc600078e0017 */
[----:B------:R0:W-:Y:S04]  /*4cd20*/  STL [R1+0x38], R22 ;  /* 0x0000381601007387 */ /* 0x0001e80000100800 */
[----:B0-----:R-:W3:Y:S04]  /*4cd30*/  LDL.LU.64 R22, [R1+0x2af8] ;  /* 0x002af80001167983 */ /* 0x001ee80000300a00 */
[----:B------:R-:W2:Y:S04]  /*4cd40*/  LDL.LU.64 R20, [R1+0x2af0] ;  /* 0x002af00001147983 */ /* 0x000ea80000300a00 */
[----:B------:R-:W-:Y:S04]  /*4cd50*/  STL [R1+0x28a8], R61 ;  /* 0x0028a83d01007387 */ /* 0x000fe80000100800 */
[----:B------:R-:W-:Y:S04]  /*4cd60*/  STL.64 [R1+0x20], R8 ;  /* 0x0000200801007387 */ /* 0x000fe80000100a00 */
[----:B------:R0:W-:Y:S04]  /*4cd70*/  STL.64 [R1+0x28], R10 ;  /* 0x0000280a01007387 */ /* 0x0001e80000100a00 */
[----:B0-----:R-:W3:Y:S04]  /*4cd80*/  LDL.LU.64 R10, [R1+0x2ae8] ;  /* 0x002ae800010a7983 */ /* 0x001ee80000300a00 */
[----:B------:R-:W3:Y:S04]  /*4cd90*/  LDL.LU.64 R8, [R1+0x2ae0] ;  /* 0x002ae00001087983 */ /* 0x000ee80000300a00 */
[----:B------:R-:W3:Y:S04]  /*4cda0*/  LDL.LU.64 R18, [R1+0x2ad8] ;  /* 0x002ad80001127983 */ /* 0x000ee80000300a00 */
[----:B------:R-:W2:Y:S04]  /*4cdb0*/  LDL.LU.64 R16, [R1+0x2ad0] ;  /* 0x002ad00001107983 */ /* 0x000ea80000300a00 */
[----:B------:R-:W-:Y:S04]  /*4cdc0*/  STL.64 [R1+0x10], R24 ;  /* 0x0000101801007387 */ /* 0x000fe80000100a00 */
[----:B------:R0:W-:Y:S04]  /*4cdd0*/  STL.64 [R1+0x18], R26 ;  /* 0x0000181a01007387 */ /* 0x0001e80000100a00 */
[----:B------:R-:W3:Y:S01]  /*4cde0*/  LDL.LU.64 R6, [R1+0x2ac8] ;  /* 0x002ac80001067983 */ /* 0x000ee20000300a00 */
[----:B0-----:R-:W-:-:S02]  /*4cdf0*/  IMAD.MOV.U32 R27, RZ, RZ, R4 ;  /* 0x000000ffff1b7224 */ /* 0x001fc400078e0004 */
[----:B------:R-:W-:Y:S02]  /*4ce00*/  IMAD.MOV.U32 R26, RZ, RZ, R5 ;  /* 0x000000ffff1a7224 */ /* 0x000fe400078e0005 */
[----:B------:R-:W2:Y:S01]  /*4ce10*/  LDL.LU.64 R4, [R1+0x2ac0] ;  /* 0x002ac00001047983 */ /* 0x000ea20000300a00 */
[----:B----4-:R-:W-:Y:S03]  /*4ce20*/  HMMA.16816.F32.BF16 R32, R12, R32, R52 ;  /* 0x000000200c20723c */ /* 0x010fe60000041834 */
[----:B------:R-:W4:-:S15]  /*4ce30*/  LDL.LU.64 R52, [R1+0x2ab8] ;  /* 0x002ab80001347983 */ /* 0x000f1e0000300a00 */
[----:B------:R-:W-:-:S05]  /*4ce40*/  NOP ;  /* 0x0000000000007918 */ /* 0x000fca0000000000 */
[----:B------:R0:W-:Y:S04]  /*4ce50*/  STL.64 [R1], R32 ;  /* 0x0000002001007387 */ /* 0x0001e80000100a00 */
[----:B------:R1:W-:Y:S04]  /*4ce60*/  STL [R1+0x8], R34 ;  /* 0x0000082201007387 */ /* 0x0003e80000100800 */
[----:B0-----:R-:W3:Y:S01]  /*4ce70*/  LDL.LU.64 R32, [R1+0x2ab0] ;  /* 0x002ab00001207983 */ /* 0x001ee20000300a00 */
[----:B------:R-:W-:-:S03]  /*4ce80*/  IMAD.MOV.U32 R61, RZ, RZ, R35 ;  /* 0x000000ffff3d7224 */ /* 0x000fc600078e0023 */
[----:B-1----:R-:W4:Y:S01]  /*4ce90*/  LDL.LU.64 R34, [R1+0x2aa8] ;  /* 0x002aa80001227983 */ /* 0x002f220000300a00 */
[----:B---3--:R-:W-:Y:S06]  /*4cea0*/  HMMA.16816.F32.BF16 R56, R12, R32, R56 ;  /* 0x000000200c38723c */ /* 0x008fec0000041838 */
[----:B------:R-:W-:Y:S02]  /*4ceb0*/  IMAD.MOV.U32 R25, RZ, RZ, R32 ;  /* 0x000000ffff197224 */ /* 0x000fe400078e0020 */
[----:B------:R-:W-:Y:S02]  /*4cec0*/  IMAD.MOV.U32 R24, RZ, RZ, R33 ;  /* 0x000000ffff187224 */ /* 0x000fe400078e0021 */
[----:B------:R-:W4:-:S13]  /*4ced0*/  LDL.LU.64 R32, [R1+0x2aa0] ;  /* 0x002aa00001207983 */ /* 0x000f1a0000300a00 */
[----:B------:R-:W-:Y:S04]  /*4cee0*/  STL.64 [R1+0x2758], R58 ;  /* 0x0027583a01007387 */ /* 0x000fe80000100a00 */
[----:B------:R0:W-:Y:S04]  /*4cef0*/  STL.64 [R1+0x2750], R56 ;  /* 0x0027503801007387 */ /* 0x0001e80000100a00 */
[----:B0-----:R-:W3:Y:S04]  /*4cf00*/  LDL.LU R56, [R1+0x500] ;  /* 0x0005000001387983 */ /* 0x001ee80000300800 */
[----:B------:R-:W3:Y:S04]  /*4cf10*/  LDL.LU R57, [R1+0x504] ;  /* 0x0005040001397983 */ /* 0x000ee80000300800 */
[----:B------:R-:W3:Y:S04]  /*4cf20*/  LDL.LU R58, [R1+0x508] ;  /* 0x00050800013a7983 */ /* 0x000ee80000300800 */
[----:B------:R-:W3:Y:S01]  /*4cf30*/  LDL.LU R59, [R1+0x50c] ;  /* 0x00050c00013b7983 */ /* 0x000ee20000300800 */
[----:B--2---:R-:W-:Y:S06]  /*4cf40*/  HMMA.16816.F32.BF16 R48, R12, R4, R48 ;  /* 0x000000040c30723c */ /* 0x004fec0000041830 */
[C---:B----4-:R-:W-:Y:S06]  /*4cf50*/  HMMA.16816.F32.BF16 R40, R32.reuse, R16, R40 ;  /* 0x000000102028723c */ /* 0x050fec0000041828 */
[----:B------:R-:W-:Y:S06]  /*4cf60*/  HMMA.16816.F32.BF16 R36, R32, R20, R36 ;  /* 0x000000142024723c */ /* 0x000fec0000041824 */
[----:B---3--:R-:W-:-:S15]  /*4cf70*/  HMMA.16816.F32.BF16 R52, R12, R52, R56 ;  /* 0x000000340c34723c */ /* 0x008fde0000041838 */
[----:B------:R-:W-:-:S08]  /*4cf80*/  NOP ;  /* 0x0000000000007918 */ /* 0x000fd00000000000 */
        /* <DEDUP_REMOVED lines=8> */
[----:B------:R-:W-:Y:S04]  /*4d010*/  STL.64 [R1+0x2768], R42 ;  /* 0x0027682a01007387 */ /* 0x000fe80000100a00 */
[----:B------:R0:W-:Y:S04]  /*4d020*/  STL.64 [R1+0x2760], R40 ;  /* 0x0027602801007387 */ /* 0x0001e80000100a00 */
[----:B------:R-:W-:Y:S04]  /*4d030*/  STL.64 [R1+0x2778], R38 ;  /* 0x0027782601007387 */ /* 0x000fe80000100a00 */
[----:B------:R1:W-:Y:S04]  /*4d040*/  STL.64 [R1+0x2770], R36 ;  /* 0x0027702401007387 */ /* 0x0003e80000100a00 */
[----:B------:R-:W-:Y:S04]  /*4d050*/  STL.64 [R1+0x2a60], R10 ;  /* 0x002a600a01007387 */ /* 0x000fe80000100a00 */
[----:B0-----:R-:W2:Y:S04]  /*4d060*/  LDL.LU.64 R40, [R1+0x140] ;  /* 0x0001400001287983 */ /* 0x001ea80000300a00 */
[----:B------:R0:W-:Y:S04]  /*4d070*/  STL.64 [R1+0x3a0], R4 ;  /* 0x0003a00401007387 */ /* 0x0001e80000100a00 */
[----:B------:R-:W-:Y:S04]  /*4d080*/  STL.64 [R1+0x3a8], R6 ;  /* 0x0003a80601007387 */ /* 0x000fe80000100a00 */
[----:B------:R-:W3:Y:S01]  /*4d090*/  LDL.64 R42, [R1+0x148] ;  /* 0x00014800012a7983 */ /* 0x000ee20000100a00 */
[----:B-1----:R-:W-:-:S02]  /*4d0a0*/  IMAD.MOV.U32 R36, RZ, RZ, R27 ;  /* 0x000000ffff247224 */ /* 0x002fc400078e001b */
[----:B------:R-:W-:Y:S01]  /*4d0b0*/  IMAD.MOV.U32 R37, RZ, RZ, R26 ;  /* 0x000000ffff257224 */ /* 0x000fe200078e001a */
[----:B---3--:R-:W-:Y:S04]  /*4d0c0*/  STL.64 [R1+0x2a10], R42 ;  /* 0x002a102a01007387 */ /* 0x008fe80000100a00 */
[----:B--2---:R-:W-:Y:S04]  /*4d0d0*/  STL.64 [R1+0x2a08], R40 ;  /* 0x002a082801007387 */ /* 0x004fe80000100a00 */
[----:B------:R-:W2:Y:S04]  /*4d0e0*/  LDL R38, [R1+0x128] ;  /* 0x0001280001267983 */ /* 0x000ea80000100800 */
[----:B------:R-:W2:Y:S04]  /*4d0f0*/  LDL R39, [R1+0x12c] ;  /* 0x00012c0001277983 */ /* 0x000ea80000100800 */
[----:B--2---:R-:W-:Y:S04]  /*4d100*/  STL.64 [R1+0x29f0], R38 ;  /* 0x0029f02601007387 */ /* 0x004fe80000100a00 */
[----:B------:R1:W-:Y:S04]  /*4d110*/  STL.64 [R1+0x29e8], R36 ;  /* 0x0029e82401007387 */ /* 0x0003e80000100a00 */
[----:B------:R-:W2:Y:S04]  /*4d120*/  LDL.LU.64 R56, [R1+0x80] ;  /* 0x0000800001387983 */ /* 0x000ea80000300a00 */
[----:B------:R-:W3:Y:S01]  /*4d130*/  LDL.LU.64 R58, [R1+0x88] ;  /* 0x00008800013a7983 */ /* 0x000ee20000300a00 */
[----:B------:R-:W-:-:S02]  /*4d140*/  IMAD.MOV.U32 R52, RZ, RZ, R25 ;  /* 0x000000ffff347224 */ /* 0x000fc400078e0019 */
[----:B------:R-:W-:Y:S01]  /*4d150*/  IMAD.MOV.U32 R53, RZ, RZ, R24 ;  /* 0x000000ffff357224 */ /* 0x000fe200078e0018 */
[----:B---3--:R-:W-:Y:S04]  /*4d160*/  STL.64 [R1+0x2a00], R58 ;  /* 0x002a003a01007387 */ /* 0x008fe80000100a00 */
[----:B--2---:R-:W-:Y:S04]  /*4d170*/  STL.64 [R1+0x29f8], R56 ;  /* 0x0029f83801007387 */ /* 0x004fe80000100a00 */
[----:B------:R-:W2:Y:S04]  /*4d180*/  LDL R54, [R1+0x78] ;  /* 0x0000780001367983 */ /* 0x000ea80000100800 */
[----:B------:R-:W2:Y:S04]  /*4d190*/  LDL R55, [R1+0x7c] ;  /* 0x00007c0001377983 */ /* 0x000ea80000100800 */
[----:B--2---:R-:W-:Y:S04]  /*4d1a0*/  STL.64 [R1+0x2a20], R54 ;  /* 0x002a203601007387 */ /* 0x004fe80000100a00 */
        /* <DEDUP_REMOVED lines=11> */
[----:B0-----:R-:W-:Y:S01]  /*4d260*/  IMAD.MOV.U32 R4, RZ, RZ, R2 ;  /* 0x000000ffff047224 */ /* 0x001fe200078e0002 */
[----:B------:R-:W-:-:S02]  /*4d270*/  MOV R5, R0 ;  /* 0x0000000000057202 */ /* 0x000fc40000000f00 */
[----:B---3--:R-:W-:Y:S04]  /*4d280*/  STL.64 [R1+0x2a40], R26 ;  /* 0x002a401a01007387 */ /* 0x008fe80000100a00 */
[----:B--2---:R0:W-:Y:S04]  /*4d290*/  STL.64 [R1+0x2a38], R24 ;  /* 0x002a381801007387 */ /* 0x0041e80000100a00 */
[----:B------:R-:W2:Y:S04]  /*4d2a0*/  LDL.LU R2, [R1+0x2a9c] ;  /* 0x002a9c0001027983 */ /* 0x000ea80000300800 */
[----:B------:R-:W3:Y:S04]  /*4d2b0*/  LDL.LU R0, [R1+0x2a98] ;  /* 0x002a980001007983 */ /* 0x000ee80000300800 */
[----:B------:R-:W-:Y:S04]  /*4d2c0*/  STL.64 [R1+0x2a48], R4 ;  /* 0x002a480401007387 */ /* 0x000fe80000100a00 */
[----:B-1----:R-:W4:Y:S04]  /*4d2d0*/  LDL.LU R36, [R1+0x3e0] ;  /* 0x0003e00001247983 */ /* 0x002f280000300800 */
[----:B------:R-:W4:Y:S04]  /*4d2e0*/  LDL.LU R37, [R1+0x3e4] ;  /* 0x0003e40001257983 */ /* 0x000f280000300800 */
[----:B------:R-:W4:Y:S04]  /*4d2f0*/  LDL.LU R38, [R1+0x3e8] ;  /* 0x0003e80001267983 */ /* 0x000f280000300800 */
[----:B------:R-:W4:Y:S01]  /*4d300*/  LDL.LU R39, [R1+0x3ec] ;  /* 0x0003ec0001277983 */ /* 0x000f220000300800 */
[----:B------:R-:W-:-:S02]  /*4d310*/  IMAD.MOV.U32 R12, RZ, RZ, R22 ;  /* 0x000000ffff0c7224 */ /* 0x000fc400078e0016 */
[----:B------:R-:W-:Y:S02]  /*4d320*/  IMAD.MOV.U32 R13, RZ, RZ, R23 ;  /* 0x000000ffff0d7224 */ /* 0x000fe400078e0017 */
[----:B0-----:R-:W-:Y:S02]  /*4d330*/  IMAD.MOV.U32 R25, RZ, RZ, R44 ;  /* 0x000000ffff197224 */ /* 0x001fe400078e002c */
[----:B------:R-:W-:Y:S02]  /*4d340*/  IMAD.MOV.U32 R24, RZ, RZ, R45 ;  /* 0x000000ffff187224 */ /* 0x000fe400078e002d */
[----:B--2---:R-:W-:Y:S02]  /*4d350*/  IMAD.MOV.U32 R45, RZ, RZ, R2 ;  /* 0x000000ffff2d7224 */ /* 0x004fe400078e0002 */
[----:B---3--:R-:W-:Y:S01]  /*4d360*/  IMAD.MOV.U32 R44, RZ, RZ, R0 ;  /* 0x000000ffff2c7224 */ /* 0x008fe200078e0000 */
[----:B----4-:R-:W-:Y:S04]  /*4d370*/  STL.64 [R1+0x2a58], R38 ;  /* 0x002a582601007387 */ /* 0x010fe80000100a00 */
[----:B------:R0:W-:Y:S04]  /*4d380*/  STL.64 [R1+0x2a50], R36 ;  /* 0x002a502401007387 */ /* 0x0001e80000100a00 */
[----:B------:R-:W2:Y:S04]  /*4d390*/  LDL.LU R22, [R1+0x2a94] ;  /* 0x002a940001167983 */ /* 0x000ea80000300800 */
[----:B------:R-:W3:Y:S04]  /*4d3a0*/  LDL.LU R23, [R1+0x2a90] ;  /* 0x002a900001177983 */ /* 0x000ee80000300800 */
[----:B------:R1:W-:Y:S04]  /*4d3b0*/  STL.64 [R1+0x2a68], R12 ;  /* 0x002a680c01007387 */ /* 0x0003e80000100a00 */
[----:B------:R-:W4:Y:S04]  /*4d3c0*/  LDL.LU R0, [R1+0x2a8c] ;  /* 0x002a8c0001007983 */ /* 0x000f280000300800 */
[----:B------:R-:W2:Y:S04]  /*4d3d0*/  LDL.LU R2, [R1+0x2a88] ;  /* 0x002a880001027983 */ /* 0x000ea80000300800 */
[----:B------:R-:W3:Y:S04]  /*4d3e0*/  LDL.LU R16, [R1+0x450] ;  /* 0x0004500001107983 */ /* 0x000ee80000300800 */
[----:B------:R-:W3:Y:S04]  /*4d3f0*/  LDL.LU R17, [R1+0x454] ;  /* 0x0004540001117983 */ /* 0x000ee80000300800 */
[----:B------:R-:W3:Y:S04]  /*4d400*/  LDL.LU R18, [R1+0x458] ;  /* 0x0004580001127983 */ /* 0x000ee80000300800 */
[----:B------:R-:W3:Y:S01]  /*4d410*/  LDL.LU R19, [R1+0x45c] ;  /* 0x00045c0001137983 */ /* 0x000ee20000300800 */
[----:B0-----:R-:W-:-:S03]  /*4d420*/  IMAD.MOV.U32 R36, RZ, RZ, R3 ;  /* 0x000000ffff247224 */ /* 0x001fc600078e0003 */
[----:B------:R-:W4:Y:S01]  /*4d430*/  LDL.LU R3, [R1+0x2a84] ;  /* 0x002a840001037983 */ /* 0x000f220000300800 */
[----:B------:R-:W-:-:S03]  /*4d440*/  IMAD.MOV.U32 R37, RZ, RZ, R60 ;  /* 0x000000ffff257224 */ /* 0x000fc600078e003c */
[----:B------:R-:W2:Y:S04]  /*4d450*/  LDL.LU R60, [R1+0x2a80] ;  /* 0x002a8000013c7983 */ /* 0x000ea80000300800 */
[----:B-1----:R-:W4:Y:S04]  /*4d460*/  LDL.LU R12, [R1+0x440] ;  /* 0x00044000010c7983 */ /* 0x002f280000300800 */
[----:B------:R-:W4:Y:S01]  /*4d470*/  LDL.LU R13, [R1+0x444] ;  /* 0x00044400010d7983 */ /* 0x000f220000300800 */
[----:B------:R-:W-:Y:S02]  /*4d480*/  IMAD.MOV.U32 R40, RZ, RZ, R47 ;  /* 0x000000ffff287224 */ /* 0x000fe400078e002f */
[----:B------:R-:W-:Y:S01]  /*4d490*/  IMAD.MOV.U32 R41, RZ, RZ, R46 ;  /* 0x000000ffff297224 */ /* 0x000fe200078e002e */
        /* <DEDUP_REMOVED lines=22> */
[----:B------:R-:W4:Y:S04]  /*4d600*/  LDL.LU.64 R48, [R1+0x60] ;  /* 0x0000600001307983 */ /* 0x000f280000300a00 */
[----:B------:R-:W4:Y:S01]  /*4d610*/  LDL.LU.64 R50, [R1+0x68] ;  /* 0x0000680001327983 */ /* 0x000f220000300a00 */
[----:B---3--:R-:W-:Y:S03]  /*4d620*/  HMMA.16816.F32.BF16 R44, R32, R44, R16 ;  /* 0x0000002c202c723c */ /* 0x008fe60000041810 */
[----:B------:R-:W3:-:S15]  /*4d630*/  LDL.LU.64 R18, [R1+0x2a78] ;  /* 0x002a780001127983 */ /* 0x000ede0000300a00 */
[----:B------:R-:W-:-:S06]  /*4d640*/  NOP ;  /* 0x0000000000007918 */ /* 0x000fcc0000000000 */
[----:B------:R-:W-:Y:S02]  /*4d650*/  IMAD.MOV.U32 R21, RZ, RZ, R44 ;  /* 0x000000ffff157224 */ /* 0x000fe400078e002c */
[----:B------:R-:W-:Y:S02]  /*4d660*/  IMAD.MOV.U32 R20, RZ, RZ, R45 ;  /* 0x000000ffff147224 */ /* 0x000fe400078e002d */
[----:B------:R-:W4:Y:S01]  /*4d670*/  LDL.LU.64 R44, [R1+0x2a70] ;  /* 0x002a7000012c7983 */ /* 0x000f220000300a00 */
[----:B------:R-:W-:Y:S02]  /*4d680*/  IMAD.MOV.U32 R16, RZ, RZ, R47 ;  /* 0x000000ffff107224 */ /* 0x000fe400078e002f */
[----:B------:R-:W-:-:S03]  /*4d690*/  IMAD.MOV.U32 R17, RZ, RZ, R46 ;  /* 0x000000ffff117224 */ /* 0x000fc600078e002e */
[----:B------:R-:W-:Y:S04]  /*4d6a0*/  STL [R1+0x272c], R16 ;  /* 0x00272c1001007387 */ /* 0x000fe80000100800 */
[----:B------:R-:W-:Y:S04]  /*4d6b0*/  STL [R1+0x2728], R17 ;  /* 0x0027281101007387 */ /* 0x000fe80000100800 */
[----:B------:R-:W-:Y:S04]  /*4d6c0*/  STL [R1+0x2724], R20 ;  /* 0x0027241401007387 */ /* 0x000fe80000100800 */
[----:B------:R-:W-:Y:S01]  /*4d6d0*/  STL [R1+0x2720], R21 ;  /* 0x0027201501007387 */ /* 0x000fe20000100800 */
[C---:B--2---:R-:W-:Y:S06]  /*4d6e0*/  HMMA.16816.F32.BF16 R36, R32.reuse, R36, R8 ;  /* 0x000000242024723c */ /* 0x044fec0000041808 */
[C---:B----4-:R-:W-:Y:S01]  /*4d6f0*/  HMMA.16816.F32.BF16 R44, R32.reuse, R44, R12 ;  /* 0x0000002c202c723c */ /* 0x050fe2000004180c */
[----:B------:R-:W2:Y:S05]  /*4d700*/  LDL.LU.64 R12, [R1+0x2a68] ;  /* 0x002a6800010c7983 */ /* 0x000eaa0000300a00 */
[----:B------:R-:W-:-:S15]  /*4d710*/  HMMA.16816.F32.BF16 R24, R32, R24, R4 ;  /* 0x000000182018723c */ /* 0x000fde0000041804 */
[----:B------:R-:W-:-:S02]  /*4d720*/  NOP ;  /* 0x0000000000007918 */ /* 0x000fc40000000000 */
[----:B------:R-:W-:Y:S04]  /*4d730*/  STL.64 [R1+0x5c0], R44 ;  /* 0x0005c02c01007387 */ /* 0x000fe80000100a00 */
[----:B------:R0:W-:Y:S04]  /*4d740*/  STL.64 [R1+0x5c8], R46 ;  /* 0x0005c82e01007387 */ /* 0x0001e80000100a00 */
[----:B------:R-:W4:Y:S01]  /*4d750*/  LDL.LU.64 R10, [R1+0x2a60] ;  /* 0x002a6000010a7983 */ /* 0x000f220000300a00 */
[----:B0-----:R-:W0:Y:S01]  /*4d760*/  S2R R46, SR_TID.X ;  /* 0x00000000002e7919 */ /* 0x001e220000002100 */
[----:B------:R-:W1:Y:S01]  /*4d770*/  S2R R47, SR_TID.X ;  /* 0x00000000002f7919 */ /* 0x000e620000002100 */
[----:B------:R-:W-:-:S02]  /*4d780*/  IMAD.MOV.U32 R9, RZ, RZ, R38 ;  /* 0x000000ffff097224 */ /* 0x000fc400078e0026 */
[----:B------:R-:W-:Y:S02]  /*4d790*/  IMAD.MOV.U32 R8, RZ, RZ, R39 ;  /* 0x000000ffff087224 */ /* 0x000fe400078e0027 */
[----:B------:R-:W-:Y:S02]  /*4d7a0*/  IMAD.MOV.U32 R20, RZ, RZ, R36 ;  /* 0x000000ffff147224 */ /* 0x000fe400078e0024 */
[----:B------:R-:W-:Y:S01]  /*4d7b0*/  IMAD.MOV.U32 R21, RZ, RZ, R37 ;  /* 0x000000ffff157224 */ /* 0x000fe200078e0025 */
[----:B------:R-:W3:Y:S04]  /*4d7c0*/  LDL.LU.64 R38, [R1+0x2a58] ;  /* 0x002a580001267983 */ /* 0x000ee80000300a00 */
[----:B------:R-:W3:Y:S04]  /*4d7d0*/  LDL.LU.64 R36, [R1+0x2a50] ;  /* 0x002a500001247983 */ /* 0x000ee80000300a00 */
[----:B------:R-:W3:Y:S01]  /*4d7e0*/  LDL.LU.64 R4, [R1+0x2a48] ;  /* 0x002a480001047983 */ /* 0x000ee20000300a00 */
[----:B------:R-:W-:-:S03]  /*4d7f0*/  IMAD.MOV.U32 R16, RZ, RZ, R26 ;  /* 0x000000ffff107224 */ /* 0x000fc600078e001a */
[----:B------:R0:W-:Y:S01]  /*4d800*/  STL.64 [R1+0x5a0], R24 ;  /* 0x0005a01801007387 */ /* 0x0001e20000100a00 */
[----:B------:R-:W-:-:S03]  /*4d810*/  MOV R17, R27 ;  /* 0x0000001b00117202 */ /* 0x000fc60000000f00 */
[----:B------:R-:W4:Y:S04]  /*4d820*/  LDL.LU.64 R26, [R1+0x2a40] ;  /* 0x002a4000011a7983 */ /* 0x000f280000300a00 */
[----:B0-----:R-:W4:Y:S01]  /*4d830*/  LDL.LU.64 R24, [R1+0x2a38] ;  /* 0x002a380001187983 */ /* 0x001f220000300a00 */
[----:B------:R-:W-:Y:S01]  /*4d840*/  LOP3.LUT R46, R46, 0x7, RZ, 0xc0, !PT ;  /* 0x000000072e2e7812 */ /* 0x000fe200078ec0ff */
[----:B-1----:R-:W-:-:S04]  /*4d850*/  IMAD.SHL.U32 R45, R47, 0x2, RZ ;  /* 0x000000022f2d7824 */ /* 0x002fc800078e00ff */
[----:B------:R-:W-:Y:S02]  /*4d860*/  IMAD R46, R46, 0x90, RZ ;  /* 0x000000902e2e7824 */ /* 0x000fe400078e02ff */
[----:B------:R-:W-:Y:S01]  /*4d870*/  IMAD.SHL.U32 R47, R47, 0x40, RZ ;  /* 0x000000402f2f7824 */ /* 0x000fe200078e00ff */
[C---:B------:R-:W-:Y:S06]  /*4d880*/  HMMA.16816.F32.BF16 R40, R32.reuse, R40, R52 ;  /* 0x000000282028723c */ /* 0x040fec0000041834 */
[----:B--2---:R-:W-:Y:S01]  /*4d890*/  HMMA.16816.F32.BF16 R12, R32, R12, R28 ;  /* 0x0000000c200c723c */ /* 0x004fe2000004181c */
[----:B------:R-:W2:Y:S04]  /*4d8a0*/  LDL.LU.64 R30, [R1+0x2a30] ;  /* 0x002a3000011e7983 */ /* 0x000ea80000300a00 */
[----:B------:R-:W2:Y:S04]  /*4d8b0*/  LDL.LU.64 R28, [R1+0x2a28] ;  /* 0x002a2800011c7983 */ /* 0x000ea80000300a00 */
[----:B------:R-:W4:-:S14]  /*4d8c0*/  LDL.LU R44, [R1+0x3b0] ;  /* 0x0003b000012c7983 */ /* 0x000f1c0000300800 */
[----:B------:R-:W-:Y:S04]  /*4d8d0*/  STL.64 [R1+0x590], R12 ;  /* 0x0005900c01007387 */ /* 0x000fe80000100a00 */
[----:B------:R0:W-:Y:S02]  /*4d8e0*/  STL.64 [R1+0x598], R14 ;  /* 0x0005980e01007387 */ /* 0x0001e40000100a00 */
[----:B0-----:R-:W-:Y:S02]  /*4d8f0*/  LOP3.LUT R15, R46, 0x10, R45, 0x78, !PT ;  /* 0x000000102e0f7812 */ /* 0x001fe400078e782d */
[----:B------:R-:W4:Y:S04]  /*4d900*/  LDL.LU R45, [R1+0x3b4] ;  /* 0x0003b400012d7983 */ /* 0x000f280000300800 */
[----:B------:R-:W4:Y:S01]  /*4d910*/  LDL.LU R46, [R1+0x3b8] ;  /* 0x0003b800012e7983 */ /* 0x000f220000300800 */
[----:B------:R-:W-:-:S03]  /*4d920*/  LOP3.LUT R15, R15, 0x400, R47, 0xf8, !PT ;  /* 0x000004000f0f7812 */ /* 0x000fc600078ef82f */
[----:B------:R-:W4:Y:S01]  /*4d930*/  LDL.LU R47, [R1+0x3bc] ;  /* 0x0003bc00012f7983 */ /* 0x000f220000300800 */
[----:B------:R-:W-:-:S06]  /*4d940*/  LOP3.LUT R15, R15, 0x20, RZ, 0x3c, !PT ;  /* 0x000000200f0f7812 */ /* 0x000fcc00078e3cff */
[----:B------:R-:W0:Y:S04]  /*4d950*/  LDSM.16.MT88.4 R12, [R15+UR4+0xa800] ;  /* 0x00a800040f0c783b */ /* 0x000e280008004200 */
[----:B0-----:R-:W-:Y:S04]  /*4d960*/  STL.64 [R1+0x2908], R14 ;  /* 0x0029080e01007387 */ /* 0x001fe80000100a00 */
[----:B------:R-:W-:Y:S04]  /*4d970*/  STL.64 [R1+0x2900], R12 ;  /* 0x0029000c01007387 */ /* 0x000fe80000100a00 */
[----:B------:R-:W4:Y:S04]  /*4d980*/  LDL.LU.64 R54, [R1+0x2a20] ;  /* 0x002a200001367983 */ /* 0x000f280000300a00 */
[----:B------:R-:W4:Y:S04]  /*4d990*/  LDL.LU.64 R52, [R1+0x2a18] ;  /* 0x002a180001347983 */ /* 0x000f280000300a00 */
[----:B------:R-:W-:Y:S04]  /*4d9a0*/  STL.64 [R1+0x580], R40 ;  /* 0x0005802801007387 */ /* 0x000fe80000100a00 */
[----:B------:R0:W-:Y:S04]  /*4d9b0*/  STL.64 [R1+0x588], R42 ;  /* 0x0005882a01007387 */ /* 0x0001e80000100a00 */
[----:B0-----:R-:W4:Y:S04]  /*4d9c0*/  LDL.LU.64 R42, [R1+0x2a10] ;  /* 0x002a1000012a7983 */ /* 0x001f280000300a00 */
[----:B------:R-:W2:Y:S01]  /*4d9d0*/  LDL.LU.64 R40, [R1+0x2a08] ;  /* 0x002a080001287983 */ /* 0x000ea20000300a00 */
[C---:B---3--:R-:W-:Y:S06]  /*4d9e0*/  HMMA.16816.F32.BF16 R4, R32.reuse, R4, R36 ;  /* 0x000000042004723c */ /* 0x048fec0000041824 */
[----:B--2---:R-:W-:-:S15]  /*4d9f0*/  HMMA.16816.F32.BF16 R56, R32, R40, R56 ;  /* 0x000000282038723c */ /* 0x004fde0000041838 */
[----:B------:R-:W-:-:S08]  /*4da00*/  NOP ;  /* 0x0000000000007918 */ /* 0x000fd00000000000 */
[----:B------:R-:W-:Y:S04]  /*4da10*/  STL.64 [R1+0x570], R56 ;  /* 0x0005703801007387 */ /* 0x000fe80000100a00 */
[----:B------:R0:W-:Y:S04]  /*4da20*/  STL.64 [R1+0x578], R58 ;  /* 0x0005783a01007387 */ /* 0x0001e80000100a00 */
[----:B0-----:R-:W2:Y:S04]  /*4da30*/  LDL.LU.64 R58, [R1+0x2a00] ;  /* 0x002a0000013a7983 */ /* 0x001ea80000300a00 */
[----:B------:R-:W3:Y:S04]  /*4da40*/  LDL.LU.64 R56, [R1+0x29f8] ;  /* 0x0029f80001387983 */ /* 0x000ee80000300a00 */
[----:B------:R-:W2:Y:S04]  /*4da50*/  LDL.LU.64 R38, [R1+0x29f0] ;  /* 0x0029f00001267983 */ /* 0x000ea80000300a00 */
[----:B------:R-:W4:Y:S04]  /*4da60*/  LDL.LU.64 R36, [R1+0x29e8] ;  /* 0x0029e80001247983 */ /* 0x000f280000300a00 */
[----:B------:R-:W-:Y:S04]  /*4da70*/  STL.64 [R1+0x560], R4 ;  /* 0x0005600401007387 */ /* 0x000fe80000100a00 */
[----:B------:R0:W-:Y:S01]  /*4da80*/  STL.64 [R1+0x568], R6 ;  /* 0x0005680601007387 */ /* 0x0001e20000100a00 */
[----:B------:R-:W-:-:S02]  /*4da90*/  IMAD.MOV.U32 R12, RZ, RZ, R60 ;  /* 0x000000ffff0c7224 */ /* 0x000fc400078e003c */
[----:B------:R-:W-:Y:S01]  /*4daa0*/  IMAD.MOV.U32 R13, RZ, RZ, R3 ;  /* 0x000000ffff0d7224 */ /* 0x000fe200078e0003 */
[----:B0-----:R-:W2:Y:S04]  /*4dab0*/  LDL.LU.64 R6, [R1+0x29e0] ;  /* 0x0029e00001067983 */ /* 0x001ea80000300a00 */
[----:B------:R-:W2:Y:S01]  /*4dac0*/  LDL.LU.64 R4, [R1+0x29d8] ;  /* 0x0029d80001047983 */ /* 0x000ea20000300a00 */
[----:B------:R-:W-:Y:S02]  /*4dad0*/  IMAD.MOV.U32 R14, RZ, RZ, R2 ;  /* 0x000000ffff0e7224 */ /* 0x000fe400078e0002 */
[----:B------:R-:W-:Y:S01]  /*4dae0*/  IMAD.MOV.U32 R15, RZ, RZ, R0 ;  /* 0x000000ffff0f7224 */ /* 0x000fe200078e0000 */
[C---:B---3--:R-:W-:Y:S06]  /*4daf0*/  HMMA.16816.F32.BF16 R28, R32.reuse, R56, R28 ;  /* 0x00000038201c723c */ /* 0x048fec000004181c */
[----:B----4-:R-:W-:-:S15]  /*4db00*/  HMMA.16816.F32.BF16 R24, R32, R36, R24 ;  /* 0x000000242018723c */ /* 0x010fde0000041818 */
[----:B------:R-:W-:-:S08]  /*4db10*/  NOP ;  /* 0x0000000000007918 */ /* 0x000fd00000000000 */
[----:B------:R-:W-:Y:S04]  /*4db20*/  STL.64 [R1+0x550], R24 ;  /* 0x0005501801007387 */ /* 0x000fe80000100a00 */
[----:B------:R0:W-:Y:S01]  /*4db30*/  STL.64 [R1+0x558], R26 ;  /* 0x0005581a01007387 */ /* 0x0001e20000100a00 */
[----:B------:R-:W-:Y:S02]  /*4db40*/  IMAD.MOV.U32 R60, RZ, RZ, R28 ;  /* 0x000000ffff3c7224 */ /* 0x000fe400078e001c */
[----:B------:R-:W-:Y:S02]  /*4db50*/  IMAD.MOV.U32 R3, RZ, RZ, R29 ;  /* 0x000000ffff037224 */ /* 0x000fe400078e001d */
[----:B------:R-:W-:Y:S02]  /*4db60*/  IMAD.MOV.U32 R28, RZ, RZ, R23 ;  /* 0x000000ffff1c7224 */ /* 0x000fe400078e0017 */
[----:B------:R-:W-:Y:S01]  /*4db70*/  IMAD.MOV.U32 R29, RZ, RZ, R22 ;  /* 0x000000ffff1d7224 */ /* 0x000fe200078e0016 */
[----:B0-----:R-:W3:Y:S04]  /*4db80*/  LDL.LU.64 R26, [R1+0x29d0] ;  /* 0x0029d000011a7983 */ /* 0x001ee80000300a00 */
[----:B------:R-:W3:Y:S04]  /*4db90*/  LDL.LU.64 R24, [R1+0x29c8] ;  /* 0x0029c80001187983 */ /* 0x000ee80000300a00 */
[----:B------:R-:W4:Y:S04]  /*4dba0*/  LDL.LU R23, [R1+0x29c4] ;  /* 0x0029c40001177983 */ /* 0x000f280000300800 */
[----:B------:R-:W3:Y:S01]  /*4dbb0*/  LDL.LU R22, [R1+0x29c0] ;  /* 0x0029c00001167983 */ /* 0x000ee20000300800 */
[----:B------:R-:W-:-:S02]  /*4dbc0*/  IMAD.MOV.U32 R2, RZ, RZ, R30 ;  /* 0x000000ffff027224 */ /* 0x000fc400078e001e */
[----:B------:R-:W-:Y:S01]  /*4dbd0*/  IMAD.MOV.U32 R0, RZ, RZ, R31 ;  /* 0x000000ffff007224 */ /* 0x000fe200078e001f */
[----:B------:R-:W3:Y:S04]  /*4dbe0*/  LDL.LU R30, [R1+0x118] ;  /* 0x00011800011e7983 */ /* 0x000ee80000300800 */
[----:B------:R-:W3:Y:S04]  /*4dbf0*/  LDL.LU R31, [R1+0x11c] ;  /* 0x00011c00011f7983 */ /* 0x000ee80000300800 */
[----:B--2---:R4:W-:Y:S04]  /*4dc00*/  STL.64 [R1+0x2928], R58 ;  /* 0x0029283a01007387 */ /* 0x0049e80000100a00 */
[----:B------:R-:W2:Y:S04]  /*4dc10*/  LDL.LU R56, [R1+0x390] ;  /* 0x0003900001387983 */ /* 0x000ea80000300800 */
[----:B------:R-:W2:Y:S01]  /*4dc20*/  LDL.LU R57, [R1+0x394] ;  /* 0x0003940001397983 */ /* 0x000ea20000300800 */
[----:B------:R-:W-:Y:S01]  /*4dc30*/  HMMA.16816.F32.BF16 R44, R32, R52, R44 ;  /* 0x00000034202c723c */ /* 0x000fe2000004182c */
[----:B------:R-:W0:Y:S01]  /*4dc40*/  S2R R37, SR_TID.X ;  /* 0x0000000000257919 */ /* 0x000e220000002100 */
[----:B----4-:R-:W-:-:S02]  /*4dc50*/  IMAD.MOV.U32 R58, RZ, RZ, R23 ;  /* 0x000000ffff3a7224 */ /* 0x010fc400078e0017 */
[----:B---3--:R-:W-:Y:S01]  /*4dc60*/  IMAD.MOV.U32 R59, RZ, RZ, R22 ;  /* 0x000000ffff3b7224 */ /* 0x008fe200078e0016 */
[----:B------:R-:W3:Y:S04]  /*4dc70*/  LDL.LU R23, [R1+0x29bc] ;  /* 0x0029bc0001177983 */ /* 0x000ee80000300800 */
[----:B------:R-:W4:Y:S04]  /*4dc80*/  LDL.LU R22, [R1+0x29b8] ;  /* 0x0029b80001167983 */ /* 0x000f280000300800 */
[----:B------:R-:W-:Y:S04]  /*4dc90*/  STL [R1+0x270c], R0 ;  /* 0x00270c0001007387 */ /* 0x000fe80000100800 */
[----:B------:R-:W-:Y:S04]  /*4dca0*/  STL [R1+0x2708], R2 ;  /* 0x0027080201007387 */ /* 0x000fe80000100800 */
[----:B------:R-:W-:Y:S04]  /*4dcb0*/  STL [R1+0x2704], R3 ;  /* 0x0027040301007387 */ /* 0x000fe80000100800 */
[----:B------:R-:W-:Y:S04]  /*4dcc0*/  STL [R1+0x2700], R60 ;  /* 0x0027003c01007387 */ /* 0x000fe80000100800 */
[----:B------:R-:W-:Y:S04]  /*4dcd0*/  STL.64 [R1+0x530], R44 ;  /* 0x0005302c01007387 */ /* 0x000fe80000100a00 */
[----:B------:R1:W-:Y:S04]  /*4dce0*/  STL.64 [R1+0x538], R46 ;  /* 0x0005382e01007387 */ /* 0x0003e80000100a00 */
[----:B-1----:R-:W4:Y:S04]  /*4dcf0*/  LDL.LU.64 R46, [R1+0x29b0] ;  /* 0x0029b000012e7983 */ /* 0x002f280000300a00 */
[----:B------:R-:W4:Y:S04]  /*4dd00*/  LDL.LU.64 R44, [R1+0x29a8] ;  /* 0x0029a800012c7983 */ /* 0x000f280000300a00 */
[----:B------:R2:W-:Y:S02]  /*4dd10*/  STL.64 [R1+0x2930], R54 ;  /* 0x0029303601007387 */ /* 0x0005e40000100a00 */
[C---:B--2---:R-:W-:Y:S06]  /*4dd20*/  HMMA.16816.F32.BF16 R52, R32.reuse, R48, R56 ;  /* 0x000000302034723c */ /* 0x044fec0000041838 */
[----:B------:R-:W-:Y:S01]  /*4dd30*/  HMMA.16816.F32.BF16 R32, R32, R4, R12 ;  /* 0x000000042020723c */ /* 0x000fe2000004180c */
[----:B------:R-:W-:Y:S06]  /*4dd40*/  STL.64 [R1+0x2938], R50 ;  /* 0x0029383201007387 */ /* 0x000fec0000100a00 */
[----:B------:R-:W-:-:S02]  /*4dd50*/  IMAD.MOV.U32 R12, RZ, RZ, R10 ;  /* 0x000000ffff0c7224 */ /* 0x000fc400078e000a */
[----:B------:R-:W-:Y:S02]  /*4dd60*/  IMAD.MOV.U32 R13, RZ, RZ, R11 ;  /* 0x000000ffff0d7224 */ /* 0x000fe400078e000b */
[----:B------:R-:W-:Y:S02]  /*4dd70*/  IMAD.MOV.U32 R14, RZ, RZ, R18 ;  /* 0x000000ffff0e7224 */ /* 0x000fe400078e0012 */
[----:B------:R-:W-:-:S04]  /*4dd80*/  IMAD.MOV.U32 R15, RZ, RZ, R19 ;  /* 0x000000ffff0f7224 */ /* 0x000fc800078e0013 */
[----:B------:R-:W-:Y:S04]  /*4dd90*/  STL.64 [R1+0x520], R52 ;  /* 0x0005203401007387 */ /* 0x000fe80000100a00 */
[----:B------:R-:W-:Y:S04]  /*4dda0*/  STL.64 [R1+0x528], R54 ;  /* 0x0005283601007387 */ /* 0x000fe80000100a00 */
[----:B------:R-:W2:Y:S04]  /*4ddb0*/  LDL.LU R10, [R1+0x29a4] ;  /* 0x0029a400010a7983 */ /* 0x000ea80000300800 */
[----:B------:R-:W-:Y:S04]  /*4ddc0*/  STL.64 [R1+0x3c0], R32 ;  /* 0x0003c02001007387 */ /* 0x000fe80000100a00 */
[----:B------:R0:W-:Y:S04]  /*4ddd0*/  STL.64 [R1+0x3c8], R34 ;  /* 0x0003c82201007387 */ /* 0x0001e80000100a00 */
[----:B------:R-:W2:Y:S04]  /*4dde0*/  LDL.LU R11, [R1+0x29a0] ;  /* 0x0029a000010b7983 */ /* 0x000ea80000300800 */
[----:B------:R-:W2:Y:S04]  /*4ddf0*/  LDL.LU R18, [R1+0x299c] ;  /* 0x00299c0001127983 */ /* 0x000ea80000300800 */
[----:B------:R-:W2:Y:S01]  /*4de00*/  LDL.LU R19, [R1+0x2998] ;  /* 0x0029980001137983 */ /* 0x000ea20000300800 */
[C---:B0-----:R-:W-:Y:S01]  /*4de10*/  LOP3.LUT R34, R37.reuse, 0x7, RZ, 0xc0, !PT ;  /* 0x0000000725227812 */ /* 0x041fe200078ec0ff */
[----:B------:R-:W-:-:S04]  /*4de20*/  IMAD.SHL.U32 R33, R37, 0x2, RZ ;  /* 0x0000000225217824 */ /* 0x000fc800078e00ff */
[----:B------:R-:W-:-:S05]  /*4de30*/  IMAD R35, R34, 0x90, RZ ;  /* 0x0000009022237824 */ /* 0x000fca00078e02ff */
[----:B------:R3:W-:Y:S04]  /*4de40*/  STL.64 [R1+0x2808], R34 ;  /* 0x0028082201007387 */ /* 0x0007e80000100a00 */
[----:B------:R-:W-:Y:S04]  /*4de50*/  STL.64 [R1+0x2948], R38 ;  /* 0x0029482601007387 */ /* 0x000fe80000100a00 */
[----:B------:R-:W-:Y:S01]  /*4de60*/  STL [R1+0x2940], R37 ;  /* 0x0029402501007387 */ /* 0x000fe20000100800 */
[----:B------:R-:W-:-:S03]  /*4de70*/  LOP3.LUT R5, R35, 0x10, R33, 0x78, !PT ;  /* 0x0000001023057812 */ /* 0x000fc600078e7821 */
[----:B------:R-:W-:Y:S01]  /*4de80*/  STL [R1+0x2800], R33 ;  /* 0x0028002101007387 */ /* 0x000fe20000100800 */
[----:B---3--:R-:W-:Y:S02]  /*4de90*/  IMAD.MOV.U32 R35, RZ, RZ, R23 ;  /* 0x000000ffff237224 */ /* 0x008fe400078e0017 */
[----:B----4-:R-:W-:Y:S02]  /*4dea0*/  IMAD.MOV.U32 R34, RZ, RZ, R22 ;  /* 0x000000ffff227224 */ /* 0x010fe400078e0016 */
[----:B------:R-:W3:Y:S04]  /*4deb0*/  LDL.LU R22, [R1+0x2994] ;  /* 0x0029940001167983 */ /* 0x000ee80000300800 */
[----:B------:R-:W3:Y:S01]  /*4dec0*/  LDL.LU R23, [R1+0x2990] ;  /* 0x0029900001177983 */ /* 0x000ee20000300800 */
[----:B------:R-:W-:-:S03]  /*4ded0*/  SHF.L.U32 R40, R37, 0x6, RZ ;  /* 0x0000000625287819 */ /* 0x000fc600000006ff */
[----:B------:R-:W-:Y:S04]  /*4dee0*/  STL.64 [R1+0x2970], R34 ;  /* 0x0029702201007387 */ /* 0x000fe80000100a00 */
[----:B------:R-:W-:Y:S04]  /*4def0*/  STL.64 [R1+0x2968], R42 ;  /* 0x0029682a01007387 */ /* 0x000fe80000100a00 */
[----:B------:R-:W-:Y:S01]  /*4df00*/  STL [R1+0x2960], R40 ;  /* 0x0029602801007387 */ /* 0x000fe20000100800 */
[----:B------:R-:W-:-:S04]  /*4df10*/  LOP3.LUT R5, R5, 0x400, R40, 0xf8, !PT ;  /* 0x0000040005057812 */ /* 0x000fc800078ef828 */
[----:B------:R-:W-:Y:S01]  /*4df20*/  LOP3.LUT R5, R5, 0x40, RZ, 0x3c, !PT ;  /* 0x0000004005057812 */ /* 0x000fe200078e3cff */
[----:B--2---:R-:W-:Y:S06]  /*4df30*/  HMMA.16816.F32.BF16 R28, R24, R18, R28 ;  /* 0x00000012181c723c */ /* 0x004fec000004181c */
[----:B------:R-:W-:Y:S04]  /*4df40*/  STL.64 [R1+0x2918], R18 ;  /* 0x0029181201007387 */ /* 0x000fe80000100a00 */
[----:B------:R-:W-:-:S14]  /*4df50*/  STL.64 [R1+0x2910], R16 ;  /* 0x0029101001007387 */ /* 0x000fdc0000100a00 */
[----:B------:R-:W-:Y:S02]  /*4df60*/  IMAD.MOV.U32 R0, RZ, RZ, R28 ;  /* 0x000000ffff007224 */ /* 0x000fe400078e001c */
[----:B------:R-:W-:Y:S02]  /*4df70*/  IMAD.MOV.U32 R2, RZ, RZ, R29 ;  /* 0x000000ffff027224 */ /* 0x000fe400078e001d */
[----:B------:R-:W-:Y:S02]  /*4df80*/  IMAD.MOV.U32 R3, RZ, RZ, R30 ;  /* 0x000000ffff037224 */ /* 0x000fe400078e001e */
[----:B------:R-:W-:-:S05]  /*4df90*/  IMAD.MOV.U32 R60, RZ, RZ, R31 ;  /* 0x000000ffff3c7224 */ /* 0x000fca00078e001f */
[----:B------:R-:W-:Y:S04]  /*4dfa0*/  STL [R1+0x271c], R60 ;  /* 0x00271c3c01007387 */ /* 0x000fe80000100800 */
[----:B------:R-:W-:Y:S04]  /*4dfb0*/  STL [R1+0x2718], R3 ;  /* 0x0027180301007387 */ /* 0x000fe80000100800 */
[----:B------:R-:W-:Y:S04]  /*4dfc0*/  STL [R1+0x2714], R2 ;  /* 0x0027140201007387 */ /* 0x000fe80000100800 */
[----:B------:R-:W-:Y:S01]  /*4dfd0*/  STL [R1+0x2710], R0 ;  /* 0x0027100001007387 */ /* 0x000fe20000100800 */
[----:B---3--:R-:W-:-:S15]  /*4dfe0*/  HMMA.16816.F32.BF16 R28, R24, R22, R44 ;  /* 0x00000016181c723c */ /* 0x008fde000004182c */
[----:B------:R-:W-:-:S08]  /*4dff0*/  NOP ;  /* 0x0000000000007918 */ /* 0x000fd00000000000 */
[----:B------:R-:W-:Y:S04]  /*4e000*/  STL.64 [R1+0x390], R28 ;  /* 0x0003901c01007387 */ /* 0x000fe80000100a00 */
[----:B------:R-:W-:Y:S01]  /*4e010*/  STL [R1+0x398], R30 ;  /* 0x0003981e01007387 */ /* 0x000fe20000100800 */
[----:B------:R-:W-:-:S03]  /*4e020*/  IMAD.MOV.U32 R4, RZ, RZ, R31 ;  /* 0x000000ffff047224 */ /* 0x000fc600078e001f */
[----:B------:R-:W0:Y:S04]  /*4e030*/  LDSM.16.MT88.4 R28, [R5+UR4+0xa800] ;  /* 0x00a80004051c783b */ /* 0x000e280008004200 */
[----:B------:R-:W-:Y:S04]  /*4e040*/  STL.64 [R1+0x28f8], R22 ;  /* 0x0028f81601007387 */ /* 0x000fe80000100a00 */
[----:B------:R-:W-:Y:S04]  /*4e050*/  STL.64 [R1+0x28f0], R20 ;  /* 0x0028f01401007387 */ /* 0x000fe80000100a00 */
[----:B------:R-:W-:Y:S04]  /*4e060*/  STL [R1+0x26a0], R4 ;  /* 0x0026a00401007387 */ /* 0x000fe80000100800 */
[----:B------:R-:W-:Y:S04]  /*4e070*/  STL.64 [R1+0x2958], R6 ;  /* 0x0029580601007387 */ /* 0x000fe80000100a00 */
[----:B------:R1:W-:Y:S02]  /*4e080*/  STL [R1+0x2950], R5 ;  /* 0x0029500501007387 */ /* 0x0003e40000100800 */
[----:B-1----:R-:W-:Y:S02]  /*4e090*/  HMMA.16816.F32.BF16 R4, R24, R10, R12 ;  /* 0x0000000a1804723c */ /* 0x002fe4000004180c */
[----:B0-----:R-:W-:Y:S04]  /*4e0a0*/  STL.64 [R1+0x2870], R30 ;  /* 0x0028701e01007387 */ /* 0x001fe80000100a00 */
[----:B------:R0:W-:Y:S04]  /*4e0b0*/  STL.64 [R1+0x2868], R28 ;  /* 0x0028681c01007387 */ /* 0x0001e80000100a00 */
[----:B------:R-:W2:-:S13]  /*4e0c0*/  LDL.LU R56, [R1+0x2f0] ;  /* 0x0002f00001387983 */ /* 0x000e9a0000300800 */
[----:B------:R-:W-:Y:S04]  /*4e0d0*/  STL.64 [R1+0x470], R4 ;  /* 0x0004700401007387 */ /* 0x000fe80000100a00 */
[----:B------:R-:W-:Y:S04]  /*4e0e0*/  STL.64 [R1+0x478], R6 ;  /* 0x0004780601007387 */ /* 0x000fe80000100a00 */
[----:B------:R-:W2:Y:S04]  /*4e0f0*/  LDL.LU R57, [R1+0x2f4] ;  /* 0x0002f40001397983 */ /* 0x000ea80000300800 */
[----:B------:R-:W3:Y:S04]  /*4e100*/  LDL.LU R58, [R1+0x2f8] ;  /* 0x0002f800013a7983 */ /* 0x000ee80000300800 */
[----:B------:R-:W3:Y:S04]  /*4e110*/  LDL.LU R59, [R1+0x2fc] ;  /* 0x0002fc00013b7983 */ /* 0x000ee80000300800 */
[----:B---3--:R-:W-:Y:S04]  /*4e120*/  STL.64 [R1+0x2980], R58 ;  /* 0x0029803a01007387 */ /* 0x008fe80000100a00 */
[----:B--2---:R1:W-:Y:S04]  /*4e130*/  STL.64 [R1+0x2978], R56 ;  /* 0x0029783801007387 */ /* 0x0043e80000100a00 */
[----:B------:R-:W2:Y:S04]  /*4e140*/  LDL R54, [R1+0x158] ;  /* 0x0001580001367983 */ /* 0x000ea80000100800 */
[----:B------:R-:W2:Y:S04]  /*4e150*/  LDL R55, [R1+0x15c] ;  /* 0x00015c0001377983 */ /* 0x000ea80000100800 */
[----:B--2---:R2:W-:Y:S04]  /*4e160*/  STL.64 [R1+0x2988], R54 ;  /* 0x0029883601007387 */ /* 0x0045e80000100a00 */
[----:B------:R-:W3:Y:S04]  /*4e170*/  LDL.LU R48, [R1+0x300] ;  /* 0x0003000001307983 */ /* 0x000ee80000300800 */
[----:B------:R-:W3:Y:S04]  /*4e180*/  LDL.LU R49, [R1+0x304] ;  /* 0x0003040001317983 */ /* 0x000ee80000300800 */
[----:B------:R-:W3:Y:S04]  /*4e190*/  LDL.LU R50, [R1+0x308] ;  /* 0x0003080001327983 */ /* 0x000ee80000300800 */
[----:B------:R-:W3:Y:S04]  /*4e1a0*/  LDL.LU R51, [R1+0x30c] ;  /* 0x00030c0001337983 */ /* 0x000ee80000300800 */
[----:B------:R-:W4:Y:S04]  /*4e1b0*/  LDL R38, [R1+0x168] ;  /* 0x0001680001267983 */ /* 0x000f280000100800 */
[----:B------:R-:W4:Y:S04]  /*4e1c0*/  LDL R39, [R1+0x16c] ;  /* 0x00016c0001277983 */ /* 0x000f280000100800 */
[----:B0-----:R-:W3:Y:S04]  /*4e1d0*/  LDL.LU R28, [R1+0x350] ;  /* 0x00035000011c7983 */ /* 0x001ee80000300800 */
[----:B------:R-:W3:Y:S04]  /*4e1e0*/  LDL.LU R29, [R1+0x354] ;  /* 0x00035400011d7983 */ /* 0x000ee80000300800 */
[----:B------:R-:W3:Y:S04]  /*4e1f0*/  LDL.LU R30, [R1+0x358] ;  /* 0x00035800011e7983 */ /* 0x000ee80000300800 */
[----:B------:R-:W3:Y:S04]  /*4e200*/  LDL.LU R31, [R1+0x35c] ;  /* 0x00035c00011f7983 */ /* 0x000ee80000300800 */
[----:B------:R-:W3:Y:S04]  /*4e210*/  LDL.64 R14, [R1+0x1a8] ;  /* 0x0001a800010e7983 */ /* 0x000ee80000100a00 */
[----:B-1----:R-:W4:Y:S04]  /*4e220*/  LDL.LU R56, [R1+0x330] ;  /* 0x0003300001387983 */ /* 0x002f280000300800 */
[----:B------:R-:W4:Y:S04]  /*4e230*/  LDL.LU R57, [R1+0x334] ;  /* 0x0003340001397983 */ /* 0x000f280000300800 */
[----:B------:R-:W4:Y:S04]  /*4e240*/  LDL.LU R58, [R1+0x338] ;  /* 0x00033800013a7983 */ /* 0x000f280000300800 */
[----:B------:R-:W4:Y:S04]  /*4e250*/  LDL.LU R59, [R1+0x33c] ;  /* 0x00033c00013b7983 */ /* 0x000f280000300800 */
[----:B--2---:R-:W2:Y:S04]  /*4e260*/  LDL.64 R54, [R1+0x198] ;  /* 0x0001980001367983 */ /* 0x004ea80000100a00 */
[----:B------:R-:W4:Y:S04]  /*4e270*/  LDL.64 R34, [R1+0x188] ;  /* 0x0001880001227983 */ /* 0x000f280000100a00 */
        /* <DEDUP_REMOVED lines=21> */
[----:B------:R0:W-:Y:S04]  /*4e3d0*/  STL.64 [R1+0x28e0], R8 ;  /* 0x0028e00801007387 */ /* 0x0001e80000100a00 */
[----:B0-----:R-:W2:Y:S04]  /*4e3e0*/  LDL.LU R8, [R1+0x340] ;  /* 0x0003400001087983 */ /* 0x001ea80000300800 */
[----:B------:R-:W2:Y:S04]  /*4e3f0*/  LDL.LU R9, [R1+0x344] ;  /* 0x0003440001097983 */ /* 0x000ea80000300800 */
[----:B------:R-:W2:Y:S04]  /*4e400*/  LDL.LU R10, [R1+0x348] ;  /* 0x00034800010a7983 */ /* 0x000ea80000300800 */
[----:B------:R-:W2:Y:S01]  /*4e410*/  LDL.LU R11, [R1+0x34c] ;  /* 0x00034c00010b7983 */ /* 0x000ea20000300800 */
[C---:B---3--:R-:W-:Y:S06]  /*4e420*/  HMMA.16816.F32.BF16 R28, R24.reuse, R14, R28 ;  /* 0x0000000e181c723c */ /* 0x048fec000004181c */
[----:B----4-:R-:W-:Y:S01]  /*4e430*/  HMMA.16816.F32.BF16 R56, R24, R34, R56 ;  /* 0x000000221838723c */ /* 0x010fe20000041838 */
[----:B------:R-:W-:-:S05]  /*4e440*/  IMAD.MOV.U32 R3, RZ, RZ, R15 ;  /* 0x000000ffff037224 */ /* 0x000fca00078e000f */
[----:B------:R-:W-:Y:S02]  /*4e450*/  IMAD.MOV.U32 R2, RZ, RZ, R34 ;  /* 0x000000ffff027224 */ /* 0x000fe400078e0022 */
[----:B------:R-:W-:-:S09]  /*4e460*/  IMAD.MOV.U32 R0, RZ, RZ, R35 ;  /* 0x000000ffff007224 */ /* 0x000fd200078e0023 */
[----:B------:R-:W-:Y:S04]  /*4e470*/  STL.64 [R1+0x460], R28 ;  /* 0x0004601c01007387 */ /* 0x000fe80000100a00 */
[----:B------:R0:W-:Y:S04]  /*4e480*/  STL.64 [R1+0x468], R30 ;  /* 0x0004681e01007387 */ /* 0x0001e80000100a00 */
[----:B------:R-:W3:Y:S04]  /*4e490*/  LDL.LU R12, [R1+0x380] ;  /* 0x00038000010c7983 */ /* 0x000ee80000300800 */
[----:B------:R-:W3:Y:S01]  /*4e4a0*/  LDL.LU R13, [R1+0x384] ;  /* 0x00038400010d7983 */ /* 0x000ee20000300800 */
[----:B--2---:R-:W-:Y:S01]  /*4e4b0*/  HMMA.16816.F32.BF16 R8, R24, R54, R8 ;  /* 0x000000361808723c */ /* 0x004fe20000041808 */
[----:B0-----:R-:W-:-:S02]  /*4e4c0*/  IMAD.MOV.U32 R30, RZ, RZ, R14 ;  /* 0x000000ffff1e7224 */ /* 0x001fc400078e000e */
[----:B------:R-:W3:Y:S04]  /*4e4d0*/  LDL.LU R14, [R1+0x388] ;  /* 0x00038800010e7983 */ /* 0x000ee80000300800 */
[----:B------:R-:W3:-:S15]  /*4e4e0*/  LDL.LU R15, [R1+0x38c] ;  /* 0x00038c00010f7983 */ /* 0x000ede0000300800 */
[----:B------:R-:W-:-:S01]  /*4e4f0*/  NOP ;  /* 0x0000000000007918 */ /* 0x000fc20000000000 */
[----:B------:R0:W-:Y:S04]  /*4e500*/  STL.64 [R1+0x450], R8 ;  /* 0x0004500801007387 */ /* 0x0001e80000100a00 */
[----:B------:R-:W-:Y:S01]  /*4e510*/  STL.64 [R1+0x458], R10 ;  /* 0x0004580a01007387 */ /* 0x000fe20000100a00 */
[----:B0-----:R-:W-:Y:S02]  /*4e520*/  IMAD.MOV.U32 R9, RZ, RZ, R54 ;  /* 0x000000ffff097224 */ /* 0x001fe400078e0036 */
[----:B------:R-:W-:Y:S02]  /*4e530*/  IMAD.MOV.U32 R8, RZ, RZ, R55 ;  /* 0x000000ffff087224 */ /* 0x000fe400078e0037 */
[----:B------:R-:W2:Y:S04]  /*4e540*/  LDL.LU.64 R54, [R1+0x2988] ;  /* 0x0029880001367983 */ /* 0x000ea80000300a00 */
[----:B------:R-:W-:Y:S04]  /*4e550*/  STL.64 [R1+0x440], R56 ;  /* 0x0004403801007387 */ /* 0x000fe80000100a00 */
[----:B------:R0:W-:Y:S04]  /*4e560*/  STL.64 [R1+0x448], R58 ;  /* 0x0004483a01007387 */ /* 0x0001e80000100a00 */
[----:B0-----:R-:W4:Y:S04]  /*4e570*/  LDL.LU.64 R58, [R1+0x2980] ;  /* 0x00298000013a7983 */ /* 0x001f280000300a00 */
[----:B------:R-:W4:Y:S04]  /*4e580*/  LDL.LU.64 R56, [R1+0x2978] ;  /* 0x0029780001387983 */ /* 0x000f280000300a00 */
[----:B------:R-:W3:Y:S02]  /*4e590*/  LDL.LU.64 R34, [R1+0x2970] ;  /* 0x0029700001227983 */ /* 0x000ee40000300a00 */
[----:B---3--:R-:W-:-:S15]  /*4e5a0*/  HMMA.16816.F32.BF16 R40, R24, R34, R40 ;  /* 0x000000221828723c */ /* 0x008fde0000041828 */
[----:B------:R-:W-:-:S08]  /*4e5b0*/  NOP ;  /* 0x0000000000007918 */ /* 0x000fd00000000000 */
[----:B------:R-:W-:Y:S04]  /*4e5c0*/  STL.64 [R1+0x430], R40 ;  /* 0x0004302801007387 */ /* 0x000fe80000100a00 */
[----:B------:R0:W-:Y:S04]  /*4e5d0*/  STL.64 [R1+0x438], R42 ;  /* 0x0004382a01007387 */ /* 0x0001e80000100a00 */
[----:B0-----:R-:W4:Y:S01]  /*4e5e0*/  LDL.LU.64 R42, [R1+0x2968] ;  /* 0x00296800012a7983 */ /* 0x001f220000300a00 */
[C---:B------:R-:W-:Y:S03]  /*4e5f0*/  HMMA.16816.F32.BF16 R36, R24.reuse, R38, R4 ;  /* 0x000000261824723c */ /* 0x040fe60000041804 */
[----:B------:R-:W3:Y:S04]  /*4e600*/  LDL.LU R40, [R1+0x2960] ;  /* 0x0029600001287983 */ /* 0x000ee80000300800 */
[----:B------:R0:W-:Y:S01]  /*4e610*/  STL.64 [R1+0x28b0], R34 ;  /* 0x0028b02201007387 */ /* 0x0001e20000100a00 */
[C---:B--2---:R-:W-:Y:S03]  /*4e620*/  HMMA.16816.F32.BF16 R52, R24.reuse, R54, R48 ;  /* 0x000000361834723c */ /* 0x044fe60000041830 */
[----:B0-----:R-:W2:Y:S04]  /*4e630*/  LDL.64 R34, [R1+0x138] ;  /* 0x0001380001227983 */ /* 0x001ea80000100a00 */
[----:B------:R-:W3:Y:S04]  /*4e640*/  LDL.LU.64 R6, [R1+0x2958] ;  /* 0x0029580001067983 */ /* 0x000ee80000300a00 */
[----:B------:R-:W3:Y:S04]  /*4e650*/  LDL.LU R5, [R1+0x2950] ;  /* 0x0029500001057983 */ /* 0x000ee80000300800 */
[----:B------:R-:W-:Y:S04]  /*4e660*/  STL.64 [R1+0x420], R36 ;  /* 0x0004202401007387 */ /* 0x000fe80000100a00 */
[----:B------:R0:W-:Y:S04]  /*4e670*/  STL.64 [R1+0x428], R38 ;  /* 0x0004282601007387 */ /* 0x0001e80000100a00 */
[----:B0-----:R-:W3:Y:S04]  /*4e680*/  LDL.LU.64 R38, [R1+0x2948] ;  /* 0x0029480001267983 */ /* 0x001ee80000300a00 */
[----:B------:R-:W3:Y:S04]  /*4e690*/  LDL.LU R37, [R1+0x2940] ;  /* 0x0029400001257983 */ /* 0x000ee80000300800 */
[----:B------:R-:W3:Y:S04]  /*4e6a0*/  LDL.LU.64 R50, [R1+0x2938] ;  /* 0x0029380001327983 */ /* 0x000ee80000300a00 */
[----:B------:R-:W-:Y:S04]  /*4e6b0*/  STL.64 [R1+0x410], R52 ;  /* 0x0004103401007387 */ /* 0x000fe80000100a00 */
[----:B------:R0:W-:Y:S04]  /*4e6c0*/  STL.64 [R1+0x418], R54 ;  /* 0x0004183601007387 */ /* 0x0001e80000100a00 */
[----:B0-----:R-:W3:Y:S01]  /*4e6d0*/  LDL.LU.64 R54, [R1+0x2930] ;  /* 0x0029300001367983 */ /* 0x001ee20000300a00 */
[----:B----4-:R-:W-:-:S15]  /*4e6e0*/  HMMA.16816.F32.BF16 R56, R24, R42, R56 ;  /* 0x0000002a1838723c */ /* 0x010fde0000041838 */
[----:B------:R-:W-:-:S08]  /*4e6f0*/  NOP ;  /* 0x0000000000007918 */ /* 0x000fd00000000000 */
[----:B------:R-:W-:Y:S04]  /*4e700*/  STL.64 [R1+0x400], R56 ;  /* 0x0004003801007387 */ /* 0x000fe80000100a00 */
[----:B------:R0:W-:Y:S04]  /*4e710*/  STL.64 [R1+0x408], R58 ;  /* 0x0004083a01007387 */ /* 0x0001e80000100a00 */
[----:B0-----:R-:W4:Y:S01]  /*4e720*/  LDL.LU.64 R58, [R1+0x2928] ;  /* 0x00292800013a7983 */ /* 0x001f220000300a00 */
[----:B--2---:R-:W-:Y:S03]  /*4e730*/  HMMA.16816.F32.BF16 R20, R24, R34, R20 ;  /* 0x000000221814723c */ /* 0x004fe60000041814 */
[----:B------:R-:W-:Y:S03]  /*4e740*/  STL.64 [R1+0x28b8], R42 ;  /* 0x0028b82a01007387 */ /* 0x000fe60000100a00 */
[----:B------:R-:W-:-:S02]  /*4e750*/  IMAD.MOV.U32 R29, RZ, RZ, R34 ;  /* 0x000000ffff1d7224 */ /* 0x000fc400078e0022 */
[----:B------:R-:W-:-:S15]  /*4e760*/  IMAD.MOV.U32 R28, RZ, RZ, R35 ;  /* 0x000000ffff1c7224 */ /* 0x000fde00078e0023 */
[----:B------:R-:W-:Y:S04]  /*4e770*/  STL [R1+0x3f0], R20 ;  /* 0x0003f01401007387 */ /* 0x000fe80000100800 */
[----:B------:R3:W-:Y:S01]  /*4e780*/  STL.64 [R1+0x3f8], R22 ;  /* 0x0003f81601007387 */ /* 0x0007e20000100a00 */
[----:B------:R-:W-:Y:S02]  /*4e790*/  IMAD.MOV.U32 R4, RZ, RZ, R21 ;  /* 0x000000ffff047224 */ /* 0x000fe400078e0015 */
[----:B---3--:R-:W-:Y:S01]  /*4e7a0*/  HMMA.16816.F32.BF16 R20, R24, R38, R44 ;  /* 0x000000261814723c */ /* 0x008fe2000004182c */
[----:B------:R-:W-:-:S15]  /*4e7b0*/  STL.64 [R1+0x28c0], R28 ;  /* 0x0028c01c01007387 */ /* 0x000fde0000100a00 */
[----:B------:R-:W-:-:S07]  /*4e7c0*/  NOP ;  /* 0x0000000000007918 */ /* 0x000fce0000000000 */
[----:B------:R-:W-:Y:S04]  /*4e7d0*/  STL.64 [R1+0x3e0], R20 ;  /* 0x0003e01401007387 */ /* 0x000fe80000100a00 */
[----:B------:R-:W-:Y:S04]  /*4e7e0*/  STL.64 [R1+0x3e8], R22 ;  /* 0x0003e81601007387 */ /* 0x000fe80000100a00 */
[----:B------:R-:W-:Y:S01]  /*4e7f0*/  STL.64 [R1+0x28c8], R38 ;  /* 0x0028c82601007387 */ /* 0x000fe20000100a00 */
[----:B------:R-:W0:Y:S01]  /*4e800*/  S2R R41, SR_TID.X ;  /* 0x0000000000297919 */ /* 0x000e220000002100 */
[----:B----4-:R-:W-:Y:S06]  /*4e810*/  HMMA.16816.F32.BF16 R16, R24, R58, R16 ;  /* 0x0000003a1810723c */ /* 0x010fec0000041810 */
[----:B------:R1:W-:-:S15]  /*4e820*/  STL.64 [R1+0x2898], R58 ;  /* 0x0028983a01007387 */ /* 0x0003de0000100a00 */
[----:B------:R-:W-:-:S02]  /*4e830*/  NOP ;  /* 0x0000000000007918 */ /* 0x000fc40000000000 */
[----:B------:R-:W-:Y:S04]  /*4e840*/  STL.64 [R1+0x3d0], R16 ;  /* 0x0003d01001007387 */ /* 0x000fe80000100a00 */
[----:B------:R-:W-:Y:S04]  /*4e850*/  STL.64 [R1+0x3d8], R18 ;  /* 0x0003d81201007387 */ /* 0x000fe80000100a00 */
[----:B------:R-:W2:Y:S04]  /*4e860*/  LDL.LU R56, [R1+0x210] ;  /* 0x0002100001387983 */ /* 0x000ea80000300800 */
[----:B------:R-:W2:Y:S04]  /*4e870*/  LDL.LU R57, [R1+0x214] ;  /* 0x0002140001397983 */ /* 0x000ea80000300800 */
[----:B-1----:R-:W3:Y:S04]  /*4e880*/  LDL.LU R58, [R1+0x218] ;  /* 0x00021800013a7983 */ /* 0x002ee80000300800 */
[----:B------:R-:W3:Y:S01]  /*4e890*/  LDL.LU R59, [R1+0x21c] ;  /* 0x00021c00013b7983 */ /* 0x000ee20000300800 */
[----:B0-----:R-:W-:Y:S01]  /*4e8a0*/  LOP3.LUT R41, R41, 0x7, RZ, 0xc0, !PT ;  /* 0x0000000729297812 */ /* 0x001fe200078ec0ff */
[----:B------:R-:W-:-:S04]  /*4e8b0*/  IMAD.SHL.U32 R37, R37, 0x2, RZ ;  /* 0x0000000225257824 */ /* 0x000fc800078e00ff */
[----:B------:R-:W-:-:S05]  /*4e8c0*/  IMAD R41, R41, 0x90, RZ ;  /* 0x0000009029297824 */ /* 0x000fca00078e02ff */
[----:B------:R-:W-:-:S04]  /*4e8d0*/  LOP3.LUT R41, R41, 0x10, R37, 0x78, !PT ;  /* 0x0000001029297812 */ /* 0x000fc800078e7825 */
[----:B------:R-:W-:-:S04]  /*4e8e0*/  LOP3.LUT R41, R41, 0x400, R40, 0xf8, !PT ;  /* 0x0000040029297812 */ /* 0x000fc800078ef828 */
[----:B------:R-:W-:-:S05]  /*4e8f0*/  LOP3.LUT R41, R41, 0x60, RZ, 0x3c, !PT ;  /* 0x0000006029297812 */ /* 0x000fca00078e3cff */
[----:B------:R-:W0:Y:S01]  /*4e900*/  LDSM.16.MT88.4 R44, [R41+UR4+0xa800] ;  /* 0x00a80004292c783b */ /* 0x000e220008004200 */
[C---:B------:R-:W-:Y:S01]  /*4e910*/  HMMA.16816.F32.BF16 R12, R24.reuse, R54, R12 ;  /* 0x00000036180c723c */ /* 0x040fe2000004180c */
[----:B------:R-:W-:Y:S02]  /*4e920*/  IMAD.MOV.U32 R35, RZ, RZ, R8 ;  /* 0x000000ffff237224 */ /* 0x000fe400078e0008 */
[----:B------:R-:W-:Y:S02]  /*4e930*/  IMAD.MOV.U32 R34, RZ, RZ, R9 ;  /* 0x000000ffff227224 */ /* 0x000fe400078e0009 */
[----:B------:R-:W-:Y:S02]  /*4e940*/  IMAD.MOV.U32 R52, RZ, RZ, R6 ;  /* 0x000000ffff347224 */ /* 0x000fe400078e0006 */
[----:B------:R-:W-:Y:S01]  /*4e950*/  IMAD.MOV.U32 R53, RZ, RZ, R7 ;  /* 0x000000ffff357224 */ /* 0x000fe200078e0007 */
[----:B---3--:R-:W-:Y:S04]  /*4e960*/  STL.64 [R1+0x28d8], R58 ;  /* 0x0028d83a01007387 */ /* 0x008fe80000100a00 */
[----:B--2---:R-:W-:Y:S04]  /*4e970*/  STL.64 [R1+0x28d0], R56 ;  /* 0x0028d03801007387 */ /* 0x004fe80000100a00 */
[----:B0-----:R0:W-:Y:S04]  /*4e980*/  STL.64 [R1+0x2788], R46 ;  /* 0x0027882e01007387 */ /* 0x0011e80000100a00 */
[----:B------:R-:W-:Y:S04]  /*4e990*/  STL.64 [R1+0x2780], R44 ;  /* 0x0027802c01007387 */ /* 0x000fe80000100a00 */
[----:B0-----:R-:W2:Y:S04]  /*4e9a0*/  LDL.64 R46, [R1+0x158] ;  /* 0x00015800012e7983 */ /* 0x001ea80000100a00 */
[----:B------:R0:W-:Y:S04]  /*4e9b0*/  STL.64 [R1+0x490], R12 ;  /* 0x0004900c01007387 */ /* 0x0001e80000100a00 */
[----:B------:R1:W-:Y:S04]  /*4e9c0*/  STL.64 [R1+0x498], R14 ;  /* 0x0004980e01007387 */ /* 0x0003e80000100a00 */
[----:B------:R-:W3:Y:S04]  /*4e9d0*/  LDL.LU R16, [R1+0x370] ;  /* 0x0003700001107983 */ /* 0x000ee80000300800 */
[----:B------:R-:W3:Y:S04]  /*4e9e0*/  LDL.LU R17, [R1+0x374] ;  /* 0x0003740001117983 */ /* 0x000ee80000300800 */
[----:B------:R-:W3:Y:S04]  /*4e9f0*/  LDL.LU R18, [R1+0x378] ;  /* 0x0003780001127983 */ /* 0x000ee80000300800 */
[----:B------:R-:W3:Y:S04]  /*4ea00*/  LDL.LU R19, [R1+0x37c] ;  /* 0x00037c0001137983 */ /* 0x000ee80000300800 */
[----:B0-----:R-:W4:Y:S04]  /*4ea10*/  LDL.LU R12, [R1+0x2b0] ;  /* 0x0002b000010c7983 */ /* 0x001f280000300800 */
[----:B------:R-:W4:Y:S04]  /*4ea20*/  LDL.LU R13, [R1+0x2b4] ;  /* 0x0002b400010d7983 */ /* 0x000f280000300800 */
[----:B-1----:R-:W4:Y:S04]  /*4ea30*/  LDL.LU R14, [R1+0x2b8] ;  /* 0x0002b800010e7983 */ /* 0x002f280000300800 */
        /* <DEDUP_REMOVED lines=21> */
[----:B------:R0:W-:Y:S04]  /*4eb90*/  STL.64 [R1+0x2890], R54 ;  /* 0x0028903601007387 */ /* 0x0001e80000100a00 */
[----:B------:R-:W4:Y:S04]  /*4eba0*/  LDL.LU R6, [R1+0x2924] ;  /* 0x0029240001067983 */ /* 0x000f280000300800 */
[----:B------:R-:W4:Y:S04]  /*4ebb0*/  LDL.LU R7, [R1+0x2920] ;  /* 0x0029200001077983 */ /* 0x000f280000300800 */
[----:B0-----:R-:W2:Y:S04]  /*4ebc0*/  LDL.LU R54, [R1+0x228] ;  /* 0x0002280001367983 */ /* 0x001ea80000300800 */
[----:B------:R-:W2:Y:S01]  /*4ebd0*/  LDL.LU R55, [R1+0x22c] ;  /* 0x00022c0001377983 */ /* 0x000ea20000300800 */
[----:B---3--:R-:W-:-:S15]  /*4ebe0*/  HMMA.16816.F32.BF16 R16, R24, R50, R16 ;  /* 0x000000321810723c */ /* 0x008fde0000041810 */
[----:B------:R-:W-:-:S08]  /*4ebf0*/  NOP ;  /* 0x0000000000007918 */ /* 0x000fd00000000000 */
[----:B------:R-:W-:Y:S04]  /*4ec00*/  STL.64 [R1+0x480], R16 ;  /* 0x0004801001007387 */ /* 0x000fe80000100a00 */
[----:B------:R0:W-:Y:S01]  /*4ec10*/  STL.64 [R1+0x488], R18 ;  /* 0x0004881201007387 */ /* 0x0001e20000100a00 */
[----:B----4-:R-:W-:Y:S03]  /*4ec20*/  HMMA.16816.F32.BF16 R24, R24, R6, R12 ;  /* 0x000000061818723c */ /* 0x010fe6000004180c */
[----:B0-----:R-:W2:Y:S04]  /*4ec30*/  LDL.LU.64 R18, [R1+0x2918] ;  /* 0x0029180001127983 */ /* 0x001ea80000300a00 */
[----:B------:R-:W3:Y:S04]  /*4ec40*/  LDL.LU.64 R16, [R1+0x2910] ;  /* 0x0029100001107983 */ /* 0x000ee80000300a00 */
[----:B------:R0:W-:Y:S04]  /*4ec50*/  STL.64 [R1+0x2888], R50 ;  /* 0x0028883201007387 */ /* 0x0001e80000100a00 */
[----:B0-----:R-:W4:Y:S04]  /*4ec60*/  LDL.64 R50, [R1+0x168] ;  /* 0x0001680001327983 */ /* 0x001f280000100a00 */
[----:B------:R-:W2:Y:S04]  /*4ec70*/  LDL.LU.64 R14, [R1+0x2908] ;  /* 0x00290800010e7983 */ /* 0x000ea80000300a00 */
[----:B------:R-:W2:Y:S04]  /*4ec80*/  LDL.LU.64 R12, [R1+0x2900] ;  /* 0x00290000010c7983 */ /* 0x000ea80000300a00 */
[----:B------:R0:W-:Y:S04]  /*4ec90*/  STL.64 [R1+0x2f0], R24 ;  /* 0x0002f01801007387 */ /* 0x0001e80000100a00 */
[----:B------:R1:W-:Y:S04]  /*4eca0*/  STL.64 [R1+0x2f8], R26 ;  /* 0x0002f81a01007387 */ /* 0x0003e80000100a00 */
[----:B0-----:R-:W4:Y:S04]  /*4ecb0*/  LDL.LU R24, [R1+0x230] ;  /* 0x0002300001187983 */ /* 0x001f280000300800 */
[----:B------:R-:W4:Y:S04]  /*4ecc0*/  LDL.LU R25, [R1+0x234] ;  /* 0x0002340001197983 */ /* 0x000f280000300800 */
[----:B-1----:R-:W4:Y:S04]  /*4ecd0*/  LDL.LU R26, [R1+0x238] ;  /* 0x00023800011a7983 */ /* 0x002f280000300800 */
[----:B------:R-:W4:Y:S04]  /*4ece0*/  LDL.LU R27, [R1+0x23c] ;  /* 0x00023c00011b7983 */ /* 0x000f280000300800 */
[----:B------:R-:W-:Y:S04]  /*4ecf0*/  STL.64 [R1+0x2880], R6 ;  /* 0x0028800601007387 */ /* 0x000fe80000100a00 */
[----:B------:R0:W-:Y:S04]  /*4ed00*/  STL.64 [R1+0x2878], R4 ;  /* 0x0028780401007387 */ /* 0x0001e80000100a00 */
[----:B0-----:R-:W3:Y:S04]  /*4ed10*/  LDL.LU R4, [R1+0x240] ;  /* 0x0002400001047983 */ /* 0x001ee80000300800 */
[----:B------:R-:W3:Y:S04]  /*4ed20*/  LDL.LU R5, [R1+0x244] ;  /* 0x0002440001057983 */ /* 0x000ee80000300800 */
[----:B------:R-:W3:Y:S04]  /*4ed30*/  LDL.LU R6, [R1+0x248] ;  /* 0x0002480001067983 */ /* 0x000ee80000300800 */
[----:B------:R-:W3:Y:S01]  /*4ed40*/  LDL.LU R7, [R1+0x24c] ;  /* 0x00024c0001077983 */ /* 0x000ee20000300800 */
[----:B--2---:R-:W-:-:S15]  /*4ed50*/  HMMA.16816.F32.BF16 R20, R12, R18, R20 ;  /* 0x000000120c14723c */ /* 0x004fde0000041814 */
[----:B------:R-:W-:-:S08]  /*4ed60*/  NOP ;  /* 0x0000000000007918 */ /* 0x000fd00000000000 */
[----:B------:R-:W-:Y:S04]  /*4ed70*/  STL.64 [R1+0x2e0], R20 ;  /* 0x0002e01401007387 */ /* 0x000fe80000100a00 */
[----:B------:R0:W-:Y:S04]  /*4ed80*/  STL.64 [R1+0x2e8], R22 ;  /* 0x0002e81601007387 */ /* 0x0001e80000100a00 */
[----:B0-----:R-:W2:Y:S04]  /*4ed90*/  LDL.LU.64 R22, [R1+0x28f8] ;  /* 0x0028f80001167983 */ /* 0x001ea80000300a00 */
[----:B------:R-:W4:Y:S01]  /*4eda0*/  LDL.LU.64 R20, [R1+0x28f0] ;  /* 0x0028f00001147983 */ /* 0x000f220000300a00 */
[----:B--2---:R-:W-:-:S15]  /*4edb0*/  HMMA.16816.F32.BF16 R8, R12, R22, R8 ;  /* 0x000000160c08723c */ /* 0x004fde0000041808 */
[----:B------:R-:W-:-:S08]  /*4edc0*/  NOP ;  /* 0x0000000000007918 */ /* 0x000fd00000000000 */
[----:B------:R-:W-:Y:S04]  /*4edd0*/  STL.64 [R1+0x2d0], R8 ;  /* 0x0002d00801007387 */ /* 0x000fe80000100a00 */
[----:B------:R0:W-:Y:S04]  /*4ede0*/  STL.64 [R1+0x2d8], R10 ;  /* 0x0002d80a01007387 */ /* 0x0001e80000100a00 */
[----:B0-----:R-:W2:Y:S04]  /*4edf0*/  LDL.LU.64 R10, [R1+0x28e8] ;  /* 0x0028e800010a7983 */ /* 0x001ea80000300a00 */
[----:B------:R-:W3:Y:S01]  /*4ee00*/  LDL.LU.64 R8, [R1+0x28e0] ;  /* 0x0028e00001087983 */ /* 0x000ee20000300a00 */
[----:B------:R-:W-:Y:S01]  /*4ee10*/  MOV R31, R3 ;  /* 0x00000003001f7202 */ /* 0x000fe20000000f00 */
[C---:B------:R-:W-:Y:S06]  /*4ee20*/  HMMA.16816.F32.BF16 R32, R12.reuse, R34, R40 ;  /* 0x000000220c20723c */ /* 0x040fec0000041828 */
[C---:B------:R-:W-:Y:S01]  /*4ee30*/  HMMA.16816.F32.BF16 R28, R12.reuse, R30, R36 ;  /* 0x0000001e0c1c723c */ /* 0x040fe20000041824 */
[----:B------:R-:W-:Y:S04]  /*4ee40*/  STL.64 [R1+0x2860], R22 ;  /* 0x0028601601007387 */ /* 0x000fe80000100a00 */
[----:B----4-:R-:W-:Y:S01]  /*4ee50*/  STL.64 [R1+0x2858], R20 ;  /* 0x0028581401007387 */ /* 0x010fe20000100a00 */
[----:B--2---:R-:W-:-:S15]  /*4ee60*/  HMMA.16816.F32.BF16 R56, R12, R10, R56 ;  /* 0x0000000a0c38723c */ /* 0x004fde0000041838 */
[----:B------:R-:W-:-:S08]  /*4ee70*/  NOP ;  /* 0x0000000000007918 */ /* 0x000fd00000000000 */
[----:B------:R-:W-:Y:S04]  /*4ee80*/  STL.64 [R1+0x380], R56 ;  /* 0x0003803801007387 */ /* 0x000fe80000100a00 */
[----:B------:R0:W-:Y:S04]  /*4ee90*/  STL.64 [R1+0x388], R58 ;  /* 0x0003883a01007387 */ /* 0x0001e80000100a00 */
[----:B0-----:R-:W2:Y:S04]  /*4eea0*/  LDL.LU.64 R58, [R1+0x28d8] ;  /* 0x0028d800013a7983 */ /* 0x001ea80000300a00 */
[----:B------:R-:W2:Y:S04]  /*4eeb0*/  LDL.LU.64 R56, [R1+0x28d0] ;  /* 0x0028d00001387983 */ /* 0x000ea80000300a00 */
[----:B------:R-:W-:Y:S04]  /*4eec0*/  STL.64 [R1+0x2850], R10 ;  /* 0x0028500a01007387 */ /* 0x000fe80000100a00 */
[----:B---3--:R0:W-:Y:S04]  /*4eed0*/  STL.64 [R1+0x2848], R8 ;  /* 0x0028480801007387 */ /* 0x0081e80000100a00 */
[----:B0-----:R-:W3:Y:S04]  /*4eee0*/  LDL.LU R8, [R1+0x250] ;  /* 0x0002500001087983 */ /* 0x001ee80000300800 */
[----:B------:R-:W3:Y:S04]  /*4eef0*/  LDL.LU R9, [R1+0x254] ;  /* 0x0002540001097983 */ /* 0x000ee80000300800 */
[----:B------:R-:W3:Y:S04]  /*4ef00*/  LDL.LU R10, [R1+0x258] ;  /* 0x00025800010a7983 */ /* 0x000ee80000300800 */
[----:B------:R-:W3:Y:S04]  /*4ef10*/  LDL.LU R11, [R1+0x25c] ;  /* 0x00025c00010b7983 */ /* 0x000ee80000300800 */
[----:B------:R-:W4:Y:S04]  /*4ef20*/  LDL.LU.64 R38, [R1+0x28c8] ;  /* 0x0028c80001267983 */ /* 0x000f280000300a00 */
[----:B------:R0:W-:Y:S04]  /*4ef30*/  STL.64 [R1+0x370], R28 ;  /* 0x0003701c01007387 */ /* 0x0001e80000100a00 */
[----:B------:R-:W-:Y:S04]  /*4ef40*/  STL.64 [R1+0x378], R30 ;  /* 0x0003781e01007387 */ /* 0x000fe80000100a00 */
[----:B0-----:R-:W4:Y:S04]  /*4ef50*/  LDL.LU.64 R28, [R1+0x28c0] ;  /* 0x0028c000011c7983 */ /* 0x001f280000300a00 */
[----:B------:R-:W2:Y:S04]  /*4ef60*/  LDL.LU.64 R42, [R1+0x28b8] ;  /* 0x0028b800012a7983 */ /* 0x000ea80000300a00 */
[----:B------:R-:W-:Y:S04]  /*4ef70*/  STL.64 [R1+0x360], R32 ;  /* 0x0003602001007387 */ /* 0x000fe80000100a00 */
[----:B------:R0:W-:Y:S04]  /*4ef80*/  STL.64 [R1+0x368], R34 ;  /* 0x0003682201007387 */ /* 0x0001e80000100a00 */
[----:B0-----:R-:W4:Y:S01]  /*4ef90*/  LDL.LU.64 R34, [R1+0x28b0] ;  /* 0x0028b00001227983 */ /* 0x001f220000300a00 */
[----:B------:R-:W-:-:S02]  /*4efa0*/  IMAD.MOV.U32 R22, RZ, RZ, R2 ;  /* 0x000000ffff167224 */ /* 0x000fc400078e0002 */
[----:B------:R-:W-:Y:S01]  /*4efb0*/  IMAD.MOV.U32 R23, RZ, RZ, R0 ;  /* 0x000000ffff177224 */ /* 0x000fe200078e0000 */
[----:B------:R-:W2:Y:S01]  /*4efc0*/  LDL.LU R32, [R1+0x200] ;  /* 0x0002000001207983 */ /* 0x000ea20000300800 */
[----:B------:R-:W-:-:S05]  /*4efd0*/  IMAD.MOV.U32 R3, RZ, RZ, R47 ;  /* 0x000000ffff037224 */ /* 0x000fca00078e002f */
[C---:B---3--:R-:W-:Y:S06]  /*4efe0*/  HMMA.16816.F32.BF16 R8, R12.reuse, R22, R8 ;  /* 0x000000160c08723c */ /* 0x048fec0000041808 */
[----:B----4-:R-:W-:-:S15]  /*4eff0*/  HMMA.16816.F32.BF16 R4, R12, R34, R4 ;  /* 0x000000220c04723c */ /* 0x010fde0000041804 */
[----:B------:R-:W-:-:S02]  /*4f000*/  NOP ;  /* 0x0000000000007918 */ /* 0x000fc40000000000 */
[----:B------:R-:W-:Y:S04]  /*4f010*/  STL.64 [R1+0x350], R8 ;  /* 0x0003500801007387 */ /* 0x000fe80000100a00 */
[----:B------:R0:W-:Y:S02]  /*4f020*/  STL.64 [R1+0x358], R10 ;  /* 0x0003580a01007387 */ /* 0x0001e40000100a00 */
[C---:B0-----:R-:W-:Y:S02]  /*4f030*/  HMMA.16816.F32.BF16 R8, R12.reuse, R46, R52 ;  /* 0x0000002e0c08723c */ /* 0x041fe40000041834 */
[----:B------:R-:W-:Y:S04]  /*4f040*/  STL.64 [R1+0x340], R4 ;  /* 0x0003400401007387 */ /* 0x000fe80000100a00 */
[----:B------:R0:W-:Y:S04]  /*4f050*/  STL.64 [R1+0x348], R6 ;  /* 0x0003480601007387 */ /* 0x0001e80000100a00 */
[----:B------:R-:W3:Y:S04]  /*4f060*/  LDL.LU R33, [R1+0x204] ;  /* 0x0002040001217983 */ /* 0x000ee80000300800 */
[----:B------:R-:W3:Y:S04]  /*4f070*/  LDL.LU R34, [R1+0x208] ;  /* 0x0002080001227983 */ /* 0x000ee80000300800 */
[----:B------:R-:W3:Y:S01]  /*4f080*/  LDL.LU R35, [R1+0x20c] ;  /* 0x00020c0001237983 */ /* 0x000ee20000300800 */
[----:B0-----:R-:W-:-:S15]  /*4f090*/  HMMA.16816.F32.BF16 R4, R12, R50, R24 ;  /* 0x000000320c04723c */ /* 0x001fde0000041818 */
[----:B------:R-:W-:-:S08]  /*4f0a0*/  NOP ;  /* 0x0000000000007918 */ /* 0x000fd00000000000 */
[----:B------:R-:W-:Y:S04]  /*4f0b0*/  STL.64 [R1+0x330], R4 ;  /* 0x0003300401007387 */ /* 0x000fe80000100a00 */
[----:B------:R-:W-:Y:S04]  /*4f0c0*/  STL.64 [R1+0x338], R6 ;  /* 0x0003380601007387 */ /* 0x000fe80000100a00 */
[----:B------:R-:W-:Y:S04]  /*4f0d0*/  STL.64 [R1+0x320], R8 ;  /* 0x0003200801007387 */ /* 0x000fe80000100a00 */
[----:B------:R2:W-:Y:S02]  /*4f0e0*/  STL.64 [R1+0x328], R10 ;  /* 0x0003280a01007387 */ /* 0x0005e40000100a00 */
[----:B--2---:R-:W-:Y:S01]  /*4f0f0*/  HMMA.16816.F32.BF16 R8, R12, R42, R56 ;  /* 0x0000002a0c08723c */ /* 0x004fe20000041838 */
[----:B------:R-:W-:-:S15]  /*4f100*/  IMAD.MOV.U32 R4, RZ, RZ, R46 ;  /* 0x000000ffff047224 */ /* 0x000fde00078e002e */
[----:B------:R-:W-:-:S07]  /*4f110*/  NOP ;  /* 0x0000000000007918 */ /* 0x000fce0000000000 */
[----:B------:R-:W-:Y:S04]  /*4f120*/  STL.64 [R1+0x310], R8 ;  /* 0x0003100801007387 */ /* 0x000fe80000100a00 */
[----:B------:R-:W-:Y:S04]  /*4f130*/  STL.64 [R1+0x318], R10 ;  /* 0x0003180a01007387 */ /* 0x000fe80000100a00 */
[----:B------:R-:W2:Y:S04]  /*4f140*/  LDL.LU R44, [R1+0x10] ;  /* 0x00001000012c7983 */ /* 0x000ea80000300800 */
[----:B------:R-:W2:Y:S04]  /*4f150*/  LDL.LU R45, [R1+0x14] ;  /* 0x00001400012d7983 */ /* 0x000ea80000300800 */
[----:B------:R-:W4:Y:S04]  /*4f160*/  LDL.LU R46, [R1+0x18] ;  /* 0x00001800012e7983 */ /* 0x000f280000300800 */
[----:B------:R-:W4:Y:S01]  /*4f170*/  LDL.LU R47, [R1+0x1c] ;  /* 0x00001c00012f7983 */ /* 0x000f220000300800 */
[----:B------:R-:W-:-:S02]  /*4f180*/  IMAD.MOV.U32 R6, RZ, RZ, R42 ;  /* 0x000000ffff067224 */ /* 0x000fc400078e002a */
[----:B------:R-:W-:Y:S01]  /*4f190*/  IMAD.MOV.U32 R5, RZ, RZ, R43 ;  /* 0x000000ffff057224 */ /* 0x000fe200078e002b */
[----:B----4-:R0:W-:Y:S04]  /*4f1a0*/  STL.64 [R1+0x2798], R46 ;  /* 0x0027982e01007387 */ /* 0x0101e80000100a00 */
[----:B--2---:R-:W-:Y:S04]  /*4f1b0*/  STL.64 [R1+0x2790], R44 ;  /* 0x0027902c01007387 */ /* 0x004fe80000100a00 */
[----:B------:R-:W2:Y:S04]  /*4f1c0*/  LDL.LU R40, [R1] ;  /* 0x0000000001287983 */ /* 0x000ea80000300800 */
[----:B------:R-:W2:Y:S04]  /*4f1d0*/  LDL.LU R41, [R1+0x4] ;  /* 0x0000040001297983 */ /* 0x000ea80000300800 */
[----:B------:R-:W4:Y:S01]  /*4f1e0*/  LDL.LU R42, [R1+0x8] ;  /* 0x00000800012a7983 */ /* 0x000f220000300800 */
[----:B------:R-:W-:-:S03]  /*4f1f0*/  IMAD.MOV.U32 R43, RZ, RZ, R61 ;  /* 0x000000ffff2b7224 */ /* 0x000fc600078e003d */
[----:B------:R-:W3:Y:S01]  /*4f200*/  LDL.LU R61, [R1+0x28a8] ;  /* 0x0028a800013d7983 */ /* 0x000ee20000300800 */
[----:B0-----:R-:W-:Y:S02]  /*4f210*/  IMAD.MOV.U32 R46, RZ, RZ, R29 ;  /* 0x000000ffff2e7224 */ /* 0x001fe400078e001d */
[----:B------:R-:W-:Y:S01]  /*4f220*/  IMAD.MOV.U32 R47, RZ, RZ, R28 ;  /* 0x000000ffff2f7224 */ /* 0x000fe200078e001c */
[----:B----4-:R-:W-:Y:S04]  /*4f230*/  STL.64 [R1+0x27a8], R42 ;  /* 0x0027a82a01007387 */ /* 0x010fe80000100a00 */
[----:B--2---:R0:W-:Y:S04]  /*4f240*/  STL.64 [R1+0x27a0], R40 ;  /* 0x0027a02801007387 */ /* 0x0041e80000100a00 */
[----:B0-----:R-:W2:Y:S04]  /*4f250*/  LDL.LU R40, [R1+0x20] ;  /* 0x0000200001287983 */ /* 0x001ea80000300800 */
[----:B------:R-:W2:Y:S04]  /*4f260*/  LDL.LU R41, [R1+0x24] ;  /* 0x0000240001297983 */ /* 0x000ea80000300800 */
[----:B------:R-:W4:Y:S04]  /*4f270*/  LDL.LU R42, [R1+0x28] ;  /* 0x00002800012a7983 */ /* 0x000f280000300800 */
[----:B------:R-:W4:Y:S01]  /*4f280*/  LDL.LU R43, [R1+0x2c] ;  /* 0x00002c00012b7983 */ /* 0x000f220000300800 */
[----:B---3--:R-:W-:Y:S01]  /*4f290*/  HMMA.16816.F32.BF16 R8, R12, R46, R32 ;  /* 0x0000002e0c08723c */ /* 0x008fe20000041820 */
[----:B------:R-:W-:-:S02]  /*4f2a0*/  IMAD.MOV.U32 R2, RZ, RZ, R50 ;  /* 0x000000ffff027224 */ /* 0x000fc400078e0032 */
[----:B------:R-:W-:Y:S01]  /*4f2b0*/  IMAD.MOV.U32 R0, RZ, RZ, R51 ;  /* 0x000000ffff007224 */ /* 0x000fe200078e0033 */
[----:B----4-:R0:W-:Y:S04]  /*4f2c0*/  STL.64 [R1+0x27b8], R42 ;  /* 0x0027b82a01007387 */ /* 0x0101e80000100a00 */
[----:B--2---:R-:W-:Y:S01]  /*4f2d0*/  STL.64 [R1+0x27b0], R40 ;  /* 0x0027b02801007387 */ /* 0x004fe20000100a00 */
[----:B0-----:R-:W-:Y:S02]  /*4f2e0*/  IMAD.MOV.U32 R42, RZ, RZ, R6 ;  /* 0x000000ffff2a7224 */ /* 0x001fe400078e0006 */
[----:B------:R-:W-:-:S05]  /*4f2f0*/  IMAD.MOV.U32 R43, RZ, RZ, R5 ;  /* 0x000000ffff2b7224 */ /* 0x000fca00078e0005 */
[----:B------:R0:W-:Y:S07]  /*4f300*/  STL.64 [R1+0x27c8], R42 ;  /* 0x0027c82a01007387 */ /* 0x0001ee0000100a00 */
[----:B------:R-:W-:Y:S04]  /*4f310*/  STL.64 [R1+0x300], R8 ;  /* 0x0003000801007387 */ /* 0x000fe80000100a00 */
[----:B------:R-:W-:Y:S01]  /*4f320*/  STL.64 [R1+0x308], R10 ;  /* 0x0003080a01007387 */ /* 0x000fe20000100a00 */
[----:B0-----:R-:W-:-:S02]  /*4f330*/  IMAD.MOV.U32 R42, RZ, RZ, R4 ;  /* 0x000000ffff2a7224 */ /* 0x001fc400078e0004 */
[----:B------:R-:W-:-:S05]  /*4f340*/  IMAD.MOV.U32 R43, RZ, RZ, R3 ;  /* 0x000000ffff2b7224 */ /* 0x000fca00078e0003 */
[----:B------:R0:W-:Y:S02]  /*4f350*/  STL.64 [R1+0x27e0], R42 ;  /* 0x0027e02a01007387 */ /* 0x0001e40000100a00 */
[----:B0-----:R-:W-:Y:S02]  /*4f360*/  IMAD.MOV.U32 R42, RZ, RZ, R2 ;  /* 0x000000ffff2a7224 */ /* 0x001fe400078e0002 */
[----:B------:R-:W-:-:S05]  /*4f370*/  IMAD.MOV.U32 R43, RZ, RZ, R0 ;  /* 0x000000ffff2b7224 */ /* 0x000fca00078e0000 */
[----:B------:R-:W-:Y:S04]  /*4f380*/  STL.64 [R1+0x27f8], R42 ;  /* 0x0027f82a01007387 */ /* 0x000fe80000100a00 */
[----:B------:R0:W-:Y:S04]  /*4f390*/  STL.64 [R1+0x27c0], R46 ;  /* 0x0027c02e01007387 */ /* 0x0001e80000100a00 */
[----:B------:R-:W2:Y:S04]  /*4f3a0*/  LDL.LU R44, [R1+0x30] ;  /* 0x00003000012c7983 */ /* 0x000ea80000300800 */
[----:B------:R-:W2:Y:S04]  /*4f3b0*/  LDL.LU R45, [R1+0x34] ;  /* 0x00003400012d7983 */ /* 0x000ea80000300800 */
[----:B0-----:R-:W3:Y:S01]  /*4f3c0*/  LDL.LU R46, [R1+0x38] ;  /* 0x00003800012e7983 */ /* 0x001ee20000300800 */
[----:B------:R-:W-:-:S03]  /*4f3d0*/  MOV R47, R61 ;  /* 0x0000003d002f7202 */ /* 0x000fc60000000f00 */
[----:B------:R-:W4:Y:S04]  /*4f3e0*/  LDL.LU R61, [R1+0x28a4] ;  /* 0x0028a400013d7983 */ /* 0x000f280000300800 */
[----:B------:R-:W2:Y:S04]  /*4f3f0*/  LDL.LU R32, [R1+0x90] ;  /* 0x0000900001207983 */ /* 0x000ea80000300800 */
[----:B------:R-:W2:Y:S04]  /*4f400*/  LDL.LU R33, [R1+0x94] ;  /* 0x0000940001217983 */ /* 0x000ea80000300800 */
[----:B------:R-:W3:Y:S04]  /*4f410*/  LDL.LU R34, [R1+0x98] ;  /* 0x0000980001227983 */ /* 0x000ee80000300800 */
[----:B------:R-:W3:Y:S04]  /*4f420*/  LDL.LU R35, [R1+0x9c] ;  /* 0x00009c0001237983 */ /* 0x000ee80000300800 */
[----:B------:R-:W4:Y:S04]  /*4f430*/  LDL.LU R24, [R1+0xb0] ;  /* 0x0000b00001187983 */ /* 0x000f280000300800 */
[----:B------:R-:W4:Y:S04]  /*4f440*/  LDL.LU R25, [R1+0xb4] ;  /* 0x0000b40001197983 */ /* 0x000f280000300800 */
[----:B------:R-:W2:Y:S04]  /*4f450*/  LDL.LU R26, [R1+0xb8] ;  /* 0x0000b800011a7983 */ /* 0x000ea80000300800 */
[----:B------:R-:W2:Y:S04]  /*4f460*/  LDL.LU R27, [R1+0xbc] ;  /* 0x0000bc00011b7983 */ /* 0x000ea80000300800 */
[----:B--2---:R-:W-:Y:S04]  /*4f470*/  STL.64 [R1+0x2838], R26 ;  /* 0x0028381a01007387 */ /* 0x004fe80000100a00 */
[----:B----4-:R0:W-:Y:S04]  /*4f480*/  STL.64 [R1+0x2830], R24 ;  /* 0x0028301801007387 */ /* 0x0101e80000100a00 */
        /* <DEDUP_REMOVED lines=32> */
[----:B---3--:R0:W-:Y:S04]  /*4f690*/  STL.64 [R1+0x2818], R34 ;  /* 0x0028182201007387 */ /* 0x0081e80000100a00 */
[----:B------:R-:W-:Y:S04]  /*4f6a0*/  STL.64 [R1+0x2810], R32 ;  /* 0x0028102001007387 */ /* 0x000fe80000100a00 */
[----:B0-----:R-:W3:Y:S04]  /*4f6b0*/  LDL.LU.64 R34, [R1+0x188] ;  /* 0x0001880001227983 */ /* 0x001ee80000300a00 */
[----:B---3--:R0:W-:Y:S04]  /*4f6c0*/  STL.64 [R1+0x2828], R34 ;  /* 0x0028282201007387 */ /* 0x0081e80000100a00 */
[----:B0-----:R-:W3:Y:S04]  /*4f6d0*/  LDL.LU.64 R34, [R1+0x198] ;  /* 0x0001980001227983 */ /* 0x001ee80000300a00 */
[----:B---3--:R0:W-:Y:S04]  /*4f6e0*/  STL.64 [R1+0x2840], R34 ;  /* 0x0028402201007387 */ /* 0x0081e80000100a00 */
[----:B0-----:R-:W3:Y:S04]  /*4f6f0*/  LDL.LU.64 R34, [R1+0x1a8] ;  /* 0x0001a80001227983 */ /* 0x001ee80000300a00 */
[----:B------:R-:W2:Y:S01]  /*4f700*/  LDL.LU.64 R42, [R1+0x178] ;  /* 0x00017800012a7983 */ /* 0x000ea20000300a00 */
[----:B----4-:R-:W-:Y:S03]  /*4f710*/  HMMA.16816.F32.BF16 R56, R12, R38, R56 ;  /* 0x000000260c38723c */ /* 0x010fe60000041838 */
[----:B--2---:R0:W-:Y:S04]  /*4f720*/  STL.64 [R1+0x2820], R42 ;  /* 0x0028202a01007387 */ /* 0x0041e80000100a00 */
[----:B------:R-:W2:Y:S04]  /*4f730*/  LDL.LU R40, [R1+0xa0] ;  /* 0x0000a00001287983 */ /* 0x000ea80000300800 */
[----:B------:R-:W2:Y:S04]  /*4f740*/  LDL.LU R41, [R1+0xa4] ;  /* 0x0000a40001297983 */ /* 0x000ea80000300800 */
[----:B0-----:R-:W2:Y:S04]  /*4f750*/  LDL.LU R42, [R1+0xa8] ;  /* 0x0000a800012a7983 */ /* 0x001ea80000300800 */
[----:B------:R-:W2:Y:S04]  /*4f760*/  LDL.LU R43, [R1+0xac] ;  /* 0x0000ac00012b7983 */ /* 0x000ea80000300800 */
[----:B------:R-:W-:Y:S04]  /*4f770*/  STL.64 [R1+0x27d8], R46 ;  /* 0x0027d82e01007387 */ /* 0x000fe80000100a00 */
[----:B------:R0:W-:Y:S04]  /*4f780*/  STL.64 [R1+0x27d0], R44 ;  /* 0x0027d02c01007387 */ /* 0x0001e80000100a00 */
[----:B0-----:R-:W4:Y:S04]  /*4f790*/  LDL.LU R44, [R1+0x40] ;  /* 0x00004000012c7983 */ /* 0x001f280000300800 */
[----:B------:R-:W4:Y:S04]  /*4f7a0*/  LDL.LU R45, [R1+0x44] ;  /* 0x00004400012d7983 */ /* 0x000f280000300800 */
[----:B------:R-:W3:Y:S04]  /*4f7b0*/  LDL.LU R46, [R1+0x48] ;  /* 0x00004800012e7983 */ /* 0x000ee80000300800 */
[----:B------:R-:W3:Y:S04]  /*4f7c0*/  LDL.LU R47, [R1+0x4c] ;  /* 0x00004c00012f7983 */ /* 0x000ee80000300800 */
[----:B---3--:R-:W-:Y:S04]  /*4f7d0*/  STL.64 [R1+0x27f0], R46 ;  /* 0x0027f02e01007387 */ /* 0x008fe80000100a00 */
[----:B----4-:R0:W-:Y:S04]  /*4f7e0*/  STL.64 [R1+0x27e8], R44 ;  /* 0x0027e82c01007387 */ /* 0x0101e80000100a00 */
[----:B0-----:R-:W3:Y:S04]  /*4f7f0*/  LDL.LU R44, [R1+0x50] ;  /* 0x00005000012c7983 */ /* 0x001ee80000300800 */
[----:B------:R-:W3:Y:S04]  /*4f800*/  LDL.LU R45, [R1+0x54] ;  /* 0x00005400012d7983 */ /* 0x000ee80000300800 */
[----:B------:R-:W3:Y:S01]  /*4f810*/  LDL.LU R46, [R1+0x58] ;  /* 0x00005800012e7983 */ /* 0x000ee20000300800 */
[----:B------:R-:W-:-:S03]  /*4f820*/  IMAD.MOV.U32 R47, RZ, RZ, R61 ;  /* 0x000000ffff2f7224 */ /* 0x000fc600078e003d */
[----:B------:R-:W4:Y:S04]  /*4f830*/  LDL.LU R61, [R1+0x28a0] ;  /* 0x0028a000013d7983 */ /* 0x000f280000300800 */
[----:B------:R-:W-:Y:S04]  /*4f840*/  STL.64 [R1+0x260], R56 ;  /* 0x0002603801007387 */ /* 0x000fe80000100a00 */
[----:B------:R0:W-:Y:S04]  /*4f850*/  STL.64 [R1+0x268], R58 ;  /* 0x0002683a01007387 */ /* 0x0001e80000100a00 */
[----:B0-----:R-:W2:Y:S02]  /*4f860*/  LDL.LU.64 R58, [R1+0x2898] ;  /* 0x00289800013a7983 */ /* 0x001ea40000300a00 */
[----:B--2---:R-:W-:-:S15]  /*4f870*/  HMMA.16816.F32.BF16 R52, R12, R58, R52 ;  /* 0x0000003a0c34723c */ /* 0x004fde0000041834 */
[----:B------:R-:W-:-:S08]  /*4f880*/  NOP ;  /* 0x0000000000007918 */ /* 0x000fd00000000000 */
        /* <DEDUP_REMOVED lines=12> */
[----:B0-----:R-:W2:Y:S04]  /*4f950*/  LDL.LU.64 R6, [R1+0x2880] ;  /* 0x0028800001067983 */ /* 0x001ea80000300a00 */
[----:B------:R-:W3:Y:S01]  /*4f960*/  LDL.LU.64 R4, [R1+0x2878] ;  /* 0x0028780001047983 */ /* 0x000ee20000300a00 */
[----:B--2---:R-:W-:Y:S03]  /*4f970*/  HMMA.16816.F32.BF16 R12, R12, R6, R28 ;  /* 0x000000060c0c723c */ /* 0x004fe6000004181c */
[----:B------:R-:W2:Y:S04]  /*4f980*/  LDL.LU.64 R30, [R1+0x2870] ;  /* 0x00287000011e7983 */ /* 0x000ea80000300a00 */
[----:B------:R-:W2:-:S15]  /*4f990*/  LDL.LU.64 R28, [R1+0x2868] ;  /* 0x00286800011c7983 */ /* 0x000e9e0000300a00 */
[----:B------:R-:W-:-:S01]  /*4f9a0*/  NOP ;  /* 0x0000000000007918 */ /* 0x000fc20000000000 */
[----:B------:R0:W-:Y:S04]  /*4f9b0*/  STL.64 [R1+0x1e0], R12 ;  /* 0x0001e00c01007387 */ /* 0x0001e80000100a00 */
[----:B------:R1:W-:Y:S04]  /*4f9c0*/  STL.64 [R1+0x1e8], R14 ;  /* 0x0001e80e01007387 */ /* 0x0003e80000100a00 */
[----:B0-----:R-:W3:Y:S04]  /*4f9d0*/  LDL.LU R12, [R1+0xd0] ;  /* 0x0000d000010c7983 */ /* 0x001ee80000300800 */
[----:B------:R-:W3:Y:S04]  /*4f9e0*/  LDL.LU R13, [R1+0xd4] ;  /* 0x0000d400010d7983 */ /* 0x000ee80000300800 */
[----:B-1----:R-:W3:Y:S01]  /*4f9f0*/  LDL.LU R14, [R1+0xd8] ;  /* 0x0000d800010e7983 */ /* 0x002ee20000300800 */
[----:B--2---:R-:W-:-:S15]  /*4fa00*/  HMMA.16816.F32.BF16 R20, R28, R18, R20 ;  /* 0x000000121c14723c */ /* 0x004fde0000041814 */
[----:B------:R-:W-:-:S08]  /*4fa10*/  NOP ;  /* 0x0000000000007918 */ /* 0x000fd00000000000 */
[----:B------:R-:W-:Y:S04]  /*4fa20*/  STL.64 [R1+0x1d0], R20 ;  /* 0x0001d01401007387 */ /* 0x000fe80000100a00 */
[----:B------:R0:W-:Y:S04]  /*4fa30*/  STL.64 [R1+0x1d8], R22 ;  /* 0x0001d81601007387 */ /* 0x0001e80000100a00 */
[----:B0-----:R-:W2:Y:S04]  /*4fa40*/  LDL.LU.64 R22, [R1+0x2860] ;  /* 0x0028600001167983 */ /* 0x001ea80000300a00 */
[----:B------:R-:W3:Y:S01]  /*4fa50*/  LDL.LU.64 R20, [R1+0x2858] ;  /* 0x0028580001147983 */ /* 0x000ee20000300a00 */
[----:B--2---:R-:W-:-:S15]  /*4fa60*/  HMMA.16816.F32.BF16 R8, R28, R22, R8 ;  /* 0x000000161c08723c */ /* 0x004fde0000041808 */
[----:B------:R-:W-:-:S08]  /*4fa70*/  NOP ;  /* 0x0000000000007918 */ /* 0x000fd00000000000 */
[----:B------:R-:W-:Y:S04]  /*4fa80*/  STL.64 [R1+0x1c0], R8 ;  /* 0x0001c00801007387 */ /* 0x000fe80000100a00 */
[----:B------:R0:W-:Y:S04]  /*4fa90*/  STL.64 [R1+0x1c8], R10 ;  /* 0x0001c80a01007387 */ /* 0x0001e80000100a00 */
[----:B0-----:R-:W3:Y:S01]  /*4faa0*/  LDL.LU.64 R10, [R1+0x2850] ;  /* 0x00285000010a7983 */ /* 0x001ee20000300a00 */
[----:B----4-:R-:W-:Y:S01]  /*4fab0*/  IMAD.MOV.U32 R15, RZ, RZ, R61 ;  /* 0x000000ffff0f7224 */ /* 0x010fe200078e003d */
[----:B------:R-:W-:Y:S02]  /*4fac0*/  HMMA.16816.F32.BF16 R24, R28, R34, R24 ;  /* 0x000000221c18723c */ /* 0x000fe40000041818 */
[----:B------:R-:W2:-:S15]  /*4fad0*/  LDL.LU.64 R8, [R1+0x2848] ;  /* 0x0028480001087983 */ /* 0x000e9e0000300a00 */
[----:B------:R-:W-:-:S07]  /*4fae0*/  NOP ;  /* 0x0000000000007918 */ /* 0x000fce0000000000 */
[----:B------:R-:W-:Y:S01]  /*4faf0*/  IMAD.MOV.U32 R61, RZ, RZ, R25 ;  /* 0x000000ffff3d7224 */ /* 0x000fe200078e0019 */
[----:B---3--:R-:W-:-:S15]  /*4fb00*/  HMMA.16816.F32.BF16 R12, R28, R10, R12 ;  /* 0x0000000a1c0c723c */ /* 0x008fde000004180c */
[----:B------:R-:W-:-:S08]  /*4fb10*/  NOP ;  /* 0x0000000000007918 */ /* 0x000fd00000000000 */
[----:B------:R0:W-:Y:S04]  /*4fb20*/  STL.64 [R1+0x1b0], R12 ;  /* 0x0001b00c01007387 */ /* 0x0001e80000100a00 */
[----:B------:R-:W-:Y:S01]  /*4fb30*/  STL.64 [R1+0x1b8], R14 ;  /* 0x0001b80e01007387 */ /* 0x000fe20000100a00 */
[----:B0-----:R-:W-:Y:S02]  /*4fb40*/  IMAD.MOV.U32 R13, RZ, RZ, R34 ;  /* 0x000000ffff0d7224 */ /* 0x001fe400078e0022 */
[----:B------:R-:W-:Y:S02]  /*4fb50*/  IMAD.MOV.U32 R12, RZ, RZ, R35 ;  /* 0x000000ffff0c7224 */ /* 0x000fe400078e0023 */
[----:B------:R-:W3:Y:S04]  /*4fb60*/  LDL.LU.64 R34, [R1+0x2840] ;  /* 0x0028400001227983 */ /* 0x000ee80000300a00 */
[----:B------:R-:W-:Y:S04]  /*4fb70*/  STL [R1+0x220], R24 ;  /* 0x0002201801007387 */ /* 0x000fe80000100800 */
[----:B------:R0:W-:Y:S04]  /*4fb80*/  STL.64 [R1+0x228], R26 ;  /* 0x0002281a01007387 */ /* 0x0001e80000100a00 */
[----:B0-----:R-:W3:Y:S04]  /*4fb90*/  LDL.LU.64 R26, [R1+0x2838] ;  /* 0x00283800011a7983 */ /* 0x001ee80000300a00 */
[----:B------:R-:W3:Y:S04]  /*4fba0*/  LDL.LU.64 R24, [R1+0x2830] ;  /* 0x0028300001187983 */ /* 0x000ee80000300a00 */
[----:B------:R-:W-:Y:S01]  /*4fbb0*/  STL [R1+0x2590], R61 ;  /* 0x0025903d01007387 */ /* 0x000fe20000100800 */
[----:B---3--:R-:W-:Y:S06]  /*4fbc0*/  HMMA.16816.F32.BF16 R24, R28, R34, R24 ;  /* 0x000000221c18723c */ /* 0x008fec0000041818 */
[----:B------:R-:W-:-:S15]  /*4fbd0*/  IMAD.MOV.U32 R14, RZ, RZ, R35 ;  /* 0x000000ffff0e7224 */ /* 0x000fde00078e0023 */
[----:B------:R-:W-:-:S02]  /*4fbe0*/  NOP ;  /* 0x0000000000007918 */ /* 0x000fc40000000000 */
[----:B------:R0:W-:Y:S04]  /*4fbf0*/  STL.64 [R1+0x210], R24 ;  /* 0x0002101801007387 */ /* 0x0001e80000100a00 */
[----:B------:R1:W-:Y:S01]  /*4fc00*/  STL.64 [R1+0x218], R26 ;  /* 0x0002181a01007387 */ /* 0x0003e20000100a00 */
[----:B0-----:R-:W-:-:S03]  /*4fc10*/  IMAD.MOV.U32 R24, RZ, RZ, R34 ;  /* 0x000000ffff187224 */ /* 0x001fc600078e0022 */
[----:B------:R-:W3:Y:S02]  /*4fc20*/  LDL.LU.64 R34, [R1+0x2828] ;  /* 0x0028280001227983 */ /* 0x000ee40000300a00 */
[----:B---3--:R-:W-:Y:S06]  /*4fc30*/  HMMA.16816.F32.BF16 R40, R28, R34, R40 ;  /* 0x000000221c28723c */ /* 0x008fec0000041828 */
[----:B-1----:R-:W-:Y:S02]  /*4fc40*/  IMAD.MOV.U32 R26, RZ, RZ, R34 ;  /* 0x000000ffff1a7224 */ /* 0x002fe400078e0022 */
[----:B------:R-:W-:-:S15]  /*4fc50*/  IMAD.MOV.U32 R25, RZ, RZ, R35 ;  /* 0x000000ffff197224 */ /* 0x000fde00078e0023 */
[----:B------:R-:W-:Y:S04]  /*4fc60*/  STL.64 [R1+0x200], R40 ;  /* 0x0002002801007387 */ /* 0x000fe80000100a00 */
[----:B------:R0:W-:Y:S04]  /*4fc70*/  STL.64 [R1+0x208], R42 ;  /* 0x0002082a01007387 */ /* 0x0001e80000100a00 */
[----:B0-----:R-:W3:Y:S04]  /*4fc80*/  LDL.LU.64 R42, [R1+0x2820] ;  /* 0x00282000012a7983 */ /* 0x001ee80000300a00 */
[----:B------:R-:W3:Y:S04]  /*4fc90*/  LDL.LU.64 R34, [R1+0x2818] ;  /* 0x0028180001227983 */ /* 0x000ee80000300a00 */
[----:B------:R-:W3:Y:S02]  /*4fca0*/  LDL.LU.64 R32, [R1+0x2810] ;  /* 0x0028100001207983 */ /* 0x000ee40000300a00 */
[----:B---3--:R-:W-:Y:S06]  /*4fcb0*/  HMMA.16816.F32.BF16 R32, R28, R42, R32 ;  /* 0x0000002a1c20723c */ /* 0x008fec0000041820 */
[----:B------:R-:W-:-:S15]  /*4fcc0*/  IMAD.MOV.U32 R27, RZ, RZ, R43 ;  /* 0x000000ffff1b7224 */ /* 0x000fde00078e002b */
[----:B------:R-:W-:-:S02]  /*4fcd0*/  NOP ;  /* 0x0000000000007918 */ /* 0x000fc40000000000 */
[----:B------:R0:W-:Y:S04]  /*4fce0*/  STL.64 [R1+0x1f0], R32 ;  /* 0x0001f02001007387 */ /* 0x0001e80000100a00 */
[----:B------:R1:W-:Y:S01]  /*4fcf0*/  STL.64 [R1+0x1f8], R34 ;  /* 0x0001f82201007387 */ /* 0x0003e20000100a00 */
[----:B0-----:R-:W-:-:S03]  /*4fd00*/  IMAD.MOV.U32 R32, RZ, RZ, R42 ;  /* 0x000000ffff207224 */ /* 0x001fc600078e002a */
[----:B-1----:R-:W3:Y:S04]  /*4fd10*/  LDL.LU.64 R34, [R1+0x2808] ;  /* 0x0028080001227983 */ /* 0x002ee80000300a00 */
[----:B------:R-:W4:Y:S04]  /*4fd20*/  LDL.LU R33, [R1+0x2800] ;  /* 0x0028000001217983 */ /* 0x000f280000300800 */
[----:B------:R-:W2:Y:S02]  /*4fd30*/  LDL.LU.64 R42, [R1+0x27f8] ;  /* 0x0027f800012a7983 */ /* 0x000ea40000300a00 */
[----:B--2---:R-:W-:Y:S02]  /*4fd40*/  HMMA.16816.F32.BF16 R40, R28, R42, R44 ;  /* 0x0000002a1c28723c */ /* 0x004fe4000004182c */
[----:B------:R-:W2:Y:S04]  /*4fd50*/  LDL.LU.64 R46, [R1+0x27f0] ;  /* 0x0027f000012e7983 */ /* 0x000ea80000300a00 */
[----:B------:R-:W2:-:S15]  /*4fd60*/  LDL.LU.64 R44, [R1+0x27e8] ;  /* 0x0027e800012c7983 */ /* 0x000e9e0000300a00 */
[----:B------:R-:W-:-:S02]  /*4fd70*/  NOP ;  /* 0x0000000000007918 */ /* 0x000fc40000000000 */
[----:B------:R-:W-:Y:S04]  /*4fd80*/  STL.64 [R1+0x510], R40 ;  /* 0x0005102801007387 */ /* 0x000fe80000100a00 */
[----:B------:R0:W-:Y:S01]  /*4fd90*/  STL [R1+0x518], R42 ;  /* 0x0005182a01007387 */ /* 0x0001e20000100800 */
[----:B------:R-:W-:-:S03]  /*4fda0*/  IMAD.MOV.U32 R61, RZ, RZ, R43 ;  /* 0x000000ffff3d7224 */ /* 0x000fc600078e002b */
[----:B0-----:R-:W2:Y:S04]  /*4fdb0*/  LDL.LU.64 R42, [R1+0x27e0] ;  /* 0x0027e000012a7983 */ /* 0x001ea80000300a00 */
[----:B------:R-:W-:Y:S01]  /*4fdc0*/  STL [R1+0x2688], R61 ;  /* 0x0026883d01007387 */ /* 0x000fe20000100800 */
[----:B--2---:R-:W-:Y:S03]  /*4fdd0*/  HMMA.16816.F32.BF16 R40, R28, R42, R44 ;  /* 0x0000002a1c28723c */ /* 0x004fe6000004182c */
[----:B------:R-:W2:Y:S04]  /*4fde0*/  LDL.LU.64 R46, [R1+0x27d8] ;  /* 0x0027d800012e7983 */ /* 0x000ea80000300a00 */
[----:B------:R-:W2:-:S15]  /*4fdf0*/  LDL.LU.64 R44, [R1+0x27d0] ;  /* 0x0027d000012c7983 */ /* 0x000e9e0000300a00 */
[----:B------:R-:W-:-:S01]  /*4fe00*/  NOP ;  /* 0x0000000000007918 */ /* 0x000fc20000000000 */
        /* <DEDUP_REMOVED lines=8> */
[----:B0-----:R-:W2:Y:S04]  /*4fe90*/  LDL.LU.64 R42, [R1+0x27b8] ;  /* 0x0027b800012a7983 */ /* 0x001ea80000300a00 */
[----:B------:R-:W2:Y:S02]  /*4fea0*/  LDL.LU.64 R40, [R1+0x27b0] ;  /* 0x0027b00001287983 */ /* 0x000ea40000300a00 */
[----:B--2---:R-:W-:Y:S02]  /*4feb0*/  HMMA.16816.F32.BF16 R44, R28, R46, R40 ;  /* 0x0000002e1c2c723c */ /* 0x004fe40000041828 */
[----:B------:R-:W2:Y:S04]  /*4fec0*/  LDL.LU.64 R42, [R1+0x27a8] ;  /* 0x0027a800012a7983 */ /* 0x000ea80000300a00 */
[----:B------:R-:W2:-:S15]  /*4fed0*/  LDL.LU.64 R40, [R1+0x27a0] ;  /* 0x0027a00001287983 */ /* 0x000e9e0000300a00 */
[----:B------:R-:W-:-:S02]  /*4fee0*/  NOP ;  /* 0x0000000000007918 */ /* 0x000fc40000000000 */
[----:B------:R-:W-:Y:S04]  /*4fef0*/  STL.64 [R1+0x4e0], R44 ;  /* 0x0004e02c01007387 */ /* 0x000fe80000100a00 */
[----:B------:R0:W-:Y:S04]  /*4ff00*/  STL.64 [R1+0x4e8], R46 ;  /* 0x0004e82e01007387 */ /* 0x0001e80000100a00 */
[----:B0-----:R-:W3:Y:S04]  /*4ff10*/  LDL.LU.64 R46, [R1+0x2798] ;  /* 0x00279800012e7983 */ /* 0x001ee80000300a00 */
[----:B------:R-:W3:Y:S01]  /*4ff20*/  LDL.LU.64 R44, [R1+0x2790] ;  /* 0x00279000012c7983 */ /* 0x000ee20000300a00 */
[----:B------:R-:W-:-:S02]  /*4ff30*/  IMAD.MOV.U32 R60, RZ, RZ, R58 ;  /* 0x000000ffff3c7224 */ /* 0x000fc400078e003a */
[----:B------:R-:W-:Y:S01]  /*4ff40*/  IMAD.MOV.U32 R3, RZ, RZ, R59 ;  /* 0x000000ffff037224 */ /* 0x000fe200078e003b */
[C---:B--2---:R-:W-:Y:S06]  /*4ff50*/  HMMA.16816.F32.BF16 R40, R28.reuse, R58, R40 ;  /* 0x0000003a1c28723c */ /* 0x044fec0000041828 */
[----:B---3--:R-:W-:Y:S01]  /*4ff60*/  HMMA.16816.F32.BF16 R36, R28, R38, R44 ;  /* 0x000000261c24723c */ /* 0x008fe2000004182c */
[----:B------:R-:W2:Y:S04]  /*4ff70*/  LDL.LU.64 R46, [R1+0x2788] ;  /* 0x00278800012e7983 */ /* 0x000ea80000300a00 */
[----:B------:R-:W2:-:S15]  /*4ff80*/  LDL.LU.64 R44, [R1+0x2780] ;  /* 0x00278000012c7983 */ /* 0x000e9e0000300a00 */
[----:B------:R-:W-:-:S03]  /*4ff90*/  NOP ;  /* 0x0000000000007918 */ /* 0x000fc60000000000 */
[----:B------:R-:W-:Y:S04]  /*4ffa0*/  STL.64 [R1+0x4d0], R36 ;  /* 0x0004d02401007387 */ /* 0x000fe80000100a00 */
[----:B------:R0:W-:Y:S04]  /*4ffb0*/  STL.64 [R1+0x4d8], R38 ;  /* 0x0004d82601007387 */ /* 0x0001e80000100a00 */
[----:B0-----:R-:W3:Y:S04]  /*4ffc0*/  LDL.LU.64 R38, [R1+0x2778] ;  /* 0x0027780001267983 */ /* 0x001ee80000300a00 */
[----:B------:R-:W3:Y:S04]  /*4ffd0*/  LDL.LU.64 R36, [R1+0x2770] ;  /* 0x0027700001247983 */ /* 0x000ee80000300a00 */
[----:B------:R-:W-:Y:S04]  /*4ffe0*/  STL.64 [R1+0x4c0], R40 ;  /* 0x0004c02801007387 */ /* 0x000fe80000100a00 */
[----:B------:R0:W-:Y:S04]  /*4fff0*/  STL.64 [R1+0x4c8], R42 ;  /* 0x0004c82a01007387 */ /* 0x0001e80000100a00 */
[----:B0-----:R-:W2:Y:S04]  /*50000*/  LDL.LU.64 R42, [R1+0x2768] ;  /* 0x00276800012a7983 */ /* 0x001ea80000300a00 */
[----:B------:R-:W2:Y:S04]  /*50010*/  LDL.LU.64 R40, [R1+0x2760] ;  /* 0x0027600001287983 */ /* 0x000ea80000300a00 */
[----:B------:R-:W4:Y:S04]  /*50020*/  LDL.LU.64 R58, [R1+0x2758] ;  /* 0x00275800013a7983 */ /* 0x000f280000300a00 */
[----:B------:R-:W4:Y:S02]  /*50030*/  LDL.LU.64 R56, [R1+0x2750] ;  /* 0x0027500001387983 */ /* 0x000f240000300a00 */
[----:B----4-:R-:W-:Y:S02]  /*50040*/  HMMA.16816.F32.BF16 R56, R28, R54, R56 ;  /* 0x000000361c38723c */ /* 0x010fe40000041838 */
[----:B------:R-:W4:Y:S04]  /*50050*/  LDL.LU.64 R54, [R1+0x2748] ;  /* 0x0027480001367983 */ /* 0x000f280000300a00 */
[----:B------:R-:W4:Y:S01]  /*50060*/  LDL.LU.64 R52, [R1+0x2740] ;  /* 0x0027400001347983 */ /* 0x000f220000300a00 */
[----:B------:R-:W-:-:S02]  /*50070*/  IMAD.MOV.U32 R2, RZ, RZ, R50 ;  /* 0x000000ffff027224 */ /* 0x000fc400078e0032 */
[----:B------:R-:W-:-:S14]  /*50080*/  IMAD.MOV.U32 R0, RZ, RZ, R51 ;  /* 0x000000ffff007224 */ /* 0x000fdc00078e0033 */
[----:B------:R0:W-:Y:S04]  /*50090*/  STL.64 [R1+0x4b0], R56 ;  /* 0x0004b03801007387 */ /* 0x0001e80000100a00 */
[----:B------:R1:W-:Y:S04]  /*500a0*/  STL.64 [R1+0x4b8], R58 ;  /* 0x0004b83a01007387 */ /* 0x0003e80000100a00 */
[----:B0-----:R-:W3:Y:S04]  /*500b0*/  LDL.LU R56, [R1+0x3a0] ;  /* 0x0003a00001387983 */ /* 0x001ee80000300800 */
[----:B------:R-:W3:Y:S04]  /*500c0*/  LDL.LU R57, [R1+0x3a4] ;  /* 0x0003a40001397983 */ /* 0x000ee80000300800 */
[----:B-1----:R-:W3:Y:S04]  /*500d0*/  LDL.LU R58, [R1+0x3a8] ;  /* 0x0003a800013a7983 */ /* 0x002ee80000300800 */
[----:B------:R-:W3:Y:S01]  /*500e0*/  LDL.LU R59, [R1+0x3ac] ;  /* 0x0003ac00013b7983 */ /* 0x000ee20000300800 */
[----:B----4-:R-:W-:-:S15]  /*500f0*/  HMMA.16816.F32.BF16 R52, R28, R50, R52 ;  /* 0x000000321c34723c */ /* 0x010fde0000041834 */
[----:B------:R-:W-:-:S08]  /*50100*/  NOP ;  /* 0x0000000000007918 */ /* 0x000fd00000000000 */
[----:B------:R-:W-:Y:S04]  /*50110*/  STL.64 [R1+0x4a0], R52 ;  /* 0x0004a03401007387 */ /* 0x000fe80000100a00 */
[----:B------:R-:W-:Y:S04]  /*50120*/  STL.64 [R1+0x4a8], R54 ;  /* 0x0004a83601007387 */ /* 0x000fe80000100a00 */
[----:B------:R-:W4:Y:S04]  /*50130*/  LDL.LU.64 R50, [R1+0x2738] ;  /* 0x0027380001327983 */ /* 0x000f280000300a00 */
[----:B------:R-:W4:Y:S01]  /*50140*/  LDL.LU.64 R48, [R1+0x2730] ;  /* 0x0027300001307983 */ /* 0x000f220000300a00 */
[----:B------:R-:W0:Y:S03]  /*50150*/  S2R R15, SR_TID.X ;  /* 0x00000000000f7919 */ /* 0x000e260000002100 */
[----:B------:R-:W-:Y:S04]  /*50160*/  STL.64 [R1+0x26b0], R6 ;  /* 0x0026b00601007387 */ /* 0x000fe80000100a00 */
[----:B------:R2:W-:Y:S01]  /*50170*/  STL.64 [R1+0x26a8], R4 ;  /* 0x0026a80401007387 */ /* 0x0005e20000100a00 */
[----:B------:R-:W-:Y:S01]  /*50180*/  IMAD R34, R34, 0x110, RZ ;  /* 0x0000011022227824 */ /* 0x000fe200078e02ff */
[----:B------:R-:W-:Y:S01]  /*50190*/  LOP3.LUT R35, R35, 0x10, R33, 0x78, !PT ;  /* 0x0000001023237812 */ /* 0x000fe200078e7821 */
[----:B0-----:R-:W-:-:S05]  /*501a0*/  IMAD.SHL.U32 R15, R15, 0x40, RZ ;  /* 0x000000400f0f7824 */ /* 0x001fca00078e00ff */
[----:B------:R-:W-:Y:S02]  /*501b0*/  LOP3.LUT R35, R35, 0x400, R15, 0xf8, !PT ;  /* 0x0000040023237812 */ /* 0x000fe400078ef80f */
[----:B------:R-:W-:-:S04]  /*501c0*/  LOP3.LUT R15, R34, 0x30, R33, 0x78, !PT ;  /* 0x00000030220f7812 */ /* 0x000fc800078e7821 */
[----:B------:R-:W-:-:S05]  /*501d0*/  LOP3.LUT R15, R15, 0x40, RZ, 0x3c, !PT ;  /* 0x000000400f0f7812 */ /* 0x000fca00078e3cff */
[----:B------:R-:W-:Y:S01]  /*501e0*/  LDSM.16.M88.4 R52, [R15+UR4+0x3880] ;  /* 0x003880040f34783b */ /* 0x000fe20008000200 */
[----:B----4-:R-:W-:Y:S06]  /*501f0*/  HMMA.16816.F32.BF16 R28, R28, R6, R48 ;  /* 0x000000061c1c723c */ /* 0x010fec0000041830 */
[----:B--2---:R-:W-:Y:S01]  /*50200*/  HMMA.16816.F32.BF16 R4, R44, R18, R40 ;  /* 0x000000122c04723c */ /* 0x004fe20000041828 */
[----:B------:R-:W0:Y:S04]  /*50210*/  LDSM.16.MT88.4 R40, [R35+UR4+0xb000] ;  /* 0x00b000042328783b */ /* 0x000e280008004200 */
[----:B------:R-:W-:-:S12]  /*50220*/  LDSM.16.M88.4 R48, [R15+UR4+0x4080] ;  /* 0x004080040f30783b */ /* 0x000fd80008000200 */
[----:B------:R-:W-:Y:S04]  /*50230*/  STL.64 [R1+0x110], R28 ;  /* 0x0001101c01007387 */ /* 0x000fe80000100a00 */
[----:B------:R-:W-:Y:S04]  /*50240*/  STL.64 [R1+0x118], R30 ;  /* 0x0001181e01007387 */ /* 0x000fe80000100a00 */
[----:B------:R-:W-:Y:S04]  /*50250*/  STL.64 [R1+0x100], R4 ;  /* 0x0001000401007387 */ /* 0x000fe80000100a00 */
[----:B------:R3:W-:Y:S04]  /*50260*/  STL.64 [R1+0x108], R6 ;  /* 0x0001080601007387 */ /* 0x0007e80000100a00 */
[----:B------:R-:W-:Y:S01]  /*50270*/  LDSM.16.M88.4 R28, [R15+UR4+0x880] ;  /* 0x000880040f1c783b */ /* 0x000fe20008000200 */
[----:B---3--:R-:W-:Y:S03]  /*50280*/  HMMA.16816.F32.BF16 R4, R44, R22, R36 ;  /* 0x000000162c04723c */ /* 0x008fe60000041824 */
[----:B------:R-:W1:-:S15]  /*50290*/  LDSM.16.M88.4 R36, [R15+UR4+0x80] ;  /* 0x000080040f24783b */ /* 0x000e5e0008000200 */
[----:B------:R-:W-:-:S05]  /*502a0*/  NOP ;  /* 0x0000000000007918 */ /* 0x000fca0000000000 */
[----:B------:R-:W-:Y:S04]  /*502b0*/  STL.64 [R1+0xf0], R4 ;  /* 0x0000f00401007387 */ /* 0x000fe80000100a00 */
[----:B------:R2:W-:Y:S02]  /*502c0*/  STL.64 [R1+0xf8], R6 ;  /* 0x0000f80601007387 */ /* 0x0005e40000100a00 */
[----:B--2---:R-:W-:Y:S02]  /*502d0*/  HMMA.16816.F32.BF16 R4, R44, R10, R56 ;  /* 0x0000000a2c04723c */ /* 0x004fe40000041838 */
[----:B0-----:R-:W-:Y:S04]  /*502e0*/  STL.64 [R1+0x26c0], R42 ;  /* 0x0026c02a01007387 */ /* 0x001fe80000100a00 */
[----:B------:R-:W-:Y:S04]  /*502f0*/  STL.64 [R1+0x26b8], R40 ;  /* 0x0026b82801007387 */ /* 0x000fe80000100a00 */
[----:B------:R-:W-:Y:S04]  /*50300*/  LDSM.16.M88.4 R56, [R15+UR4+0x3080] ;  /* 0x003080040f38783b */ /* 0x000fe80008000200 */
[----:B-1----:R-:W-:Y:S04]  /*50310*/  STL.64 [R1+0x50], R36 ;  /* 0x0000502401007387 */ /* 0x002fe80000100a00 */
[----:B------:R-:W-:Y:S04]  /*50320*/  STL.64 [R1+0x58], R38 ;  /* 0x0000582601007387 */ /* 0x000fe80000100a00 */
[----:B------:R-:W-:Y:S04]  /*50330*/  STL.64 [R1+0x40], R28 ;  /* 0x0000401c01007387 */ /* 0x000fe80000100a00 */
[----:B------:R-:W-:Y:S04]  /*50340*/  STL.64 [R1+0x48], R30 ;  /* 0x0000481e01007387 */ /* 0x000fe80000100a00 */
[----:B------:R-:W0:Y:S04]  /*50350*/  LDSM.16.M88.4 R36, [R15+UR4+0x1080] ;  /* 0x001080040f24783b */ /* 0x000e280008000200 */
[----:B------:R-:W-:Y:S04]  /*50360*/  LDSM.16.M88.4 R28, [R15+UR4+0x1880] ;  /* 0x001880040f1c783b */ /* 0x000fe80008000200 */
[----:B------:R-:W-:Y:S04]  /*50370*/  STL.64 [R1+0xe0], R4 ;  /* 0x0000e00401007387 */ /* 0x000fe80000100a00 */
[----:B------:R-:W-:Y:S04]  /*50380*/  STL.64 [R1+0xe8], R6 ;  /* 0x0000e80601007387 */ /* 0x000fe80000100a00 */
[----:B------:R-:W1:Y:S04]  /*50390*/  LDSM.16.M88.4 R4, [R15+UR4+0x2080] ;  /* 0x002080040f04783b */ /* 0x000e680008000200 */
[----:B0-----:R-:W-:Y:S04]  /*503a0*/  STL.64 [R1+0x30], R36 ;  /* 0x0000302401007387 */ /* 0x001fe80000100a00 */
[----:B------:R-:W-:Y:S04]  /*503b0*/  STL.64 [R1+0x38], R38 ;  /* 0x0000382601007387 */ /* 0x000fe80000100a00 */
[----:B-1----:R-:W-:Y:S04]  /*503c0*/  STL.64 [R1+0x10], R4 ;  /* 0x0000100401007387 */ /* 0x002fe80000100a00 */
[----:B------:R-:W-:Y:S04]  /*503d0*/  STL.64 [R1+0x20], R28 ;  /* 0x0000201c01007387 */ /* 0x000fe80000100a00 */
[----:B------:R-:W-:Y:S04]  /*503e0*/  STL.64 [R1+0x28], R30 ;  /* 0x0000281e01007387 */ /* 0x000fe80000100a00 */
[----:B------:R-:W0:Y:S04]  /*503f0*/  LDSM.16.M88.4 R28, [R15+UR4+0x2880] ;  /* 0x002880040f1c783b */ /* 0x000e280008000200 */
[----:B------:R1:W-:Y:S01]  /*50400*/  STL.64 [R1+0x18], R6 ;  /* 0x0000180601007387 */ /* 0x0003e20000100a00 */
[----:B------:R-:W-:-:S02]  /*50410*/  IMAD.MOV.U32 R42, RZ, RZ, R16 ;  /* 0x000000ffff2a7224 */ /* 0x000fc400078e0010 */
[----:B------:R-:W-:Y:S02]  /*50420*/  IMAD.MOV.U32 R43, RZ, RZ, R17 ;  /* 0x000000ffff2b7224 */ /* 0x000fe400078e0011 */
[----:B-1----:R-:W-:Y:S02]  /*50430*/  IMAD.MOV.U32 R6, RZ, RZ, R32 ;  /* 0x000000ffff067224 */ /* 0x002fe400078e0020 */
[----:B------:R-:W-:Y:S04]  /*50440*/  LDSM.16.M88.4 R32, [R15+UR4+0x5080] ;  /* 0x005080040f20783b */ /* 0x000fe80008000200 */
[----:B0-----:R-:W-:Y:S04]  /*50450*/  STL.64 [R1], R28 ;  /* 0x0000001c01007387 */ /* 0x001fe80000100a00 */
[----:B------:R-:W-:Y:S04]  /*50460*/  STL.64 [R1+0x8], R30 ;  /* 0x0000081e01007387 */ /* 0x000fe80000100a00 */
[----:B------:R-:W2:Y:S04]  /*50470*/  LDL.LU R40, [R1+0x5a0] ;  /* 0x0005a00001287983 */ /* 0x000ea80000300800 */
[----:B------:R-:W2:Y:S04]  /*50480*/  LDL.LU R41, [R1+0x5a4] ;  /* 0x0005a40001297983 */ /* 0x000ea80000300800 */
[----:B------:R-:W3:Y:S04]  /*50490*/  LDL.LU R16, [R1+0x272c] ;  /* 0x00272c0001107983 */ /* 0x000ee80000300800 */
[----:B------:R-:W4:Y:S04]  /*504a0*/  LDL.LU R17, [R1+0x2728] ;  /* 0x0027280001117983 */ /* 0x000f280000300800 */
[----:B------:R-:W-:Y:S04]  /*504b0*/  STL [R1+0x2454], R58 ;  /* 0x0024543a01007387 */ /* 0x000fe80000100800 */
[----:B------:R-:W-:Y:S04]  /*504c0*/  STL [R1+0x2450], R59 ;  /* 0x0024503b01007387 */ /* 0x000fe80000100800 */
[----:B------:R-:W-:Y:S04]  /*504d0*/  STL.64 [R1+0x26c8], R56 ;  /* 0x0026c83801007387 */ /* 0x000fe80000100a00 */
[----:B------:R-:W-:Y:S04]  /*504e0*/  STL [R1+0x2448], R54 ;  /* 0x0024483601007387 */ /* 0x000fe80000100800 */
[----:B------:R-:W-:Y:S04]  /*504f0*/  STL [R1+0x2444], R55 ;  /* 0x0024443701007387 */ /* 0x000fe80000100800 */
[----:B------:R0:W-:Y:S04]  /*50500*/  STL [R1+0x23bc], R50 ;  /* 0x0023bc3201007387 */ /* 0x0001e80000100800 */
[----:B------:R1:W-:Y:S04]  /*50510*/  STL [R1+0x23b8], R51 ;  /* 0x0023b83301007387 */ /* 0x0003e80000100800 */
[----:B------:R1:W-:Y:S04]  /*50520*/  STL.64 [R1+0x2628], R48 ;  /* 0x0026283001007387 */ /* 0x0003e80000100a00 */
[----:B------:R-:W-:Y:S01]  /*50530*/  LDSM.16.M88.4 R28, [R15+UR4+0x5880] ;  /* 0x005880040f1c783b */ /* 0x000fe20008000200 */
[----:B0-----:R-:W-:-:S02]  /*50540*/  IMAD.MOV.U32 R50, RZ, RZ, R9 ;  /* 0x000000ffff327224 */ /* 0x001fc400078e0009 */
[----:B-1----:R-:W-:Y:S02]  /*50550*/  IMAD.MOV.U32 R51, RZ, RZ, R8 ;  /* 0x000000ffff337224 */ /* 0x002fe400078e0008 */
[----:B------:R-:W0:Y:S01]  /*50560*/  LDSM.16.M88.4 R8, [R15+UR4+0x4880] ;  /* 0x004880040f08783b */ /* 0x000e220008000200 */
[----:B------:R-:W-:-:S03]  /*50570*/  IMAD.MOV.U32 R48, RZ, RZ, R20 ;  /* 0x000000ffff307224 */ /* 0x000fc600078e0014 */
[----:B------:R-:W2:Y:S01]  /*50580*/  LDL.LU R20, [R1+0x2724] ;  /* 0x0027240001147983 */ /* 0x000ea20000300800 */
[----:B------:R-:W-:-:S03]  /*50590*/  IMAD.MOV.U32 R49, RZ, RZ, R21 ;  /* 0x000000ffff317224 */ /* 0x000fc600078e0015 */
[----:B------:R-:W2:Y:S04]  /*505a0*/  LDL.LU R21, [R1+0x2720] ;  /* 0x0027200001157983 */ /* 0x000ea80000300800 */
[----:B0-----:R-:W-:Y:S04]  /*505b0*/  STL [R1+0x23ac], R10 ;  /* 0x0023ac0a01007387 */ /* 0x001fe80000100800 */
[----:B------:R-:W-:Y:S04]  /*505c0*/  STL [R1+0x23a8], R11 ;  /* 0x0023a80b01007387 */ /* 0x000fe80000100800 */
[----:B------:R-:W-:Y:S04]  /*505d0*/  STL.64 [R1+0x2630], R8 ;  /* 0x0026300801007387 */ /* 0x000fe80000100a00 */
[----:B------:R-:W-:Y:S04]  /*505e0*/  STL.64 [R1+0x2640], R34 ;  /* 0x0026402201007387 */ /* 0x000fe80000100a00 */
[----:B------:R0:W-:Y:S04]  /*505f0*/  STL.64 [R1+0x2638], R32 ;  /* 0x0026382001007387 */ /* 0x0001e80000100a00 */
[----:B0-----:R-:W2:Y:S04]  /*50600*/  LDL.LU R32, [R1+0x5c0] ;  /* 0x0005c00001207983 */ /* 0x001ea80000300800 */
[----:B------:R-:W2:Y:S04]  /*50610*/  LDL.LU R33, [R1+0x5c4] ;  /* 0x0005c40001217983 */ /* 0x000ea80000300800 */
[----:B------:R-:W2:Y:S04]  /*50620*/  LDL.LU R34, [R1+0x5c8] ;  /* 0x0005c80001227983 */ /* 0x000ea80000300800 */
[----:B------:R-:W2:Y:S01]  /*50630*/  LDL.LU R35, [R1+0x5cc] ;  /* 0x0005cc0001237983 */ /* 0x000ea20000300800 */
[----:B------:R-:W-:Y:S01]  /*50640*/  MOV R7, R27 ;  /* 0x0000001b00077202 */ /* 0x000fe20000000f00 */
[----:B------:R-:W-:-:S02]  /*50650*/  IMAD.MOV.U32 R58, RZ, RZ, R26 ;  /* 0x000000ffff3a7224 */ /* 0x000fc400078e001a */
[----:B------:R-:W-:Y:S02]  /*50660*/  IMAD.MOV.U32 R59, RZ, RZ, R25 ;  /* 0x000000ffff3b7224 */ /* 0x000fe400078e0019 */
[----:B------:R-:W-:Y:S02]  /*50670*/  IMAD.MOV.U32 R10, RZ, RZ, R24 ;  /* 0x000000ffff0a7224 */ /* 0x000fe400078e0018 */
[----:B------:R-:W0:Y:S01]  /*50680*/  LDSM.16.M88.4 R24, [R15+UR4+0x6080] ;  /* 0x006080040f18783b */ /* 0x000e220008000200 */
[----:B------:R-:W-:Y:S02]  /*50690*/  IMAD.MOV.U32 R11, RZ, RZ, R14 ;  /* 0x000000ffff0b7224 */ /* 0x000fe400078e000e */
[----:B------:R-:W1:Y:S01]  /*506a0*/  S2R R14, SR_TID.X ;  /* 0x00000000000e7919 */ /* 0x000e620000002100 */
[----:B------:R1:W-:Y:S04]  /*506b0*/  STL [R1+0x240c], R30 ;  /* 0x00240c1e01007387 */ /* 0x0003e80000100800 */
[----:B------:R1:W-:Y:S04]  /*506c0*/  STL [R1+0x2408], R31 ;  /* 0x0024081f01007387 */ /* 0x0003e80000100800 */
[----:B------:R-:W-:Y:S01]  /*506d0*/  STL.64 [R1+0x26d0], R28 ;  /* 0x0026d01c01007387 */ /* 0x000fe20000100a00 */
[----:B------:R-:W-:-:S02]  /*506e0*/  IMAD.MOV.U32 R61, RZ, RZ, R5 ;  /* 0x000000ffff3d7224 */ /* 0x000fc400078e0005 */
[----:B-1----:R-:W-:Y:S02]  /*506f0*/  IMAD.MOV.U32 R30, RZ, RZ, R13 ;  /* 0x000000ffff1e7224 */ /* 0x002fe400078e000d */
[----:B------:R-:W-:Y:S01]  /*50700*/  IMAD.MOV.U32 R31, RZ, RZ, R12 ;  /* 0x000000ffff1f7224 */ /* 0x000fe200078e000c */
[----:B------:R-:W-:Y:S01]  /*50710*/  LOP3.LUT R13, R14, 0x7, RZ, 0xc0, !PT ;  /* 0x000000070e0d7812 */ /* 0x000fe200078ec0ff */
[----:B0-----:R-:W-:Y:S04]  /*50720*/  STL [R1+0x23a4], R26 ;  /* 0x0023a41a01007387 */ /* 0x001fe80000100800 */
[----:B------:R3:W-:Y:S04]  /*50730*/  STL [R1+0x23a0], R27 ;  /* 0x0023a01b01007387 */ /* 0x0007e80000100800 */
[----:B------:R2:W-:Y:S01]  /*50740*/  STL.64 [R1+0x2648], R24 ;  /* 0x0026481801007387 */ /* 0x0005e20000100a00 */
[----:B------:R-:W-:-:S02]  /*50750*/  IMAD R5, R13, 0x90, RZ ;  /* 0x000000900d057824 */ /* 0x000fc400078e02ff */
[C---:B------:R-:W-:Y:S02]  /*50760*/  IMAD.SHL.U32 R39, R14.reuse, 0x2, RZ ;  /* 0x000000020e277824 */ /* 0x040fe400078e00ff */
[----:B------:R-:W-:-:S03]  /*50770*/  IMAD.SHL.U32 R4, R14, 0x40, RZ ;  /* 0x000000400e047824 */ /* 0x000fc600078e00ff */
[----:B------:R-:W-:-:S04]  /*50780*/  LOP3.LUT R5, R5, 0x10, R39, 0x78, !PT ;  /* 0x0000001005057812 */ /* 0x000fc800078e7827 */
[----:B------:R-:W-:-:S04]  /*50790*/  LOP3.LUT R5, R5, 0x400, R4, 0xf8, !PT ;  /* 0x0000040005057812 */ /* 0x000fc800078ef804 */
[----:B------:R-:W-:-:S05]  /*507a0*/  LOP3.LUT R5, R5, 0x20, RZ, 0x3c, !PT ;  /* 0x0000002005057812 */ /* 0x000fca00078e3cff */
[----:B------:R-:W-:Y:S01]  /*507b0*/  LDSM.16.MT88.4 R36, [R5+UR4+0xb000] ;  /* 0x00b000040524783b */ /* 0x000fe20008004200 */
[----:B---3--:R-:W-:Y:S02]  /*507c0*/  IMAD.MOV.U32 R27, RZ, RZ, R16 ;  /* 0x000000ffff1b7224 */ /* 0x008fe400078e0010 */
[----:B----4-:R-:W-:Y:S02]  /*507d0*/  IMAD.MOV.U32 R26, RZ, RZ, R17 ;  /* 0x000000ffff1a7224 */ /* 0x010fe400078e0011 */
[----:B------:R-:W-:Y:S01]  /*507e0*/  LDSM.16.M88.4 R16, [R15+UR4+0x7080] ;  /* 0x007080040f10783b */ /* 0x000fe20008000200 */
[----:B--2---:R-:W-:Y:S02]  /*507f0*/  IMAD.MOV.U32 R25, RZ, RZ, R20 ;  /* 0x000000ffff197224 */ /* 0x004fe400078e0014 */
[----:B------:R-:W-:Y:S02]  /*50800*/  IMAD.MOV.U32 R24, RZ, RZ, R21 ;  /* 0x000000ffff187224 */ /* 0x000fe400078e0015 */
[----:B------:R-:W0:Y:S04]  /*50810*/  LDSM.16.M88.4 R20, [R15+UR4+0x6880] ;  /* 0x006880040f14783b */ /* 0x000e280008000200 */
[----:B------:R-:W1:Y:S04]  /*50820*/  LDSM.16.M88.4 R12, [R15+UR4+0x7880] ;  /* 0x007880040f0c783b */ /* 0x000e680008000200 */
[----:B0-----:R-:W-:Y:S04]  /*50830*/  STL [R1+0x2388], R22 ;  /* 0x0023881601007387 */ /* 0x001fe80000100800 */
[----:B------:R-:W-:Y:S04]  /*50840*/  STL [R1+0x2384], R23 ;  /* 0x0023841701007387 */ /* 0x000fe80000100800 */
[----:B------:R-:W-:Y:S04]  /*50850*/  STL.64 [R1+0x2620], R20 ;  /* 0x0026201401007387 */ /* 0x000fe80000100a00 */
[----:B------:R-:W-:Y:S04]  /*50860*/  STL [R1+0x2380], R18 ;  /* 0x0023801201007387 */ /* 0x000fe80000100800 */
[----:B------:R-:W-:Y:S04]  /*50870*/  STL [R1+0x237c], R19 ;  /* 0x00237c1301007387 */ /* 0x000fe80000100800 */
[----:B------:R0:W-:Y:S04]  /*50880*/  STL.64 [R1+0x2650], R16 ;  /* 0x0026501001007387 */ /* 0x0001e80000100a00 */
[----:B-1----:R-:W-:Y:S04]  /*50890*/  STL [R1+0x238c], R14 ;  /* 0x00238c0e01007387 */ /* 0x002fe80000100800 */
[----:B------:R-:W-:Y:S04]  /*508a0*/  STL [R1+0x2378], R15 ;  /* 0x0023780f01007387 */ /* 0x000fe80000100800 */
[----:B------:R1:W-:Y:S01]  /*508b0*/  STL.64 [R1+0x2618], R12 ;  /* 0x0026180c01007387 */ /* 0x0003e20000100a00 */
[C---:B0-----:R-:W-:Y:S06]  /*508c0*/  HMMA.16816.F32.BF16 R16, R44.reuse, R30, R24 ;  /* 0x0000001e2c10723c */ /* 0x041fec0000041818 */
[C---:B-1----:R-:W-:Y:S06]  /*508d0*/  HMMA.16816.F32.BF16 R12, R44.reuse, R10, R32 ;  /* 0x0000000a2c0c723c */ /* 0x042fec0000041820 */
[C---:B------:R-:W-:Y:S01]  /*508e0*/  HMMA.16816.F32.BF16 R8, R44.reuse, R58, R48 ;  /* 0x0000003a2c08723c */ /* 0x040fe20000041830 */
[----:B------:R-:W-:Y:S04]  /*508f0*/  STL.64 [R1+0x2610], R38 ;  /* 0x0026102601007387 */ /* 0x000fe80000100a00 */
[----:B------:R-:W-:Y:S06]  /*50900*/  STL.64 [R1+0x2608], R36 ;  /* 0x0026082401007387 */ /* 0x000fec0000100a00 */
[----:B------:R-:W-:Y:S04]  /*50910*/  STL.64 [R1+0xd0], R16 ;  /* 0x0000d01001007387 */ /* 0x000fe80000100a00 */
[----:B------:R-:W-:Y:S04]  /*50920*/  STL.64 [R1+0xd8], R18 ;  /* 0x0000d81201007387 */ /* 0x000fe80000100a00 */
[----:B------:R-:W2:Y:S04]  /*50930*/  LDL.LU R50, [R1+0x168] ;  /* 0x0001680001327983 */ /* 0x000ea80000300800 */
[----:B------:R-:W-:Y:S04]  /*50940*/  STL.64 [R1+0xc0], R12 ;  /* 0x0000c00c01007387 */ /* 0x000fe80000100a00 */
[----:B------:R0:W-:Y:S02]  /*50950*/  STL.64 [R1+0xc8], R14 ;  /* 0x0000c80e01007387 */ /* 0x0001e40000100a00 */
[C---:B0-----:R-:W-:Y:S02]  /*50960*/  HMMA.16816.F32.BF16 R12, R44.reuse, R6, R40 ;  /* 0x000000062c0c723c */ /* 0x041fe40000041828 */
[----:B------:R0:W-:Y:S04]  /*50970*/  STL.64 [R1+0xb0], R8 ;  /* 0x0000b00801007387 */ /* 0x0001e80000100a00 */
[----:B------:R1:W-:Y:S04]  /*50980*/  STL.64 [R1+0xb8], R10 ;  /* 0x0000b80a01007387 */ /* 0x0003e80000100a00 */
[----:B------:R-:W2:Y:S04]  /*50990*/  LDL.LU R51, [R1+0x16c] ;  /* 0x00016c0001337983 */ /* 0x000ea80000300800 */
[----:B0-----:R-:W2:Y:S04]  /*509a0*/  LDL.LU R8, [R1+0x590] ;  /* 0x0005900001087983 */ /* 0x001ea80000300800 */
[----:B------:R-:W2:Y:S04]  /*509b0*/  LDL.LU R9, [R1+0x594] ;  /* 0x0005940001097983 */ /* 0x000ea80000300800 */
[----:B-1----:R-:W2:Y:S04]  /*509c0*/  LDL.LU R10, [R1+0x598] ;  /* 0x00059800010a7983 */ /* 0x002ea80000300800 */
[----:B------:R-:W2:Y:S04]  /*509d0*/  LDL.LU R11, [R1+0x59c] ;  /* 0x00059c00010b7983 */ /* 0x000ea80000300800 */
[----:B------:R-:W3:Y:S04]  /*509e0*/  LDL.LU R6, [R1+0x128] ;  /* 0x0001280001067983 */ /* 0x000ee80000300800 */
[----:B------:R-:W-:Y:S04]  /*509f0*/  STL.64 [R1+0xa0], R12 ;  /* 0x0000a00c01007387 */ /* 0x000fe80000100a00 */
[----:B------:R-:W-:Y:S04]  /*50a00*/  STL.64 [R1+0xa8], R14 ;  /* 0x0000a80e01007387 */ /* 0x000fe80000100a00 */
[----:B------:R-:W3:Y:S04]  /*50a10*/  LDL.LU R7, [R1+0x12c] ;  /* 0x00012c0001077983 */ /* 0x000ee80000300800 */
[----:B---3--:R0:W-:Y:S04]  /*50a20*/  STL.64 [R1+0x26d8], R6 ;  /* 0x0026d80601007387 */ /* 0x0081e80000100a00 */
[----:B------:R-:W3:Y:S04]  /*50a30*/  LDL.LU R40, [R1+0x550] ;  /* 0x0005500001287983 */ /* 0x000ee80000300800 */
[----:B------:R-:W3:Y:S04]  /*50a40*/  LDL.LU R41, [R1+0x554] ;  /* 0x0005540001297983 */ /* 0x000ee80000300800 */
[----:B------:R-:W4:Y:S04]  /*50a50*/  LDL.LU R42, [R1+0x558] ;  /* 0x00055800012a7983 */ /* 0x000f280000300800 */
[----:B------:R-:W4:Y:S04]  /*50a60*/  LDL.LU R43, [R1+0x55c] ;  /* 0x00055c00012b7983 */ /* 0x000f280000300800 */
[----:B----4-:R-:W-:Y:S04]  /*50a70*/  STL.64 [R1+0x26e8], R42 ;  /* 0x0026e82a01007387 */ /* 0x010fe80000100a00 */
[----:B---3--:R1:W-:Y:S04]  /*50a80*/  STL.64 [R1+0x26e0], R40 ;  /* 0x0026e02801007387 */ /* 0x0083e80000100a00 */
[----:B------:R-:W3:Y:S04]  /*50a90*/  LDL.LU R58, [R1+0x138] ;  /* 0x00013800013a7983 */ /* 0x000ee80000300800 */
[----:B------:R-:W3:Y:S01]  /*50aa0*/  LDL.LU R59, [R1+0x13c] ;  /* 0x00013c00013b7983 */ /* 0x000ee20000300800 */
[----:B--2---:R-:W-:Y:S03]  /*50ab0*/  HMMA.16816.F32.BF16 R8, R44, R50, R8 ;  /* 0x000000322c08723c */ /* 0x004fe60000041808 */
[----:B---3--:R2:W-:Y:S04]  /*50ac0*/  STL.64 [R1+0x26f0], R58 ;  /* 0x0026f03a01007387 */ /* 0x0085e80000100a00 */
[----:B0-----:R-:W3:Y:S04]  /*50ad0*/  LDL.LU R6, [R1+0x148] ;  /* 0x0001480001067983 */ /* 0x001ee80000300800 */
[----:B------:R-:W3:Y:S01]  /*50ae0*/  LDL.LU R7, [R1+0x14c] ;  /* 0x00014c0001077983 */ /* 0x000ee20000300800 */
[----:B------:R-:W-:-:S02]  /*50af0*/  IMAD.MOV.U32 R38, RZ, RZ, R60 ;  /* 0x000000ffff267224 */ /* 0x000fc400078e003c */
[----:B------:R-:W-:Y:S02]  /*50b00*/  IMAD.MOV.U32 R39, RZ, RZ, R3 ;  /* 0x000000ffff277224 */ /* 0x000fe400078e0003 */
[----:B------:R-:W-:Y:S02]  /*50b10*/  IMAD.MOV.U32 R26, RZ, RZ, R2 ;  /* 0x000000ffff1a7224 */ /* 0x000fe400078e0002 */
[----:B------:R-:W-:Y:S01]  /*50b20*/  IMAD.MOV.U32 R27, RZ, RZ, R0 ;  /* 0x000000ffff1b7224 */ /* 0x000fe200078e0000 */
[----:B---3--:R0:W-:Y:S04]  /*50b30*/  STL.64 [R1+0x26f8], R6 ;  /* 0x0026f80601007387 */ /* 0x0081e80000100a00 */
[----:B-1----:R-:W3:Y:S04]  /*50b40*/  LDL.LU R40, [R1+0x570] ;  /* 0x0005700001287983 */ /* 0x002ee80000300800 */
[----:B------:R-:W3:Y:S04]  /*50b50*/  LDL.LU R41, [R1+0x574] ;  /* 0x0005740001297983 */ /* 0x000ee80000300800 */
[----:B------:R-:W3:Y:S04]  /*50b60*/  LDL.LU R42, [R1+0x578] ;  /* 0x00057800012a7983 */ /* 0x000ee80000300800 */
[----:B------:R-:W3:Y:S04]  /*50b70*/  LDL.LU R43, [R1+0x57c] ;  /* 0x00057c00012b7983 */ /* 0x000ee80000300800 */
[----:B--2---:R-:W2:Y:S04]  /*50b80*/  LDL.LU R58, [R1+0x158] ;  /* 0x00015800013a7983 */ /* 0x004ea80000300800 */
[----:B------:R-:W2:Y:S04]  /*50b90*/  LDL.LU R59, [R1+0x15c] ;  /* 0x00015c00013b7983 */ /* 0x000ea80000300800 */
[----:B------:R-:W2:Y:S04]  /*50ba0*/  LDL.LU R4, [R1+0x580] ;  /* 0x0005800001047983 */ /* 0x000ea80000300800 */
[----:B------:R-:W2:Y:S04]  /*50bb0*/  LDL.LU R5, [R1+0x584] ;  /* 0x0005840001057983 */ /* 0x000ea80000300800 */
[----:B0-----:R-:W2:Y:S04]  /*50bc0*/  LDL.LU R6, [R1+0x588] ;  /* 0x0005880001067983 */ /* 0x001ea80000300800 */
[----:B------:R-:W2:Y:S04]  /*50bd0*/  LDL.LU R7, [R1+0x58c] ;  /* 0x00058c0001077983 */ /* 0x000ea80000300800 */
[----:B------:R-:W4:Y:S04]  /*50be0*/  LDL.LU R28, [R1+0x560] ;  /* 0x00056000011c7983 */ /* 0x000f280000300800 */
[----:B------:R-:W4:Y:S04]  /*50bf0*/  LDL.LU R29, [R1+0x564] ;  /* 0x00056400011d7983 */ /* 0x000f280000300800 */
[----:B------:R-:W4:Y:S04]  /*50c00*/  LDL.LU R30, [R1+0x568] ;  /* 0x00056800011e7983 */ /* 0x000f280000300800 */
[----:B------:R-:W4:Y:S04]  /*50c10*/  LDL.LU R31, [R1+0x56c] ;  /* 0x00056c00011f7983 */ /* 0x000f280000300800 */
[----:B------:R0:W-:Y:S04]  /*50c20*/  STL.64 [R1+0x98], R10 ;  /* 0x0000980a01007387 */ /* 0x0001e80000100a00 */
[----:B------:R-:W4:Y:S04]  /*50c30*/  LDL.LU R18, [R1+0x78] ;  /* 0x0000780001127983 */ /* 0x000f280000300800 */
[----:B------:R-:W4:Y:S04]  /*50c40*/  LDL.LU R19, [R1+0x7c] ;  /* 0x00007c0001137983 */ /* 0x000f280000300800 */
[----:B------:R-:W0:Y:S04]  /*50c50*/  LDL.LU R60, [R1+0x271c] ;  /* 0x00271c00013c7983 */ /* 0x000e280000300800 */
        /* <DEDUP_REMOVED lines=13> */
[----:B------:R-:W-:-:S03]  /*50d30*/  IMAD.MOV.U32 R54, RZ, RZ, R8 ;  /* 0x000000ffff367224 */ /* 0x000fc600078e0008 */
[----:B------:R-:W4:Y:S01]  /*50d40*/  LDL.LU R34, [R1+0x3c8] ;  /* 0x0003c80001227983 */ /* 0x000f220000300800 */
[----:B------:R-:W-:-:S03]  /*50d50*/  MOV R55, R9 ;  /* 0x0000000900377202 */ /* 0x000fc60000000f00 */
[----:B------:R-:W4:Y:S01]  /*50d60*/  LDL.LU R35, [R1+0x3cc] ;  /* 0x0003cc0001237983 */ /* 0x000f220000300800 */
[C---:B--2---:R-:W-:Y:S01]  /*50d70*/  HMMA.16816.F32.BF16 R56, R44.reuse, R58, R4 ;  /* 0x0000003a2c38723c */ /* 0x044fe20000041804 */
[----:B0-----:R-:W-:Y:S02]  /*50d80*/  IMAD.MOV.U32 R11, RZ, RZ, R60 ;  /* 0x000000ffff0b7224 */ /* 0x001fe400078e003c */
[----:B---3--:R-:W-:Y:S02]  /*50d90*/  IMAD.MOV.U32 R10, RZ, RZ, R3 ;  /* 0x000000ffff0a7224 */ /* 0x008fe400078e0003 */
[----:B----4-:R-:W-:Y:S02]  /*50da0*/  IMAD.MOV.U32 R9, RZ, RZ, R2 ;  /* 0x000000ffff097224 */ /* 0x010fe400078e0002 */
[----:B------:R-:W-:Y:S02]  /*50db0*/  IMAD.MOV.U32 R8, RZ, RZ, R0 ;  /* 0x000000ffff087224 */ /* 0x000fe400078e0000 */
[----:B------:R-:W2:Y:S04]  /*50dc0*/  LDL.LU R0, [R1+0x270c] ;  /* 0x00270c0001007983 */ /* 0x000ea80000300800 */
[----:B------:R-:W3:Y:S04]  /*50dd0*/  LDL.LU R2, [R1+0x2708] ;  /* 0x0027080001027983 */ /* 0x000ee80000300800 */
[----:B------:R-:W4:Y:S04]  /*50de0*/  LDL.LU R3, [R1+0x2704] ;  /* 0x0027040001037983 */ /* 0x000f280000300800 */
[----:B------:R-:W2:Y:S04]  /*50df0*/  LDL.LU R60, [R1+0x2700] ;  /* 0x00270000013c7983 */ /* 0x000ea80000300800 */
[----:B------:R-:W4:Y:S04]  /*50e00*/  LDL.64 R48, [R1+0x50] ;  /* 0x0000500001307983 */ /* 0x000f280000100a00 */
[----:B------:R-:W-:Y:S04]  /*50e10*/  STL [R1+0x2458], R55 ;  /* 0x0024583701007387 */ /* 0x000fe80000100800 */
[----:B------:R-:W-:Y:S04]  /*50e20*/  STL [R1+0x244c], R54 ;  /* 0x00244c3601007387 */ /* 0x000fe80000100800 */
[----:B------:R-:W3:Y:S04]  /*50e30*/  LDL.LU.64 R6, [R1+0x26f8] ;  /* 0x0026f80001067983 */ /* 0x000ee80000300a00 */
[----:B------:R-:W-:Y:S04]  /*50e40*/  STL.64 [R1+0x2c0], R56 ;  /* 0x0002c03801007387 */ /* 0x000fe80000100a00 */
[----:B------:R0:W-:Y:S04]  /*50e50*/  STL.64 [R1+0x2c8], R58 ;  /* 0x0002c83a01007387 */ /* 0x0001e80000100a00 */
[----:B0-----:R-:W2:Y:S01]  /*50e60*/  LDL.LU.64 R58, [R1+0x26f0] ;  /* 0x0026f000013a7983 */ /* 0x001ea20000300a00 */
[----:B---3--:R-:W-:Y:S03]  /*50e70*/  HMMA.16816.F32.BF16 R4, R44, R6, R40 ;  /* 0x000000062c04723c */ /* 0x008fe60000041828 */
[----:B------:R-:W3:Y:S04]  /*50e80*/  LDL.LU.64 R42, [R1+0x26e8] ;  /* 0x0026e800012a7983 */ /* 0x000ee80000300a00 */
[----:B------:R-:W3:-:S15]  /*50e90*/  LDL.LU.64 R40, [R1+0x26e0] ;  /* 0x0026e00001287983 */ /* 0x000ede0000300a00 */
[----:B------:R-:W-:-:S01]  /*50ea0*/  NOP ;  /* 0x0000000000007918 */ /* 0x000fc20000000000 */
[----:B------:R-:W-:Y:S04]  /*50eb0*/  STL.64 [R1+0x2b0], R4 ;  /* 0x0002b00401007387 */ /* 0x000fe80000100a00 */
[----:B------:R0:W-:Y:S04]  /*50ec0*/  STL.64 [R1+0x2b8], R6 ;  /* 0x0002b80601007387 */ /* 0x0001e80000100a00 */
[----:B0-----:R-:W3:Y:S01]  /*50ed0*/  LDL.LU.64 R6, [R1+0x26d8] ;  /* 0x0026d80001067983 */ /* 0x001ee20000300a00 */
[----:B--2---:R-:W-:Y:S03]  /*50ee0*/  HMMA.16816.F32.BF16 R56, R44, R58, R28 ;  /* 0x0000003a2c38723c */ /* 0x004fe6000004181c */
[----:B------:R-:W2:-:S15]  /*50ef0*/  LDL.LU.64 R28, [R1+0x26d0] ;  /* 0x0026d000011c7983 */ /* 0x000e9e0000300a00 */
[----:B------:R-:W-:-:S05]  /*50f00*/  NOP ;  /* 0x0000000000007918 */ /* 0x000fca0000000000 */
[----:B------:R0:W-:Y:S04]  /*50f10*/  STL.64 [R1+0x2a0], R56 ;  /* 0x0002a03801007387 */ /* 0x0001e80000100a00 */
[----:B------:R1:W-:Y:S04]  /*50f20*/  STL.64 [R1+0x2a8], R58 ;  /* 0x0002a83a01007387 */ /* 0x0003e80000100a00 */
[----:B0-----:R-:W4:Y:S01]  /*50f30*/  LDL.LU.64 R56, [R1+0x26c8] ;  /* 0x0026c80001387983 */ /* 0x001f220000300a00 */
[----:B---3--:R-:W-:Y:S03]  /*50f40*/  HMMA.16816.F32.BF16 R4, R44, R6, R40 ;  /* 0x000000062c04723c */ /* 0x008fe60000041828 */
[----:B------:R-:W3:Y:S04]  /*50f50*/  LDL.LU.64 R42, [R1+0x26c0] ;  /* 0x0026c000012a7983 */ /* 0x000ee80000300a00 */
[----:B------:R-:W3:-:S15]  /*50f60*/  LDL.LU.64 R40, [R1+0x26b8] ;  /* 0x0026b80001287983 */ /* 0x000ede0000300a00 */
[----:B------:R-:W-:-:S01]  /*50f70*/  NOP ;  /* 0x0000000000007918 */ /* 0x000fc20000000000 */
[----:B------:R0:W-:Y:S01]  /*50f80*/  STL [R1+0x290], R4 ;  /* 0x0002900401007387 */ /* 0x0001e20000100800 */
[----:B-1----:R-:W-:Y:S02]  /*50f90*/  IMAD.MOV.U32 R58, RZ, RZ, R6 ;  /* 0x000000ffff3a7224 */ /* 0x002fe400078e0006 */
[----:B------:R-:W-:Y:S02]  /*50fa0*/  IMAD.MOV.U32 R59, RZ, RZ, R7 ;  /* 0x000000ffff3b7224 */ /* 0x000fe400078e0007 */
[----:B------:R-:W3:Y:S01]  /*50fb0*/  LDL.LU.64 R6, [R1+0x26b0] ;  /* 0x0026b00001067983 */ /* 0x000ee20000300a00 */
[----:B------:R-:W-:-:S03]  /*50fc0*/  IMAD.MOV.U32 R55, RZ, RZ, R5 ;  /* 0x000000ffff377224 */ /* 0x000fc600078e0005 */
[----:B0-----:R-:W3:Y:S01]  /*50fd0*/  LDL.LU.64 R4, [R1+0x26a8] ;  /* 0x0026a80001047983 */ /* 0x001ee20000300a00 */
[----:B------:R-:W-:Y:S03]  /*50fe0*/  HMMA.16816.F32.BF16 R12, R44, R18, R12 ;  /* 0x000000122c0c723c */ /* 0x000fe6000004180c */
[----:B------:R0:W-:Y:S04]  /*50ff0*/  STL.64 [R1+0x2660], R58 ;  /* 0x0026603a01007387 */ /* 0x0001e80000100a00 */
[----:B----4-:R1:W-:Y:S01]  /*51000*/  STL.64 [R1+0x2658], R56 ;  /* 0x0026583801007387 */ /* 0x0103e20000100a00 */
[----:B0-----:R-:W-:Y:S02]  /*51010*/  IMAD.MOV.U32 R58, RZ, RZ, R2 ;  /* 0x000000ffff3a7224 */ /* 0x001fe400078e0002 */
[----:B-1----:R-:W-:-:S02]  /*51020*/  IMAD.MOV.U32 R56, RZ, RZ, R60 ;  /* 0x000000ffff387224 */ /* 0x002fc400078e003c */
[----:B------:R-:W-:Y:S02]  /*51030*/  IMAD.MOV.U32 R57, RZ, RZ, R3 ;  /* 0x000000ffff397224 */ /* 0x000fe400078e0003 */
[----:B------:R-:W-:-:S07]  /*51040*/  IMAD.MOV.U32 R59, RZ, RZ, R0 ;  /* 0x000000ffff3b7224 */ /* 0x000fce00078e0000 */
[C---:B------:R-:W-:Y:S03]  /*51050*/  HMMA.16816.F32.BF16 R36, R44.reuse, R38, R56 ;  /* 0x000000262c24723c */ /* 0x040fe60000041838 */
[----:B------:R-:W-:Y:S02]  /*51060*/  IMAD.MOV.U32 R60, RZ, RZ, R12 ;  /* 0x000000ffff3c7224 */ /* 0x000fe400078e000c */
[----:B------:R-:W-:Y:S02]  /*51070*/  IMAD.MOV.U32 R3, RZ, RZ, R13 ;  /* 0x000000ffff037224 */ /* 0x000fe400078e000d */
[----:B------:R-:W-:Y:S01]  /*51080*/  IMAD.MOV.U32 R2, RZ, RZ, R14 ;  /* 0x000000ffff027224 */ /* 0x000fe200078e000e */
[----:B------:R-:W-:Y:S02]  /*51090*/  MOV R0, R15 ;  /* 0x0000000f00007202 */ /* 0x000fe40000000f00 */
[----:B------:R-:W-:-:S14]  /*510a0*/  HMMA.16816.F32.BF16 R12, R44, R26, R20 ;  /* 0x0000001a2c0c723c */ /* 0x000fdc0000041814 */
[----:B------:R-:W-:Y:S01]  /*510b0*/  IMAD.MOV.U32 R54, RZ, RZ, R36 ;  /* 0x000000ffff367224 */ /* 0x000fe200078e0024 */
[----:B------:R-:W-:Y:S04]  /*510c0*/  STL [R1+0x84], R37 ;  /* 0x0000842501007387 */ /* 0x000fe80000100800 */
[----:B------:R-:W-:Y:S04]  /*510d0*/  STL.64 [R1+0x88], R38 ;  /* 0x0000882601007387 */ /* 0x000fe80000100a00 */
[----:B------:R-:W-:Y:S04]  /*510e0*/  STL.64 [R1+0x2670], R54 ;  /* 0x0026703601007387 */ /* 0x000fe80000100a00 */
[----:B------:R-:W-:Y:S04]  /*510f0*/  STL.64 [R1+0x2668], R52 ;  /* 0x0026683401007387 */ /* 0x000fe80000100a00 */
[----:B------:R-:W-:Y:S04]  /*51100*/  STL [R1+0x2440], R0 ;  /* 0x0024400001007387 */ /* 0x000fe80000100800 */
[----:B------:R-:W-:Y:S01]  /*51110*/  STL [R1+0x2418], R2 ;  /* 0x0024180201007387 */ /* 0x000fe20000100800 */
[----:B------:R-:W-:-:S03]  /*51120*/  IMAD.MOV.U32 R31, RZ, RZ, R12 ;  /* 0x000000ffff1f7224 */ /* 0x000fc600078e000c */
[----:B------:R-:W-:Y:S04]  /*51130*/  STL [R1+0x2414], R3 ;  /* 0x0024140301007387 */ /* 0x000fe80000100800 */
[----:B------:R-:W-:Y:S04]  /*51140*/  STL [R1+0x2410], R60 ;  /* 0x0024103c01007387 */ /* 0x000fe80000100800 */
[----:B------:R-:W-:Y:S04]  /*51150*/  STL [R1+0x64], R13 ;  /* 0x0000640d01007387 */ /* 0x000fe80000100800 */
[----:B------:R-:W-:Y:S04]  /*51160*/  STL.64 [R1+0x68], R14 ;  /* 0x0000680e01007387 */ /* 0x000fe80000100a00 */
[----:B------:R-:W-:Y:S04]  /*51170*/  STL [R1+0x2698], R31 ;  /* 0x0026981f01007387 */ /* 0x000fe80000100800 */
[----:B--2---:R0:W-:Y:S01]  /*51180*/  STL.64 [R1+0x2690], R28 ;  /* 0x0026901c01007387 */ /* 0x0041e20000100a00 */
[----:B---3--:R-:W-:Y:S06]  /*51190*/  HMMA.16816.F32.BF16 R8, R40, R48, R8 ;  /* 0x000000302808723c */ /* 0x008fec0000041808 */
[----:B------:R-:W-:Y:S01]  /*511a0*/  HMMA.16816.F32.BF16 R44, R44, R6, R32 ;  /* 0x000000062c2c723c */ /* 0x000fe20000041820 */
[----:B------:R1:W-:Y:S01]  /*511b0*/  STL [R1+0x269c], R5 ;  /* 0x00269c0501007387 */ /* 0x0003e20000100800 */
[----:B------:R-:W-:-:S15]  /*511c0*/  IMAD.MOV.U32 R21, RZ, RZ, R4 ;  /* 0x000000ffff157224 */ /* 0x000fde00078e0004 */
[----:B------:R-:W-:-:S06]  /*511d0*/  NOP ;  /* 0x0000000000007918 */ /* 0x000fcc0000000000 */
[----:B------:R-:W-:Y:S04]  /*511e0*/  STL.64 [R1+0x23f0], R46 ;  /* 0x0023f02e01007387 */ /* 0x000fe80000100a00 */
[----:B------:R-:W-:Y:S04]  /*511f0*/  STL.64 [R1+0x23e8], R44 ;  /* 0x0023e82c01007387 */ /* 0x000fe80000100a00 */
[----:B------:R2:W-:Y:S04]  /*51200*/  STL.64 [R1+0x280], R8 ;  /* 0x0002800801007387 */ /* 0x0005e80000100a00 */
[----:B------:R-:W-:Y:S04]  /*51210*/  STL [R1+0x288], R10 ;  /* 0x0002880a01007387 */ /* 0x000fe80000100800 */
[----:B------:R-:W3:Y:S04]  /*51220*/  LDL.LU R20, [R1+0x3f0] ;  /* 0x0003f00001147983 */ /* 0x000ee80000300800 */
[----:B------:R-:W4:Y:S04]  /*51230*/  LDL.LU R4, [R1+0x26a0] ;  /* 0x0026a00001047983 */ /* 0x000f280000300800 */
[----:B------:R-:W2:Y:S04]  /*51240*/  LDL.LU R22, [R1+0x3f8] ;  /* 0x0003f80001167983 */ /* 0x000ea80000300800 */
[----:B------:R-:W2:Y:S04]  /*51250*/  LDL.LU R23, [R1+0x3fc] ;  /* 0x0003fc0001177983 */ /* 0x000ea80000300800 */
[----:B0-----:R-:W3:Y:S04]  /*51260*/  LDL.LU R28, [R1+0x390] ;  /* 0x00039000011c7983 */ /* 0x001ee80000300800 */
[----:B------:R-:W3:Y:S04]  /*51270*/  LDL.LU R29, [R1+0x394] ;  /* 0x00039400011d7983 */ /* 0x000ee80000300800 */
[----:B------:R-:W3:Y:S01]  /*51280*/  LDL.LU R30, [R1+0x398] ;  /* 0x00039800011e7983 */ /* 0x000ee20000300800 */
[----:B------:R-:W-:-:S02]  /*51290*/  IMAD.MOV.U32 R13, RZ, RZ, R48 ;  /* 0x000000ffff0d7224 */ /* 0x000fc400078e0030 */
[----:B------:R-:W-:Y:S02]  /*512a0*/  IMAD.MOV.U32 R12, RZ, RZ, R49 ;  /* 0x000000ffff0c7224 */ /* 0x000fe400078e0031 */
[----:B----4-:R-:W-:Y:S02]  /*512b0*/  IMAD.MOV.U32 R31, RZ, RZ, R4 ;  /* 0x000000ffff1f7224 */ /* 0x010fe400078e0004 */
[----:B-1----:R-:W4:Y:S04]  /*512c0*/  LDL.64 R4, [R1+0x40] ;  /* 0x0000400001047983 */ /* 0x002f280000100a00 */
[----:B--2---:R-:W-:Y:S04]  /*512d0*/  STL.64 [R1+0x2680], R22 ;  /* 0x0026801601007387 */ /* 0x004fe80000100a00 */
[----:B---3--:R0:W-:Y:S04]  /*512e0*/  STL.64 [R1+0x2678], R20 ;  /* 0x0026781401007387 */ /* 0x0081e80000100a00 */
[----:B------:R-:W2:Y:S04]  /*512f0*/  LDL.LU R48, [R1+0x430] ;  /* 0x0004300001307983 */ /* 0x000ea80000300800 */
[----:B------:R-:W2:Y:S04]  /*51300*/  LDL.LU R49, [R1+0x434] ;  /* 0x0004340001317983 */ /* 0x000ea80000300800 */
[----:B------:R-:W2:Y:S04]  /*51310*/  LDL.LU R50, [R1+0x438] ;  /* 0x0004380001327983 */ /* 0x000ea80000300800 */
[----:B------:R-:W2:Y:S04]  /*51320*/  LDL.LU R51, [R1+0x43c] ;  /* 0x00043c0001337983 */ /* 0x000ea80000300800 */
[----:B------:R-:W3:Y:S04]  /*51330*/  LDL R8, [R1] ;  /* 0x0000000001087983 */ /* 0x000ee80000100800 */
[----:B------:R-:W3:Y:S04]  /*51340*/  LDL R9, [R1+0x4] ;  /* 0x0000040001097983 */ /* 0x000ee80000100800 */
[----:B------:R-:W2:Y:S04]  /*51350*/  LDL.LU R56, [R1+0x460] ;  /* 0x0004600001387983 */ /* 0x000ea80000300800 */
[----:B------:R-:W2:Y:S04]  /*51360*/  LDL.LU R57, [R1+0x464] ;  /* 0x0004640001397983 */ /* 0x000ea80000300800 */
[----:B------:R-:W2:Y:S04]  /*51370*/  LDL.LU R58, [R1+0x468] ;  /* 0x00046800013a7983 */ /* 0x000ea80000300800 */
[----:B------:R-:W2:Y:S04]  /*51380*/  LDL.LU R59, [R1+0x46c] ;  /* 0x00046c00013b7983 */ /* 0x000ea80000300800 */
[----:B0-----:R-:W3:Y:S04]  /*51390*/  LDL.LU R20, [R1+0x470] ;  /* 0x0004700001147983 */ /* 0x001ee80000300800 */
[----:B------:R-:W3:Y:S04]  /*513a0*/  LDL.LU R21, [R1+0x474] ;  /* 0x0004740001157983 */ /* 0x000ee80000300800 */
[----:B------:R-:W3:Y:S04]  /*513b0*/  LDL.LU R22, [R1+0x478] ;  /* 0x0004780001167983 */ /* 0x000ee80000300800 */
[----:B------:R-:W3:Y:S04]  /*513c0*/  LDL.LU R23, [R1+0x47c] ;  /* 0x00047c0001177983 */ /* 0x000ee80000300800 */
[----:B------:R-:W3:Y:S04]  /*513d0*/  LDL.64 R52, [R1+0x30] ;  /* 0x0000300001347983 */ /* 0x000ee80000100a00 */
        /* <DEDUP_REMOVED lines=18> */
[----:B------:R0:W-:Y:S01]  /*51500*/  STL [R1+0x2520], R0 ;  /* 0x0025200001007387 */ /* 0x0001e20000100800 */
[----:B----4-:R-:W-:Y:S06]  /*51510*/  HMMA.16816.F32.BF16 R28, R40, R4, R28 ;  /* 0x00000004281c723c */ /* 0x010fec000004181c */
[----:B------:R-:W-:-:S02]  /*51520*/  IMAD.MOV.U32 R14, RZ, RZ, R5 ;  /* 0x000000ffff0e7224 */ /* 0x000fc400078e0005 */
[----:B------:R-:W4:Y:S01]  /*51530*/  LDL.LU R5, [R1+0x269c] ;  /* 0x00269c0001057983 */ /* 0x000f220000300800 */
[----:B------:R-:W-:Y:S01]  /*51540*/  IMAD.MOV.U32 R15, RZ, RZ, R4 ;  /* 0x000000ffff0f7224 */ /* 0x000fe200078e0004 */
[C---:B---3--:R-:W-:Y:S06]  /*51550*/  HMMA.16816.F32.BF16 R20, R40.reuse, R52, R20 ;  /* 0x000000342814723c */ /* 0x048fec0000041814 */
[----:B--2---:R-:W-:Y:S08]  /*51560*/  HMMA.16816.F32.BF16 R56, R40, R16, R56 ;  /* 0x000000102838723c */ /* 0x004ff00000041838 */
[----:B------:R-:W-:-:S02]  /*51570*/  IMAD.MOV.U32 R2, RZ, RZ, R28 ;  /* 0x000000ffff027224 */ /* 0x000fc400078e001c */
[----:B------:R-:W-:Y:S02]  /*51580*/  IMAD.MOV.U32 R60, RZ, RZ, R30 ;  /* 0x000000ffff3c7224 */ /* 0x000fe400078e001e */
[----:B------:R-:W-:Y:S02]  /*51590*/  IMAD.MOV.U32 R30, RZ, RZ, R31 ;  /* 0x000000ffff1e7224 */ /* 0x000fe400078e001f */
[----:B------:R-:W-:Y:S01]  /*515a0*/  IMAD.MOV.U32 R3, RZ, RZ, R29 ;  /* 0x000000ffff037224 */ /* 0x000fe200078e001d */
[----:B------:R-:W2:Y:S04]  /*515b0*/  LDL.LU R31, [R1+0x2698] ;  /* 0x00269800011f7983 */ /* 0x000ea80000300800 */
[----:B------:R-:W3:Y:S04]  /*515c0*/  LDL.LU.64 R28, [R1+0x2690] ;  /* 0x00269000011c7983 */ /* 0x000ee80000300a00 */
[----:B------:R1:W-:Y:S01]  /*515d0*/  STL [R1+0x2524], R2 ;  /* 0x0025240201007387 */ /* 0x0003e20000100800 */
[----:B0-----:R-:W-:-:S02]  /*515e0*/  IMAD.MOV.U32 R0, RZ, RZ, R53 ;  /* 0x000000ffff007224 */ /* 0x001fc400078e0035 */
[----:B-1----:R-:W-:Y:S01]  /*515f0*/  IMAD.MOV.U32 R2, RZ, RZ, R52 ;  /* 0x000000ffff027224 */ /* 0x002fe200078e0034 */
[----:B----4-:R-:W0:Y:S04]  /*51600*/  LDSM.16.MT88.4 R4, [R5+UR4+0xb000] ;  /* 0x00b000040504783b */ /* 0x010e280008004200 */
[----:B0-----:R-:W-:Y:S04]  /*51610*/  STL.64 [R1+0x2588], R6 ;  /* 0x0025880601007387 */ /* 0x001fe80000100a00 */
[----:B------:R0:W-:Y:S04]  /*51620*/  STL.64 [R1+0x2580], R4 ;  /* 0x0025800401007387 */ /* 0x0001e80000100a00 */
[----:B0-----:R-:W4:Y:S01]  /*51630*/  LDL R4, [R1+0x10] ;  /* 0x0000100001047983 */ /* 0x001f220000100800 */
[----:B------:R-:W-:-:S03]  /*51640*/  IMAD.MOV.U32 R5, RZ, RZ, R61 ;  /* 0x000000ffff057224 */ /* 0x000fc600078e003d */
[----:B------:R-:W2:Y:S04]  /*51650*/  LDL.LU R61, [R1+0x2688] ;  /* 0x00268800013d7983 */ /* 0x000ea80000300800 */
[----:B------:R-:W-:Y:S04]  /*51660*/  STL.64 [R1+0x470], R20 ;  /* 0x0004701401007387 */ /* 0x000fe80000100a00 */
[----:B------:R0:W-:Y:S04]  /*51670*/  STL.64 [R1+0x478], R22 ;  /* 0x0004781601007387 */ /* 0x0001e80000100a00 */
[----:B0-----:R-:W3:Y:S04]  /*51680*/  LDL.LU.64 R22, [R1+0x2680] ;  /* 0x0026800001167983 */ /* 0x001ee80000300a00 */
[----:B------:R-:W3:Y:S04]  /*51690*/  LDL.LU.64 R20, [R1+0x2678] ;  /* 0x0026780001147983 */ /* 0x000ee80000300a00 */
[----:B------:R-:W2:Y:S04]  /*516a0*/  LDL.LU.64 R54, [R1+0x2670] ;  /* 0x0026700001367983 */ /* 0x000ea80000300a00 */
[----:B------:R-:W3:Y:S04]  /*516b0*/  LDL.LU.64 R52, [R1+0x2668] ;  /* 0x0026680001347983 */ /* 0x000ee80000300a00 */
[----:B------:R-:W-:Y:S04]  /*516c0*/  STL.64 [R1+0x460], R56 ;  /* 0x0004603801007387 */ /* 0x000fe80000100a00 */
[----:B------:R0:W-:Y:S04]  /*516d0*/  STL.64 [R1+0x468], R58 ;  /* 0x0004683a01007387 */ /* 0x0001e80000100a00 */
[----:B0-----:R-:W2:Y:S04]  /*516e0*/  LDL.LU.64 R58, [R1+0x2660] ;  /* 0x00266000013a7983 */ /* 0x001ea80000300a00 */
[----:B------:R-:W3:Y:S01]  /*516f0*/  LDL.LU.64 R56, [R1+0x2658] ;  /* 0x0026580001387983 */ /* 0x000ee20000300a00 */
[----:B------:R-:W-:Y:S01]  /*51700*/  HMMA.16816.F32.BF16 R8, R40, R8, R32 ;  /* 0x000000082808723c */ /* 0x000fe20000041820 */
[----:B------:R-:W-:-:S02]  /*51710*/  IMAD.MOV.U32 R7, RZ, RZ, R16 ;  /* 0x000000ffff077224 */ /* 0x000fc400078e0010 */
[----:B------:R-:W-:Y:S02]  /*51720*/  IMAD.MOV.U32 R6, RZ, RZ, R17 ;  /* 0x000000ffff067224 */ /* 0x000fe400078e0011 */
[----:B------:R-:W2:Y:S01]  /*51730*/  LDL.LU.64 R16, [R1+0x2650] ;  /* 0x0026500001107983 */ /* 0x000ea20000300a00 */
[C---:B----4-:R-:W-:Y:S06]  /*51740*/  HMMA.16816.F32.BF16 R24, R40.reuse, R4, R24 ;  /* 0x000000042818723c */ /* 0x050fec0000041818 */
[----:B---3--:R-:W-:-:S15]  /*51750*/  HMMA.16816.F32.BF16 R48, R40, R56, R48 ;  /* 0x000000382830723c */ /* 0x008fde0000041830 */
[----:B------:R-:W-:-:S02]  /*51760*/  NOP ;  /* 0x0000000000007918 */ /* 0x000fc40000000000 */
[----:B------:R0:W-:Y:S04]  /*51770*/  STL.64 [R1+0x450], R24 ;  /* 0x0004501801007387 */ /* 0x0001e80000100a00 */
[----:B------:R-:W-:Y:S04]  /*51780*/  STL.64 [R1+0x458], R26 ;  /* 0x0004581a01007387 */ /* 0x000fe80000100a00 */
[----:B0-----:R-:W3:Y:S04]  /*51790*/  LDL.LU.64 R24, [R1+0x2648] ;  /* 0x0026480001187983 */ /* 0x001ee80000300a00 */
[----:B------:R-:W-:Y:S04]  /*517a0*/  STL.64 [R1+0x25e8], R4 ;  /* 0x0025e80401007387 */ /* 0x000fe80000100a00 */
[----:B------:R-:W4:Y:S04]  /*517b0*/  LDL.LU.64 R34, [R1+0x2640] ;  /* 0x0026400001227983 */ /* 0x000f280000300a00 */
[----:B------:R-:W3:Y:S04]  /*517c0*/  LDL.LU.64 R32, [R1+0x2638] ;  /* 0x0026380001207983 */ /* 0x000ee80000300a00 */
[----:B------:R0:W-:Y:S04]  /*517d0*/  STL.64 [R1+0x440], R8 ;  /* 0x0004400801007387 */ /* 0x0001e80000100a00 */
[----:B------:R-:W-:Y:S04]  /*517e0*/  STL.64 [R1+0x448], R10 ;  /* 0x0004480a01007387 */ /* 0x000fe80000100a00 */
[----:B0-----:R-:W4:Y:S04]  /*517f0*/  LDL.LU.64 R8, [R1+0x2630] ;  /* 0x0026300001087983 */ /* 0x001f280000300a00 */
[----:B------:R0:W-:Y:S04]  /*51800*/  STL.64 [R1+0x430], R48 ;  /* 0x0004303001007387 */ /* 0x0001e80000100a00 */
[----:B------:R-:W-:Y:S04]  /*51810*/  STL.64 [R1+0x438], R50 ;  /* 0x0004383201007387 */ /* 0x000fe80000100a00 */
[----:B0-----:R-:W3:Y:S04]  /*51820*/  LDL.LU.64 R48, [R1+0x2628] ;  /* 0x0026280001307983 */ /* 0x001ee80000300a00 */
[----:B--2---:R-:W-:Y:S04]  /*51830*/  STL.64 [R1+0x25d0], R58 ;  /* 0x0025d03a01007387 */ /* 0x004fe80000100a00 */
[----:B------:R0:W-:Y:S04]  /*51840*/  STL.64 [R1+0x25c8], R56 ;  /* 0x0025c83801007387 */ /* 0x0001e80000100a00 */
[----:B0-----:R-:W2:Y:S04]  /*51850*/  LDL.LU R56, [R1+0x420] ;  /* 0x0004200001387983 */ /* 0x001ea80000300800 */
[----:B------:R-:W2:Y:S04]  /*51860*/  LDL.LU R57, [R1+0x424] ;  /* 0x0004240001397983 */ /* 0x000ea80000300800 */
[----:B------:R-:W2:Y:S04]  /*51870*/  LDL.LU R58, [R1+0x428] ;  /* 0x00042800013a7983 */ /* 0x000ea80000300800 */
[----:B------:R-:W2:Y:S04]  /*51880*/  LDL.LU R59, [R1+0x42c] ;  /* 0x00042c00013b7983 */ /* 0x000ea80000300800 */
[----:B------:R-:W-:Y:S04]  /*51890*/  STL.64 [R1+0x25c0], R54 ;  /* 0x0025c03601007387 */ /* 0x000fe80000100a00 */
[----:B------:R-:W-:Y:S01]  /*518a0*/  STL.64 [R1+0x25b8], R52 ;  /* 0x0025b83401007387 */ /* 0x000fe20000100a00 */
[C---:B----4-:R-:W-:Y:S06]  /*518b0*/  HMMA.16816.F32.BF16 R36, R40.reuse, R8, R36 ;  /* 0x000000082824723c */ /* 0x050fec0000041824 */
[C---:B---3--:R-:W-:Y:S06]  /*518c0*/  HMMA.16816.F32.BF16 R44, R40.reuse, R48, R44 ;  /* 0x00000030282c723c */ /* 0x048fec000004182c */
[----:B--2---:R-:W-:-:S15]  /*518d0*/  HMMA.16816.F32.BF16 R56, R40, R52, R56 ;  /* 0x000000342838723c */ /* 0x004fde0000041838 */
[----:B------:R-:W-:-:S08]  /*518e0*/  NOP ;  /* 0x0000000000007918 */ /* 0x000fd00000000000 */
[----:B------:R0:W-:Y:S04]  /*518f0*/  STL.64 [R1+0x420], R56 ;  /* 0x0004203801007387 */ /* 0x0001e80000100a00 */
[----:B------:R1:W-:Y:S04]  /*51900*/  STL.64 [R1+0x428], R58 ;  /* 0x0004283a01007387 */ /* 0x0003e80000100a00 */
[----:B------:R2:W-:Y:S04]  /*51910*/  STL.64 [R1+0x410], R44 ;  /* 0x0004102c01007387 */ /* 0x0005e80000100a00 */
[----:B------:R3:W-:Y:S04]  /*51920*/  STL.64 [R1+0x418], R46 ;  /* 0x0004182e01007387 */ /* 0x0007e80000100a00 */
[----:B------:R-:W-:Y:S04]  /*51930*/  STL.64 [R1+0x400], R36 ;  /* 0x0004002401007387 */ /* 0x000fe80000100a00 */
[----:B------:R-:W-:Y:S04]  /*51940*/  STL.64 [R1+0x408], R38 ;  /* 0x0004082601007387 */ /* 0x000fe80000100a00 */
[----:B0-----:R-:W4:Y:S04]  /*51950*/  LDL.LU R56, [R1+0x360] ;  /* 0x0003600001387983 */ /* 0x001f280000300800 */
[----:B------:R-:W4:Y:S04]  /*51960*/  LDL.LU R57, [R1+0x364] ;  /* 0x0003640001397983 */ /* 0x000f280000300800 */
[----:B-1----:R-:W2:Y:S04]  /*51970*/  LDL.LU R58, [R1+0x368] ;  /* 0x00036800013a7983 */ /* 0x002ea80000300800 */
[----:B------:R-:W2:Y:S01]  /*51980*/  LDL.LU R59, [R1+0x36c] ;  /* 0x00036c00013b7983 */ /* 0x000ea20000300800 */
[----:B------:R-:W-:-:S15]  /*51990*/  HMMA.16816.F32.BF16 R20, R40, R32, R20 ;  /* 0x000000202814723c */ /* 0x000fde0000041814 */
[----:B------:R-:W-:-:S09]  /*519a0*/  NOP ;  /* 0x0000000000007918 */ /* 0x000fd20000000000 */
[----:B------:R-:W-:Y:S02]  /*519b0*/  IMAD.MOV.U32 R10, RZ, RZ, R20 ;  /* 0x000000ffff0a7224 */ /* 0x000fe400078e0014 */
[----:B------:R-:W-:Y:S01]  /*519c0*/  IMAD.MOV.U32 R11, RZ, RZ, R21 ;  /* 0x000000ffff0b7224 */ /* 0x000fe200078e0015 */
[----:B------:R-:W-:Y:S01]  /*519d0*/  MOV R26, R22 ;  /* 0x00000016001a7202 */ /* 0x000fe20000000f00 */
[----:B------:R-:W-:Y:S01]  /*519e0*/  IMAD.MOV.U32 R27, RZ, RZ, R23 ;  /* 0x000000ffff1b7224 */ /* 0x000fe200078e0017 */
[----:B--2---:R-:W-:Y:S04]  /*519f0*/  STL.64 [R1+0x25f8], R58 ;  /* 0x0025f83a01007387 */ /* 0x004fe80000100a00 */
[----:B----4-:R0:W-:Y:S04]  /*51a00*/  STL.64 [R1+0x25f0], R56 ;  /* 0x0025f03801007387 */ /* 0x0101e80000100a00 */
[----:B------:R-:W2:Y:S04]  /*51a10*/  LDL.LU R20, [R1+0x3e0] ;  /* 0x0003e00001147983 */ /* 0x000ea80000300800 */
[----:B------:R-:W2:Y:S04]  /*51a20*/  LDL.LU R21, [R1+0x3e4] ;  /* 0x0003e40001157983 */ /* 0x000ea80000300800 */
[----:B------:R-:W2:Y:S04]  /*51a30*/  LDL.LU R22, [R1+0x3e8] ;  /* 0x0003e80001167983 */ /* 0x000ea80000300800 */
[----:B------:R-:W2:Y:S01]  /*51a40*/  LDL.LU R23, [R1+0x3ec] ;  /* 0x0003ec0001177983 */ /* 0x000ea20000300800 */
[----:B------:R-:W-:-:S02]  /*51a50*/  IMAD.MOV.U32 R52, RZ, RZ, R15 ;  /* 0x000000ffff347224 */ /* 0x000fc400078e000f */
[----:B------:R-:W-:-:S05]  /*51a60*/  IMAD.MOV.U32 R53, RZ, RZ, R14 ;  /* 0x000000ffff357224 */ /* 0x000fca00078e000e */
[----:B------:R1:W-:Y:S04]  /*51a70*/  STL.64 [R1+0x2600], R52 ;  /* 0x0026003401007387 */ /* 0x0003e80000100a00 */
[----:B------:R-:W-:Y:S04]  /*51a80*/  STL.64 [R1+0x25b0], R10 ;  /* 0x0025b00a01007387 */ /* 0x000fe80000100a00 */
[----:B------:R4:W-:Y:S04]  /*51a90*/  STL.64 [R1+0x25a8], R8 ;  /* 0x0025a80801007387 */ /* 0x0009e80000100a00 */
[----:B------:R-:W2:Y:S04]  /*51aa0*/  LDL.LU R44, [R1+0x490] ;  /* 0x00049000012c7983 */ /* 0x000ea80000300800 */
[----:B------:R-:W2:Y:S04]  /*51ab0*/  LDL.LU R45, [R1+0x494] ;  /* 0x00049400012d7983 */ /* 0x000ea80000300800 */
[----:B---3--:R-:W3:Y:S04]  /*51ac0*/  LDL.LU R46, [R1+0x498] ;  /* 0x00049800012e7983 */ /* 0x008ee80000300800 */
[----:B------:R-:W3:Y:S01]  /*51ad0*/  LDL.LU R47, [R1+0x49c] ;  /* 0x00049c00012f7983 */ /* 0x000ee20000300800 */
[----:B0-----:R-:W-:-:S02]  /*51ae0*/  IMAD.MOV.U32 R57, RZ, RZ, R12 ;  /* 0x000000ffff397224 */ /* 0x001fc400078e000c */
[----:B------:R-:W-:Y:S01]  /*51af0*/  IMAD.MOV.U32 R56, RZ, RZ, R13 ;  /* 0x000000ffff387224 */ /* 0x000fe200078e000d */
        /* <DEDUP_REMOVED lines=9> */
[----:B------:R-:W3:Y:S04]  /*51b90*/  LDL.LU R53, [R1+0x2e4] ;  /* 0x0002e40001357983 */ /* 0x000ee80000300800 */
[----:B------:R-:W3:Y:S04]  /*51ba0*/  LDL.LU R54, [R1+0x2e8] ;  /* 0x0002e80001367983 */ /* 0x000ee80000300800 */
[----:B------:R-:W3:Y:S04]  /*51bb0*/  LDL.LU R55, [R1+0x2ec] ;  /* 0x0002ec0001377983 */ /* 0x000ee80000300800 */
[----:B------:R-:W3:Y:S01]  /*51bc0*/  LDL.LU R4, [R1+0x380] ;  /* 0x0003800001047983 */ /* 0x000ee20000300800 */
[----:B----4-:R-:W-:-:S03]  /*51bd0*/  IMAD.MOV.U32 R9, RZ, RZ, R6 ;  /* 0x000000ffff097224 */ /* 0x010fc600078e0006 */
[----:B------:R-:W4:Y:S01]  /*51be0*/  LDL.LU R5, [R1+0x384] ;  /* 0x0003840001057983 */ /* 0x000f220000300800 */
[----:B------:R-:W-:-:S03]  /*51bf0*/  IMAD.MOV.U32 R8, RZ, RZ, R7 ;  /* 0x000000ffff087224 */ /* 0x000fc600078e0007 */
        /* <DEDUP_REMOVED lines=11> */
[----:B0-----:R-:W2:Y:S04]  /*51cb0*/  LDL.LU.64 R20, [R1+0x2620] ;  /* 0x0026200001147983 */ /* 0x001ea80000300a00 */
[----:B------:R-:W-:Y:S04]  /*51cc0*/  STL.64 [R1+0x25e0], R30 ;  /* 0x0025e01e01007387 */ /* 0x000fe80000100a00 */
[----:B------:R0:W-:Y:S04]  /*51cd0*/  STL.64 [R1+0x25d8], R28 ;  /* 0x0025d81c01007387 */ /* 0x0001e80000100a00 */
[----:B0-----:R-:W4:Y:S04]  /*51ce0*/  LDL.LU R28, [R1+0x3d0] ;  /* 0x0003d000011c7983 */ /* 0x001f280000300800 */
[----:B------:R-:W4:Y:S04]  /*51cf0*/  LDL.LU R29, [R1+0x3d4] ;  /* 0x0003d400011d7983 */ /* 0x000f280000300800 */
[----:B------:R-:W4:Y:S04]  /*51d00*/  LDL.LU R30, [R1+0x3d8] ;  /* 0x0003d800011e7983 */ /* 0x000f280000300800 */
[----:B------:R-:W4:Y:S01]  /*51d10*/  LDL.LU R31, [R1+0x3dc] ;  /* 0x0003dc00011f7983 */ /* 0x000f220000300800 */
[C---:B---3--:R-:W-:Y:S06]  /*51d20*/  HMMA.16816.F32.BF16 R12, R40.reuse, R16, R12 ;  /* 0x00000010280c723c */ /* 0x048fec000004180c */
[----:B----4-:R-:W-:-:S15]  /*51d30*/  HMMA.16816.F32.BF16 R28, R40, R24, R28 ;  /* 0x00000018281c723c */ /* 0x010fde000004181c */
[----:B------:R-:W-:-:S08]  /*51d40*/  NOP ;  /* 0x0000000000007918 */ /* 0x000fd00000000000 */
[----:B------:R-:W-:Y:S04]  /*51d50*/  STL.64 [R1+0x3d0], R28 ;  /* 0x0003d01c01007387 */ /* 0x000fe80000100a00 */
[----:B------:R2:W-:Y:S02]  /*51d60*/  STL.64 [R1+0x3d8], R30 ;  /* 0x0003d81e01007387 */ /* 0x0005e40000100a00 */
[----:B--2---:R-:W-:Y:S02]  /*51d70*/  HMMA.16816.F32.BF16 R28, R40, R20, R44 ;  /* 0x00000014281c723c */ /* 0x004fe4000004182c */
[----:B------:R-:W2:-:S15]  /*51d80*/  LDL.LU R44, [R1+0x350] ;  /* 0x00035000012c7983 */ /* 0x000e9e0000300800 */
[----:B------:R-:W-:-:S06]  /*51d90*/  NOP ;  /* 0x0000000000007918 */ /* 0x000fcc0000000000 */
[----:B------:R0:W-:Y:S04]  /*51da0*/  STL.64 [R1+0x490], R28 ;  /* 0x0004901c01007387 */ /* 0x0001e80000100a00 */
[----:B------:R-:W-:Y:S04]  /*51db0*/  STL.64 [R1+0x498], R30 ;  /* 0x0004981e01007387 */ /* 0x000fe80000100a00 */
[----:B------:R-:W2:Y:S04]  /*51dc0*/  LDL.LU R45, [R1+0x354] ;  /* 0x00035400012d7983 */ /* 0x000ea80000300800 */
[----:B------:R-:W2:Y:S04]  /*51dd0*/  LDL.LU R46, [R1+0x358] ;  /* 0x00035800012e7983 */ /* 0x000ea80000300800 */
[----:B------:R-:W2:Y:S04]  /*51de0*/  LDL.LU R47, [R1+0x35c] ;  /* 0x00035c00012f7983 */ /* 0x000ea80000300800 */
[----:B0-----:R-:W2:Y:S04]  /*51df0*/  LDL.LU.64 R28, [R1] ;  /* 0x00000000011c7983 */ /* 0x001ea80000300a00 */
[----:B------:R0:W-:Y:S04]  /*51e00*/  STL.64 [R1+0x480], R12 ;  /* 0x0004800c01007387 */ /* 0x0001e80000100a00 */
[----:B------:R-:W-:Y:S04]  /*51e10*/  STL.64 [R1+0x488], R14 ;  /* 0x0004880e01007387 */ /* 0x000fe80000100a00 */
[----:B0-----:R-:W3:Y:S02]  /*51e20*/  LDL.LU.64 R12, [R1+0x2618] ;  /* 0x00261800010c7983 */ /* 0x001ee40000300a00 */
[----:B---3--:R-:W-:Y:S02]  /*51e30*/  HMMA.16816.F32.BF16 R40, R40, R12, R36 ;  /* 0x0000000c2828723c */ /* 0x008fe40000041824 */
[----:B------:R-:W3:Y:S04]  /*51e40*/  LDL.LU.64 R38, [R1+0x2610] ;  /* 0x0026100001267983 */ /* 0x000ee80000300a00 */
[----:B------:R-:W3:-:S15]  /*51e50*/  LDL.LU.64 R36, [R1+0x2608] ;  /* 0x0026080001247983 */ /* 0x000ede0000300a00 */
        /* <DEDUP_REMOVED lines=8> */
[----:B------:R-:W0:Y:S01]  /*51ee0*/  S2R R22, SR_TID.X ;  /* 0x0000000000167919 */ /* 0x000e220000002100 */
[----:B------:R-:W-:Y:S02]  /*51ef0*/  IMAD.MOV.U32 R51, RZ, RZ, R23 ;  /* 0x000000ffff337224 */ /* 0x000fe400078e0017 */
[----:B------:R-:W1:Y:S01]  /*51f00*/  S2R R23, SR_TID.X ;  /* 0x0000000000177919 */ /* 0x000e620000002100 */
[----:B---3--:R-:W-:Y:S01]  /*51f10*/  HMMA.16816.F32.BF16 R56, R36, R56, R52 ;  /* 0x000000382438723c */ /* 0x008fe20000041834 */
[----:B------:R-:W4:Y:S01]  /*51f20*/  LDL.LU.64 R52, [R1+0x2600] ;  /* 0x0026000001347983 */ /* 0x000f220000300a00 */
[----:B0-----:R-:W-:Y:S01]  /*51f30*/  LOP3.LUT R22, R22, 0x7, RZ, 0xc0, !PT ;  /* 0x0000000716167812 */ /* 0x001fe200078ec0ff */
[----:B-1----:R-:W-:-:S04]  /*51f40*/  IMAD.SHL.U32 R18, R23, 0x2, RZ ;  /* 0x0000000217127824 */ /* 0x002fc800078e00ff */
[----:B------:R-:W-:Y:S02]  /*51f50*/  IMAD R22, R22, 0x90, RZ ;  /* 0x0000009016167824 */ /* 0x000fe400078e02ff */
[----:B------:R-:W-:-:S03]  /*51f60*/  IMAD.SHL.U32 R23, R23, 0x40, RZ ;  /* 0x0000004017177824 */ /* 0x000fc600078e00ff */
[----:B------:R-:W-:-:S04]  /*51f70*/  LOP3.LUT R22, R22, 0x10, R18, 0x78, !PT ;  /* 0x0000001016167812 */ /* 0x000fc800078e7812 */
[----:B------:R-:W-:-:S04]  /*51f80*/  LOP3.LUT R22, R22, 0x400, R23, 0xf8, !PT ;  /* 0x0000040016167812 */ /* 0x000fc800078ef817 */
[----:B------:R-:W-:-:S03]  /*51f90*/  LOP3.LUT R22, R22, 0x60, RZ, 0x3c, !PT ;  /* 0x0000006016167812 */ /* 0x000fc600078e3cff */
[----:B------:R-:W-:Y:S04]  /*51fa0*/  STL.64 [R1+0x3b0], R56 ;  /* 0x0003b03801007387 */ /* 0x000fe80000100a00 */
[----:B------:R0:W-:Y:S04]  /*51fb0*/  STL.64 [R1+0x3b8], R58 ;  /* 0x0003b83a01007387 */ /* 0x0001e80000100a00 */
[----:B0-----:R-:W3:Y:S04]  /*51fc0*/  LDL.LU.64 R58, [R1+0x25f8] ;  /* 0x0025f800013a7983 */ /* 0x001ee80000300a00 */
[----:B------:R-:W3:Y:S01]  /*51fd0*/  LDL.LU.64 R56, [R1+0x25f0] ;  /* 0x0025f00001387983 */ /* 0x000ee20000300a00 */
[----:B----4-:R-:W-:Y:S03]  /*51fe0*/  HMMA.16816.F32.BF16 R52, R36, R52, R40 ;  /* 0x000000342434723c */ /* 0x010fe60000041828 */
[----:B------:R-:W0:-:S15]  /*51ff0*/  LDSM.16.MT88.4 R40, [R22+UR4+0xb000] ;  /* 0x00b000041628783b */ /* 0x000e1e0008004200 */
[----:B------:R-:W-:-:S05]  /*52000*/  NOP ;  /* 0x0000000000007918 */ /* 0x000fca0000000000 */
[----:B------:R1:W-:Y:S04]  /*52010*/  STL.64 [R1+0x3a0], R52 ;  /* 0x0003a03401007387 */ /* 0x0003e80000100a00 */
[----:B------:R4:W-:Y:S04]  /*52020*/  STL.64 [R1+0x3a8], R54 ;  /* 0x0003a83601007387 */ /* 0x0009e80000100a00 */
[----:B-1----:R-:W2:Y:S04]  /*52030*/  LDL.LU R52, [R1+0x340] ;  /* 0x0003400001347983 */ /* 0x002ea80000300800 */
[----:B------:R-:W2:Y:S04]  /*52040*/  LDL.LU R53, [R1+0x344] ;  /* 0x0003440001357983 */ /* 0x000ea80000300800 */
[----:B----4-:R-:W4:Y:S04]  /*52050*/  LDL.LU R54, [R1+0x348] ;  /* 0x0003480001367983 */ /* 0x010f280000300800 */
[----:B------:R-:W4:Y:S04]  /*52060*/  LDL.LU R55, [R1+0x34c] ;  /* 0x00034c0001377983 */ /* 0x000f280000300800 */
[----:B0-----:R-:W-:Y:S04]  /*52070*/  STL.64 [R1+0x24c8], R42 ;  /* 0x0024c82a01007387 */ /* 0x001fe80000100a00 */
[----:B------:R0:W-:Y:S02]  /*52080*/  STL.64 [R1+0x24c0], R40 ;  /* 0x0024c02801007387 */ /* 0x0001e40000100a00 */
[----:B0-----:R-:W-:-:S02]  /*52090*/  IMAD.MOV.U32 R40, RZ, RZ, R2 ;  /* 0x000000ffff287224 */ /* 0x001fc400078e0002 */
[----:B------:R-:W-:-:S07]  /*520a0*/  IMAD.MOV.U32 R41, RZ, RZ, R0 ;  /* 0x000000ffff297224 */ /* 0x000fce00078e0000 */
[C---:B------:R-:W-:Y:S01]  /*520b0*/  HMMA.16816.F32.BF16 R40, R36.reuse, R40, R4 ;  /* 0x000000282428723c */ /* 0x040fe20000041804 */
[----:B------:R-:W3:Y:S05]  /*520c0*/  LDL.LU.64 R4, [R1+0x25e8] ;  /* 0x0025e80001047983 */ /* 0x000eea0000300a00 */
[----:B------:R-:W-:Y:S01]  /*520d0*/  HMMA.16816.F32.BF16 R32, R36, R8, R32 ;  /* 0x000000082420723c */ /* 0x000fe20000041820 */
[----:B------:R-:W4:-:S15]  /*520e0*/  LDL.LU R8, [R1+0x330] ;  /* 0x0003300001087983 */ /* 0x000f1e0000300800 */
[----:B------:R-:W-:-:S01]  /*520f0*/  NOP ;  /* 0x0000000000007918 */ /* 0x000fc20000000000 */
[----:B------:R-:W-:Y:S04]  /*52100*/  STL.64 [R1+0x390], R40 ;  /* 0x0003902801007387 */ /* 0x000fe80000100a00 */
[----:B------:R-:W-:Y:S04]  /*52110*/  STL.64 [R1+0x398], R42 ;  /* 0x0003982a01007387 */ /* 0x000fe80000100a00 */
[----:B------:R-:W-:Y:S04]  /*52120*/  STL.64 [R1+0x380], R32 ;  /* 0x0003802001007387 */ /* 0x000fe80000100a00 */
[----:B------:R3:W-:Y:S04]  /*52130*/  STL.64 [R1+0x388], R34 ;  /* 0x0003882201007387 */ /* 0x0007e80000100a00 */
[----:B------:R-:W4:Y:S04]  /*52140*/  LDL.LU R9, [R1+0x334] ;  /* 0x0003340001097983 */ /* 0x000f280000300800 */
[----:B------:R-:W4:Y:S04]  /*52150*/  LDL.LU R10, [R1+0x338] ;  /* 0x00033800010a7983 */ /* 0x000f280000300800 */
[----:B------:R-:W4:Y:S01]  /*52160*/  LDL.LU R11, [R1+0x33c] ;  /* 0x00033c00010b7983 */ /* 0x000f220000300800 */
[C---:B---3--:R-:W-:Y:S06]  /*52170*/  HMMA.16816.F32.BF16 R32, R36.reuse, R4, R56 ;  /* 0x000000042420723c */ /* 0x048fec0000041838 */
[----:B--2---:R-:W-:Y:S01]  /*52180*/  HMMA.16816.F32.BF16 R56, R36, R28, R44 ;  /* 0x0000001c2438723c */ /* 0x004fe2000004182c */
[----:B------:R-:W2:Y:S06]  /*52190*/  LDL.LU R4, [R1+0x230] ;  /* 0x0002300001047983 */ /* 0x000eac0000300800 */
[----:B------:R-:W-:-:S02]  /*521a0*/  IMAD.MOV.U32 R47, RZ, RZ, R28 ;  /* 0x000000ffff2f7224 */ /* 0x000fc400078e001c */
[----:B------:R-:W-:-:S08]  /*521b0*/  IMAD.MOV.U32 R46, RZ, RZ, R29 ;  /* 0x000000ffff2e7224 */ /* 0x000fd000078e001d */
        /* <DEDUP_REMOVED lines=9> */
[----:B------:R-:W2:Y:S04]  /*52250*/  LDL.LU R40, [R1+0x240] ;  /* 0x0002400001287983 */ /* 0x000ea80000300800 */
[----:B------:R-:W2:Y:S04]  /*52260*/  LDL.LU R41, [R1+0x244] ;  /* 0x0002440001297983 */ /* 0x000ea80000300800 */
[----:B------:R-:W2:Y:S04]  /*52270*/  LDL.LU R42, [R1+0x248] ;  /* 0x00024800012a7983 */ /* 0x000ea80000300800 */
[----:B------:R-:W2:Y:S04]  /*52280*/  LDL.LU R43, [R1+0x24c] ;  /* 0x00024c00012b7983 */ /* 0x000ea80000300800 */
[----:B------:R-:W2:Y:S04]  /*52290*/  LDL.LU.64 R30, [R1+0x25e0] ;  /* 0x0025e000011e7983 */ /* 0x000ea80000300a00 */
[----:B------:R-:W2:Y:S01]  /*522a0*/  LDL.LU.64 R28, [R1+0x25d8] ;  /* 0x0025d800011c7983 */ /* 0x000ea20000300a00 */
[----:B------:R-:W-:-:S03]  /*522b0*/  IMAD.MOV.U32 R14, RZ, RZ, R58 ;  /* 0x000000ffff0e7224 */ /* 0x000fc600078e003a */
[----:B------:R0:W-:Y:S01]  /*522c0*/  STL.64 [R1+0x360], R56 ;  /* 0x0003603801007387 */ /* 0x0001e20000100a00 */
[----:B------:R-:W-:-:S03]  /*522d0*/  IMAD.MOV.U32 R22, RZ, RZ, R59 ;  /* 0x000000ffff167224 */ /* 0x000fc600078e003b */
[----:B------:R-:W2:Y:S04]  /*522e0*/  LDL.LU.64 R58, [R1+0x25d0] ;  /* 0x0025d000013a7983 */ /* 0x000ea80000300a00 */
        /* <DEDUP_REMOVED lines=11> */
[----:B------:R-:W4:Y:S01]  /*523a0*/  LDL.LU.64 R52, [R1+0x25b8] ;  /* 0x0025b80001347983 */ /* 0x000f220000300a00 */
[C---:B---3--:R-:W-:Y:S03]  /*523b0*/  HMMA.16816.F32.BF16 R32, R36.reuse, R48, R32 ;  /* 0x000000302420723c */ /* 0x048fe60000041820 */
[----:B--2---:R-:W-:Y:S04]  /*523c0*/  STL.64 [R1+0x2550], R58 ;  /* 0x0025503a01007387 */ /* 0x004fe80000100a00 */
[----:B------:R0:W-:Y:S04]  /*523d0*/  STL.64 [R1+0x2548], R56 ;  /* 0x0025483801007387 */ /* 0x0001e80000100a00 */
[----:B0-----:R-:W2:Y:S04]  /*523e0*/  LDL.LU R56, [R1+0x260] ;  /* 0x0002600001387983 */ /* 0x001ea80000300800 */
[----:B------:R-:W2:Y:S04]  /*523f0*/  LDL.LU R57, [R1+0x264] ;  /* 0x0002640001397983 */ /* 0x000ea80000300800 */
[----:B------:R-:W2:Y:S04]  /*52400*/  LDL.LU R58, [R1+0x268] ;  /* 0x00026800013a7983 */ /* 0x000ea80000300800 */
[----:B------:R-:W2:Y:S01]  /*52410*/  LDL.LU R59, [R1+0x26c] ;  /* 0x00026c00013b7983 */ /* 0x000ea20000300800 */
[----:B----4-:R-:W-:-:S15]  /*52420*/  HMMA.16816.F32.BF16 R8, R36, R52, R8 ;  /* 0x000000342408723c */ /* 0x010fde0000041808 */
[----:B------:R-:W-:-:S09]  /*52430*/  NOP ;  /* 0x0000000000007918 */ /* 0x000fd20000000000 */
[----:B------:R-:W-:Y:S01]  /*52440*/  MOV R19, R10 ;  /* 0x0000000a00137202 */ /* 0x000fe20000000f00 */
[----:B------:R-:W-:Y:S02]  /*52450*/  IMAD.MOV.U32 R15, RZ, RZ, R11 ;  /* 0x000000ffff0f7224 */ /* 0x000fe400078e000b */
[----:B------:R-:W-:Y:S02]  /*52460*/  IMAD.MOV.U32 R23, RZ, RZ, R8 ;  /* 0x000000ffff177224 */ /* 0x000fe400078e0008 */
[----:B------:R-:W-:Y:S01]  /*52470*/  IMAD.MOV.U32 R18, RZ, RZ, R9 ;  /* 0x000000ffff127224 */ /* 0x000fe200078e0009 */
[----:B------:R-:W3:Y:S04]  /*52480*/  LDL.LU.64 R10, [R1+0x25b0] ;  /* 0x0025b000010a7983 */ /* 0x000ee80000300a00 */
[----:B------:R-:W4:Y:S04]  /*52490*/  LDL.LU.64 R8, [R1+0x25a8] ;  /* 0x0025a80001087983 */ /* 0x000f280000300a00 */
[----:B------:R-:W-:Y:S04]  /*524a0*/  STL.64 [R1+0x2568], R54 ;  /* 0x0025683601007387 */ /* 0x000fe80000100a00 */
[----:B------:R0:W-:Y:S04]  /*524b0*/  STL.64 [R1+0x2560], R52 ;  /* 0x0025603401007387 */ /* 0x0001e80000100a00 */
[----:B0-----:R-:W2:Y:S04]  /*524c0*/  LDL.LU R52, [R1+0x300] ;  /* 0x0003000001347983 */ /* 0x001ea80000300800 */
[----:B------:R-:W2:Y:S04]  /*524d0*/  LDL.LU R53, [R1+0x304] ;  /* 0x0003040001357983 */ /* 0x000ea80000300800 */
[----:B------:R-:W2:Y:S04]  /*524e0*/  LDL.LU R54, [R1+0x308] ;  /* 0x0003080001367983 */ /* 0x000ea80000300800 */
[----:B------:R-:W2:Y:S04]  /*524f0*/  LDL.LU R55, [R1+0x30c] ;  /* 0x00030c0001377983 */ /* 0x000ea80000300800 */
[----:B------:R-:W-:Y:S04]  /*52500*/  STL.64 [R1+0x330], R32 ;  /* 0x0003302001007387 */ /* 0x000fe80000100a00 */
[----:B------:R0:W-:Y:S04]  /*52510*/  STL.64 [R1+0x338], R34 ;  /* 0x0003382201007387 */ /* 0x0001e80000100a00 */
[----:B0-----:R-:W2:Y:S04]  /*52520*/  LDL.LU.64 R34, [R1+0x25a0] ;  /* 0x0025a00001227983 */ /* 0x001ea80000300a00 */
[----:B------:R-:W2:Y:S04]  /*52530*/  LDL.LU.64 R32, [R1+0x2598] ;  /* 0x0025980001207983 */ /* 0x000ea80000300a00 */
[----:B------:R-:W-:Y:S04]  /*52540*/  STL.64 [R1+0x2578], R50 ;  /* 0x0025783201007387 */ /* 0x000fe80000100a00 */
[----:B------:R0:W-:Y:S04]  /*52550*/  STL.64 [R1+0x2570], R48 ;  /* 0x0025703001007387 */ /* 0x0001e80000100a00 */
[----:B0-----:R-:W2:Y:S04]  /*52560*/  LDL.LU R48, [R1+0x310] ;  /* 0x0003100001307983 */ /* 0x001ea80000300800 */
[----:B------:R-:W2:Y:S04]  /*52570*/  LDL.LU R49, [R1+0x314] ;  /* 0x0003140001317983 */ /* 0x000ea80000300800 */
[----:B------:R-:W2:Y:S04]  /*52580*/  LDL.LU R50, [R1+0x318] ;  /* 0x0003180001327983 */ /* 0x000ea80000300800 */
[----:B------:R-:W2:Y:S04]  /*52590*/  LDL.LU R51, [R1+0x31c] ;  /* 0x00031c0001337983 */ /* 0x000ea80000300800 */
[----:B---3--:R-:W-:Y:S04]  /*525a0*/  STL.64 [R1+0x2540], R10 ;  /* 0x0025400a01007387 */ /* 0x008fe80000100a00 */
[----:B----4-:R0:W-:Y:S01]  /*525b0*/  STL.64 [R1+0x2538], R8 ;  /* 0x0025380801007387 */ /* 0x0101e20000100a00 */
[C---:B--2---:R-:W-:Y:S06]  /*525c0*/  HMMA.16816.F32.BF16 R48, R36.reuse, R8, R48 ;  /* 0x000000082430723c */ /* 0x044fec0000041830 */
[----:B0-----:R-:W-:-:S15]  /*525d0*/  HMMA.16816.F32.BF16 R8, R36, R32, R52 ;  /* 0x000000202408723c */ /* 0x001fde0000041834 */
[----:B------:R-:W-:-:S02]  /*525e0*/  NOP ;  /* 0x0000000000007918 */ /* 0x000fc40000000000 */
        /* <DEDUP_REMOVED lines=8> */
[----:B------:R-:W-:-:S15]  /*52670*/  STL.64 [R1+0x2510], R28 ;  /* 0x0025101c01007387 */ /* 0x000fde0000100a00 */
[----:B------:R-:W-:-:S02]  /*52680*/  NOP ;  /* 0x0000000000007918 */ /* 0x000fc40000000000 */
        /* <DEDUP_REMOVED lines=15> */
[----:B------:R-:W2:-:S15]  /*52780*/  LDL.LU R4, [R1+0x1e0] ;  /* 0x0001e00001047983 */ /* 0x000e9e0000300800 */
[----:B------:R-:W-:-:S06]  /*52790*/  NOP ;  /* 0x0000000000007918 */ /* 0x000fcc0000000000 */
[----:B------:R0:W-:Y:S04]  /*527a0*/  STL.64 [R1+0x2d0], R8 ;  /* 0x0002d00801007387 */ /* 0x0001e80000100a00 */
[----:B------:R-:W-:Y:S04]  /*527b0*/  STL.64 [R1+0x2d8], R10 ;  /* 0x0002d80a01007387 */ /* 0x000fe80000100a00 */
        /* <DEDUP_REMOVED lines=15> */
[----:B------:R-:W4:Y:S04]  /*528b0*/  LDL.LU.64 R52, [R1+0x50] ;  /* 0x0000500001347983 */ /* 0x000f280000300a00 */
[----:B0-----:R-:W3:Y:S04]  /*528c0*/  LDL.LU.64 R8, [R1+0x40] ;  /* 0x0000400001087983 */ /* 0x001ee80000300a00 */
        /* <DEDUP_REMOVED lines=14> */
[----:B------:R-:W4:Y:S04]  /*529b0*/  LDL.LU R61, [R1+0x2590] ;  /* 0x00259000013d7983 */ /* 0x000f280000300800 */
[----:B------:R-:W-:Y:S04]  /*529c0*/  STL.64 [R1+0x24e8], R18 ;  /* 0x0024e81201007387 */ /* 0x000fe80000100a00 */
[----:B------:R0:W-:Y:S04]  /*529d0*/  STL.64 [R1+0x24e0], R16 ;  /* 0x0024e01001007387 */ /* 0x0001e80000100a00 */
[----:B0-----:R-:W3:Y:S01]  /*529e0*/  LDL.LU.64 R16, [R1+0x20] ;  /* 0x0000200001107983 */ /* 0x001ee20000300a00 */
[----:B--2---:R-:W-:Y:S03]  /*529f0*/  HMMA.16816.F32.BF16 R36, R36, R12, R4 ;  /* 0x0000000c2424723c */ /* 0x004fe60000041804 */
[----:B------:R-:W3:Y:S04]  /*52a00*/  LDL.LU.64 R6, [R1+0x2588] ;  /* 0x0025880001067983 */ /* 0x000ee80000300a00 */
[----:B------:R-:W3:-:S15]  /*52a10*/  LDL.LU.64 R4, [R1+0x2580] ;  /* 0x0025800001047983 */ /* 0x000ede0000300a00 */
[----:B------:R-:W-:-:S01]  /*52a20*/  NOP ;  /* 0x0000000000007918 */ /* 0x000fc20000000000 */
[----:B------:R0:W-:Y:S04]  /*52a30*/  STL.64 [R1+0x260], R36 ;  /* 0x0002602401007387 */ /* 0x0001e80000100a00 */
[----:B------:R1:W-:Y:S04]  /*52a40*/  STL.64 [R1+0x268], R38 ;  /* 0x0002682601007387 */ /* 0x0003e80000100a00 */
[----:B0-----:R-:W2:Y:S04]  /*52a50*/  LDL.LU R36, [R1+0x1b0] ;  /* 0x0001b00001247983 */ /* 0x001ea80000300800 */
[----:B------:R-:W2:Y:S04]  /*52a60*/  LDL.LU R37, [R1+0x1b4] ;  /* 0x0001b40001257983 */ /* 0x000ea80000300800 */
[----:B-1----:R-:W2:Y:S04]  /*52a70*/  LDL.LU R38, [R1+0x1b8] ;  /* 0x0001b80001267983 */ /* 0x002ea80000300800 */
[----:B------:R-:W2:Y:S04]  /*52a80*/  LDL.LU R39, [R1+0x1bc] ;  /* 0x0001bc0001277983 */ /* 0x000ea80000300800 */
[----:B------:R-:W-:Y:S04]  /*52a90*/  STL.64 [R1+0x24d8], R14 ;  /* 0x0024d80e01007387 */ /* 0x000fe80000100a00 */
[----:B------:R4:W-:Y:S01]  /*52aa0*/  STL.64 [R1+0x24d0], R12 ;  /* 0x0024d00c01007387 */ /* 0x0009e20000100a00 */
[----:B------:R-:W0:Y:S01]  /*52ab0*/  S2R R58, SR_TID.X ;  /* 0x00000000003a7919 */ /* 0x000e220000002100 */
[----:B----4-:R-:W-:-:S02]  /*52ac0*/  IMAD.MOV.U32 R13, RZ, RZ, R61 ;  /* 0x000000ffff0d7224 */ /* 0x010fc400078e003d */
[----:B------:R-:W4:Y:S01]  /*52ad0*/  LDL.LU R12, [R1+0x220] ;  /* 0x00022000010c7983 */ /* 0x000f220000300800 */
[----:B------:R-:W1:Y:S03]  /*52ae0*/  S2R R61, SR_TID.X ;  /* 0x00000000003d7919 */ /* 0x000e660000002100 */
[----:B------:R-:W4:Y:S04]  /*52af0*/  LDL.LU R14, [R1+0x228] ;  /* 0x00022800010e7983 */ /* 0x000f280000300800 */
[----:B------:R-:W4:Y:S01]  /*52b00*/  LDL.LU R15, [R1+0x22c] ;  /* 0x00022c00010f7983 */ /* 0x000f220000300800 */
[----:B------:R-:W-:Y:S02]  /*52b10*/  IMAD.MOV.U32 R2, RZ, RZ, R52 ;  /* 0x000000ffff027224 */ /* 0x000fe400078e0034 */
[----:B------:R-:W-:Y:S01]  /*52b20*/  IMAD.MOV.U32 R0, RZ, RZ, R53 ;  /* 0x000000ffff007224 */ /* 0x000fe200078e0035 */
[----:B-1----:R-:W-:Y:S01]  /*52b30*/  LOP3.LUT R59, R61, 0x7, RZ, 0xc0, !PT ;  /* 0x000000073d3b7812 */ /* 0x002fe200078ec0ff */
[----:B0-----:R-:W-:-:S02]  /*52b40*/  IMAD.SHL.U32 R61, R58, 0x40, RZ ;  /* 0x000000403a3d7824 */ /* 0x001fc400078e00ff */
[----:B------:R-:W-:Y:S02]  /*52b50*/  IMAD.SHL.U32 R58, R58, 0x2, RZ ;  /* 0x000000023a3a7824 */ /* 0x000fe400078e00ff */
[----:B------:R-:W-:-:S05]  /*52b60*/  IMAD R59, R59, 0x90, RZ ;  /* 0x000000903b3b7824 */ /* 0x000fca00078e02ff */
[----:B------:R-:W-:Y:S01]  /*52b70*/  LOP3.LUT R11, R59, 0x10, R58, 0x78, !PT ;  /* 0x000000103b0b7812 */ /* 0x000fe200078e783a */
[C---:B---3--:R-:W-:Y:S06]  /*52b80*/  HMMA.16816.F32.BF16 R48, R4.reuse, R52, R48 ;  /* 0x000000340430723c */ /* 0x048fec0000041830 */
[----:B------:R-:W-:-:S15]  /*52b90*/  HMMA.16816.F32.BF16 R44, R4, R8, R44 ;  /* 0x00000008042c723c */ /* 0x000fde000004182c */
[----:B------:R-:W-:-:S02]  /*52ba0*/  NOP ;  /* 0x0000000000007918 */ /* 0x000fc40000000000 */
[----:B------:R-:W-:Y:S04]  /*52bb0*/  STL.64 [R1+0x250], R48 ;  /* 0x0002503001007387 */ /* 0x000fe80000100a00 */
[----:B------:R0:W-:Y:S04]  /*52bc0*/  STL.64 [R1+0x258], R50 ;  /* 0x0002583201007387 */ /* 0x0001e80000100a00 */
[----:B0-----:R-:W3:Y:S04]  /*52bd0*/  LDL.LU.64 R50, [R1+0x2578] ;  /* 0x0025780001327983 */ /* 0x001ee80000300a00 */
[----:B------:R-:W3:Y:S04]  /*52be0*/  LDL.LU.64 R48, [R1+0x2570] ;  /* 0x0025700001307983 */ /* 0x000ee80000300a00 */
[----:B------:R-:W3:Y:S04]  /*52bf0*/  LDL.LU.64 R54, [R1+0x2568] ;  /* 0x0025680001367983 */ /* 0x000ee80000300a00 */
[----:B------:R-:W3:Y:S04]  /*52c00*/  LDL.LU.64 R52, [R1+0x2560] ;  /* 0x0025600001347983 */ /* 0x000ee80000300a00 */
[----:B------:R-:W-:Y:S04]  /*52c10*/  STL.64 [R1+0x240], R44 ;  /* 0x0002402c01007387 */ /* 0x000fe80000100a00 */
[----:B------:R0:W-:Y:S01]  /*52c20*/  STL.64 [R1+0x248], R46 ;  /* 0x0002482e01007387 */ /* 0x0001e20000100a00 */
[----:B--2---:R-:W-:Y:S03]  /*52c30*/  HMMA.16816.F32.BF16 R36, R4, R56, R36 ;  /* 0x000000380424723c */ /* 0x004fe60000041824 */
[----:B0-----:R-:W2:Y:S01]  /*52c40*/  LDL.LU.64 R46, [R1+0x2558] ;  /* 0x00255800012e7983 */ /* 0x001ea20000300a00 */
[----:B------:R-:W-:-:S02]  /*52c50*/  IMAD.MOV.U32 R45, RZ, RZ, R8 ;  /* 0x000000ffff2d7224 */ /* 0x000fc400078e0008 */
[----:B------:R-:W-:Y:S02]  /*52c60*/  IMAD.MOV.U32 R44, RZ, RZ, R9 ;  /* 0x000000ffff2c7224 */ /* 0x000fe400078e0009 */
[----:B------:R-:W-:Y:S02]  /*52c70*/  IMAD.MOV.U32 R9, RZ, RZ, R56 ;  /* 0x000000ffff097224 */ /* 0x000fe400078e0038 */
[----:B------:R-:W-:Y:S01]  /*52c80*/  IMAD.MOV.U32 R8, RZ, RZ, R57 ;  /* 0x000000ffff087224 */ /* 0x000fe200078e0039 */
[----:B------:R-:W3:Y:S04]  /*52c90*/  LDL.LU.64 R58, [R1+0x2550] ;  /* 0x00255000013a7983 */ /* 0x000ee80000300a00 */
[----:B------:R-:W3:Y:S01]  /*52ca0*/  LDL.LU.64 R56, [R1+0x2548] ;  /* 0x0025480001387983 */ /* 0x000ee20000300a00 */
[----:B------:R-:W-:-:S07]  /*52cb0*/  LOP3.LUT R11, R11, 0x400, R61, 0xf8, !PT ;  /* 0x000004000b0b7812 */ /* 0x000fce00078ef83d */
[----:B------:R-:W-:Y:S04]  /*52cc0*/  STL.64 [R1+0x230], R36 ;  /* 0x0002302401007387 */ /* 0x000fe80000100a00 */
[----:B------:R-:W-:Y:S01]  /*52cd0*/  STL [R1+0x238], R38 ;  /* 0x0002382601007387 */ /* 0x000fe20000100800 */
[----:B------:R-:W-:-:S03]  /*52ce0*/  IMAD.MOV.U32 R61, RZ, RZ, R39 ;  /* 0x000000ffff3d7224 */ /* 0x000fc600078e0027 */
[----:B------:R0:W1:Y:S01]  /*52cf0*/  LDSM.16.MT88.4 R36, [R11+UR4+0xb800] ;  /* 0x00b800040b24783b */ /* 0x0000620008004200 */
[C---:B----4-:R-:W-:Y:S06]  /*52d00*/  HMMA.16816.F32.BF16 R12, R4.reuse, R16, R12 ;  /* 0x00000010040c723c */ /* 0x050fec000004180c */
[----:B------:R-:W-:Y:S02]  /*52d10*/  IMAD.MOV.U32 R10, RZ, RZ, R17 ;  /* 0x000000ffff0a7224 */ /* 0x000fe400078e0011 */
[----:B0-----:R-:W-:Y:S02]  /*52d20*/  IMAD.MOV.U32 R11, RZ, RZ, R16 ;  /* 0x000000ffff0b7224 */ /* 0x001fe400078e0010 */
[----:B------:R-:W-:Y:S01]  /*52d30*/  HMMA.16816.F32.BF16 R16, R4, R24, R20 ;  /* 0x000000180410723c */ /* 0x000fe20000041814 */
[----:B------:R-:W-:Y:S04]  /*52d40*/  STL [R1+0x2350], R61 ;  /* 0x0023503d01007387 */ /* 0x000fe80000100800 */
[----:B-1----:R-:W-:Y:S04]  /*52d50*/  STL.64 [R1+0x2400], R38 ;  /* 0x0024002601007387 */ /* 0x002fe80000100a00 */
[----:B------:R-:W-:Y:S04]  /*52d60*/  STL.64 [R1+0x23f8], R36 ;  /* 0x0023f82401007387 */ /* 0x000fe80000100a00 */
[----:B------:R0:W-:Y:S04]  /*52d70*/  STL.64 [R1+0x220], R12 ;  /* 0x0002200c01007387 */ /* 0x0001e80000100a00 */
[----:B------:R-:W-:Y:S06]  /*52d80*/  STL.64 [R1+0x228], R14 ;  /* 0x0002280e01007387 */ /* 0x000fec0000100a00 */
[----:B------:R-:W-:Y:S04]  /*52d90*/  STL.64 [R1+0x210], R16 ;  /* 0x0002101001007387 */ /* 0x000fe80000100a00 */
[----:B------:R3:W-:Y:S01]  /*52da0*/  STL.64 [R1+0x218], R18 ;  /* 0x0002181201007387 */ /* 0x0007e20000100a00 */
[----:B0-----:R-:W-:-:S02]  /*52db0*/  IMAD.MOV.U32 R12, RZ, RZ, R25 ;  /* 0x000000ffff0c7224 */ /* 0x001fc400078e0019 */
[----:B------:R-:W-:Y:S02]  /*52dc0*/  IMAD.MOV.U32 R13, RZ, RZ, R24 ;  /* 0x000000ffff0d7224 */ /* 0x000fe400078e0018 */
[----:B--2---:R-:W-:Y:S02]  /*52dd0*/  IMAD.MOV.U32 R36, RZ, RZ, R47 ;  /* 0x000000ffff247224 */ /* 0x004fe400078e002f */
[----:B------:R-:W-:-:S07]  /*52de0*/  IMAD.MOV.U32 R37, RZ, RZ, R46 ;  /* 0x000000ffff257224 */ /* 0x000fce00078e002e */
[C---:B------:R-:W-:Y:S06]  /*52df0*/  HMMA.16816.F32.BF16 R20, R4.reuse, R36, R28 ;  /* 0x000000240414723c */ /* 0x040fec000004181c */
[----:B---3--:R-:W-:Y:S01]  /*52e00*/  HMMA.16816.F32.BF16 R16, R4, R56, R32 ;  /* 0x000000380410723c */ /* 0x008fe20000041820 */
[----:B------:R-:W-:-:S15]  /*52e10*/  STL.64 [R1+0x2460], R36 ;  /* 0x0024602401007387 */ /* 0x000fde0000100a00 */
[----:B------:R-:W-:-:S01]  /*52e20*/  NOP ;  /* 0x0000000000007918 */ /* 0x000fc20000000000 */
[----:B------:R-:W-:Y:S04]  /*52e30*/  STL.64 [R1+0x200], R20 ;  /* 0x0002001401007387 */ /* 0x000fe80000100a00 */
[----:B------:R-:W-:Y:S04]  /*52e40*/  STL.64 [R1+0x208], R22 ;  /* 0x0002081601007387 */ /* 0x000fe80000100a00 */
[----:B------:R-:W-:Y:S04]  /*52e50*/  STL.64 [R1+0x2470], R58 ;  /* 0x0024703a01007387 */ /* 0x000fe80000100a00 */
[----:B------:R-:W-:Y:S04]  /*52e60*/  STL.64 [R1+0x2468], R56 ;  /* 0x0024683801007387 */ /* 0x000fe80000100a00 */
[----:B------:R-:W-:Y:S04]  /*52e70*/  STL.64 [R1+0x1f0], R16 ;  /* 0x0001f01001007387 */ /* 0x000fe80000100a00 */
[----:B------:R0:W-:Y:S02]  /*52e80*/  STL.64 [R1+0x1f8], R18 ;  /* 0x0001f81201007387 */ /* 0x0001e40000100a00 */
[----:B0-----:R-:W-:Y:S01]  /*52e90*/  HMMA.16816.F32.BF16 R16, R4, R52, R40 ;  /* 0x000000340410723c */ /* 0x001fe20000041828 */
[----:B------:R-:W-:Y:S01]  /*52ea0*/  IMAD.MOV.U32 R36, RZ, RZ, R13 ;  /* 0x000000ffff247224 */ /* 0x000fe200078e000d */
[----:B------:R-:W-:Y:S01]  /*52eb0*/  MOV R37, R12 ;  /* 0x0000000c00257202 */ /* 0x000fe20000000f00 */
[----:B------:R-:W-:Y:S04]  /*52ec0*/  STL.64 [R1+0x2480], R54 ;  /* 0x0024803601007387 */ /* 0x000fe80000100a00 */
[----:B------:R0:W-:-:S15]  /*52ed0*/  STL.64 [R1+0x2478], R52 ;  /* 0x0024783401007387 */ /* 0x0001de0000100a00 */
[----:B------:R-:W-:-:S01]  /*52ee0*/  NOP ;  /* 0x0000000000007918 */ /* 0x000fc20000000000 */
[----:B------:R-:W-:Y:S04]  /*52ef0*/  STL.64 [R1+0x1e0], R16 ;  /* 0x0001e01001007387 */ /* 0x000fe80000100a00 */
[----:B------:R-:W-:Y:S04]  /*52f00*/  STL.64 [R1+0x1e8], R18 ;  /* 0x0001e81201007387 */ /* 0x000fe80000100a00 */
[----:B------:R1:W-:Y:S04]  /*52f10*/  STL.64 [R1+0x2488], R36 ;  /* 0x0024882401007387 */ /* 0x0003e80000100a00 */
        /* <DEDUP_REMOVED lines=9> */
[----:B-1----:R-:W2:Y:S04]  /*52fb0*/  LDL.LU R36, [R1+0xd0] ;  /* 0x0000d00001247983 */ /* 0x002ea80000300800 */
[----:B------:R-:W2:Y:S04]  /*52fc0*/  LDL.LU R37, [R1+0xd4] ;  /* 0x0000d40001257983 */ /* 0x000ea80000300800 */
[----:B------:R-:W3:Y:S04]  /*52fd0*/  LDL.LU R38, [R1+0xd8] ;  /* 0x0000d80001267983 */ /* 0x000ee80000300800 */
        /* <DEDUP_REMOVED lines=37> */
[----:B------:R1:W-:Y:S01]  /*53230*/  STL.64 [R1+0x24b8], R56 ;  /* 0x0024b83801007387 */ /* 0x0003e20000100a00 */
[----:B0-----:R-:W-:-:S02]  /*53240*/  IMAD.MOV.U32 R37, RZ, RZ, R44 ;  /* 0x000000ffff257224 */ /* 0x001fc400078e002c */
[----:B------:R-:W-:Y:S01]  /*53250*/  IMAD.MOV.U32 R36, RZ, RZ, R45 ;  /* 0x000000ffff247224 */ /* 0x000fe200078e002d */
        /* <DEDUP_REMOVED lines=17> */
[----:B------:R-:W4:Y:S02]  /*53370*/  LDL.LU.64 R8, [R1+0x2538] ;  /* 0x0025380001087983 */ /* 0x000f240000300a00 */
[----:B----4-:R-:W-:-:S15]  /*53380*/  HMMA.16816.F32.BF16 R32, R4, R8, R32 ;  /* 0x000000080420723c */ /* 0x010fde0000041820 */
[----:B------:R-:W-:-:S08]  /*53390*/  NOP ;  /* 0x0000000000007918 */ /* 0x000fd00000000000 */
[----:B------:R-:W-:Y:S04]  /*533a0*/  STL.64 [R1+0x1c0], R32 ;  /* 0x0001c02001007387 */ /* 0x000fe80000100a00 */
[----:B------:R0:W-:Y:S04]  /*533b0*/  STL.64 [R1+0x1c8], R34 ;  /* 0x0001c82201007387 */ /* 0x0001e80000100a00 */
[----:B0-----:R-:W4:Y:S04]  /*533c0*/  LDL.LU.64 R34, [R1+0x2530] ;  /* 0x0025300001227983 */ /* 0x001f280000300a00 */
[----:B------:R-:W3:Y:S04]  /*533d0*/  LDL.LU.64 R32, [R1+0x2528] ;  /* 0x0025280001207983 */ /* 0x000ee80000300a00 */
[----:B--2---:R-:W-:Y:S04]  /*533e0*/  STL.64 [R1+0x2438], R10 ;  /* 0x0024380a01007387 */ /* 0x004fe80000100a00 */
[----:B------:R0:W-:Y:S02]  /*533f0*/  STL.64 [R1+0x2430], R8 ;  /* 0x0024300801007387 */ /* 0x0001e40000100a00 */
[----:B0-----:R-:W-:-:S02]  /*53400*/  IMAD.MOV.U32 R8, RZ, RZ, R2 ;  /* 0x000000ffff087224 */ /* 0x001fc400078e0002 */
[----:B------:R-:W-:Y:S01]  /*53410*/  IMAD.MOV.U32 R9, RZ, RZ, R0 ;  /* 0x000000ffff097224 */ /* 0x000fe200078e0000 */
[----:B------:R-:W2:Y:S04]  /*53420*/  LDL.LU R2, [R1+0x2524] ;  /* 0x0025240001027983 */ /* 0x000ea80000300800 */
[----:B------:R-:W2:Y:S01]  /*53430*/  LDL.LU R0, [R1+0x2520] ;  /* 0x0025200001007983 */ /* 0x000ea20000300800 */
[----:B---3--:R-:W-:-:S15]  /*53440*/  HMMA.16816.F32.BF16 R28, R4, R32, R28 ;  /* 0x00000020041c723c */ /* 0x008fde000004181c */
[----:B------:R-:W-:-:S08]  /*53450*/  NOP ;  /* 0x0000000000007918 */ /* 0x000fd00000000000 */
[----:B------:R-:W-:Y:S04]  /*53460*/  STL.64 [R1+0x1b0], R28 ;  /* 0x0001b01c01007387 */ /* 0x000fe80000100a00 */
[----:B------:R0:W-:Y:S04]  /*53470*/  STL.64 [R1+0x1b8], R30 ;  /* 0x0001b81e01007387 */ /* 0x0001e80000100a00 */
[----:B0-----:R-:W3:Y:S04]  /*53480*/  LDL.LU.64 R30, [R1+0x2518] ;  /* 0x00251800011e7983 */ /* 0x001ee80000300a00 */
[----:B------:R-:W2:Y:S04]  /*53490*/  LDL.LU.64 R28, [R1+0x2510] ;  /* 0x00251000011c7983 */ /* 0x000ea80000300a00 */
[----:B----4-:R-:W-:Y:S04]  /*534a0*/  STL.64 [R1+0x2428], R34 ;  /* 0x0024282201007387 */ /* 0x010fe80000100a00 */
[----:B------:R0:W-:Y:S04]  /*534b0*/  STL.64 [R1+0x2420], R32 ;  /* 0x0024202001007387 */ /* 0x0001e80000100a00 */
[----:B0-----:R-:W4:Y:S04]  /*534c0*/  LDL.LU R32, [R1+0x100] ;  /* 0x0001000001207983 */ /* 0x001f280000300800 */
[----:B------:R-:W4:Y:S04]  /*534d0*/  LDL.LU R33, [R1+0x104] ;  /* 0x0001040001217983 */ /* 0x000f280000300800 */
[----:B------:R-:W4:Y:S04]  /*534e0*/  LDL.LU R34, [R1+0x108] ;  /* 0x0001080001227983 */ /* 0x000f280000300800 */
[----:B------:R-:W4:Y:S01]  /*534f0*/  LDL.LU R35, [R1+0x10c] ;  /* 0x00010c0001237983 */ /* 0x000f220000300800 */
[----:B--2---:R-:W-:-:S15]  /*53500*/  HMMA.16816.F32.BF16 R24, R4, R28, R24 ;  /* 0x0000001c0418723c */ /* 0x004fde0000041818 */
[----:B------:R-:W-:-:S08]  /*53510*/  NOP ;  /* 0x0000000000007918 */ /* 0x000fd00000000000 */
        /* <DEDUP_REMOVED lines=9> */
[----:B------:R-:W4:Y:S02]  /*535b0*/  LDL.LU.64 R20, [R1+0x24f0] ;  /* 0x0024f00001147983 */ /* 0x000f240000300a00 */
[----:B----4-:R-:W-:-:S15]  /*535c0*/  HMMA.16816.F32.BF16 R16, R4, R20, R16 ;  /* 0x000000140410723c */ /* 0x010fde0000041810 */
[----:B------:R-:W-:-:S08]  /*535d0*/  NOP ;  /* 0x0000000000007918 */ /* 0x000fd00000000000 */
[----:B------:R-:W-:Y:S04]  /*535e0*/  STL.64 [R1+0x180], R16 ;  /* 0x0001801001007387 */ /* 0x000fe80000100a00 */
[----:B------:R0:W-:Y:S04]  /*535f0*/  STL.64 [R1+0x188], R18 ;  /* 0x0001881201007387 */ /* 0x0001e80000100a00 */
[----:B0-----:R-:W4:Y:S04]  /*53600*/  LDL.LU.64 R18, [R1+0x24e8] ;  /* 0x0024e80001127983 */ /* 0x001f280000300a00 */
[----:B------:R-:W2:Y:S02]  /*53610*/  LDL.LU.64 R16, [R1+0x24e0] ;  /* 0x0024e00001107983 */ /* 0x000ea40000300a00 */
[----:B--2---:R-:W-:-:S15]  /*53620*/  HMMA.16816.F32.BF16 R12, R4, R16, R12 ;  /* 0x00000010040c723c */ /* 0x004fde000004180c */
[----:B------:R-:W-:-:S08]  /*53630*/  NOP ;  /* 0x0000000000007918 */ /* 0x000fd00000000000 */
[----:B------:R-:W-:Y:S04]  /*53640*/  STL.64 [R1+0x170], R12 ;  /* 0x0001700c01007387 */ /* 0x000fe80000100a00 */
[----:B------:R0:W-:Y:S04]  /*53650*/  STL.64 [R1+0x178], R14 ;  /* 0x0001780e01007387 */ /* 0x0001e80000100a00 */
[----:B0-----:R-:W2:Y:S04]  /*53660*/  LDL.LU.64 R14, [R1+0x24d8] ;  /* 0x0024d800010e7983 */ /* 0x001ea80000300a00 */
[----:B------:R-:W3:Y:S02]  /*53670*/  LDL.LU.64 R12, [R1+0x24d0] ;  /* 0x0024d000010c7983 */ /* 0x000ee40000300a00 */
        /* <DEDUP_REMOVED lines=10> */
[C---:B---3--:R-:W-:Y:S03]  /*53720*/  HMMA.16816.F32.BF16 R32, R40.reuse, R8, R32 ;  /* 0x000000082820723c */ /* 0x048fe60000041820 */
[----:B------:R-:W3:Y:S03]  /*53730*/  LDL.LU R8, [R1+0x2c0] ;  /* 0x0002c00001087983 */ /* 0x000ee60000300800 */
[----:B------:R-:W-:-:S15]  /*53740*/  HMMA.16816.F32.BF16 R36, R40, R36, R56 ;  /* 0x000000242824723c */ /* 0x000fde0000041838 */
[----:B------:R-:W-:-:S02]  /*53750*/  NOP ;  /* 0x0000000000007918 */ /* 0x000fc40000000000 */
[----:B------:R0:W-:Y:S04]  /*53760*/  STL.64 [R1+0x150], R32 ;  /* 0x0001502001007387 */ /* 0x0001e80000100a00 */
[----:B------:R1:W-:Y:S04]  /*53770*/  STL.64 [R1+0x158], R34 ;  /* 0x0001582201007387 */ /* 0x0003e80000100a00 */
[----:B------:R-:W3:Y:S04]  /*53780*/  LDL.LU R9, [R1+0x2c4] ;  /* 0x0002c40001097983 */ /* 0x000ee80000300800 */
[----:B------:R-:W3:Y:S04]  /*53790*/  LDL.LU R10, [R1+0x2c8] ;  /* 0x0002c800010a7983 */ /* 0x000ee80000300800 */
[----:B------:R-:W3:Y:S04]  /*537a0*/  LDL.LU R11, [R1+0x2cc] ;  /* 0x0002cc00010b7983 */ /* 0x000ee80000300800 */
[----:B0-----:R-:W2:Y:S04]  /*537b0*/  LDL.LU R32, [R1+0x2b0] ;  /* 0x0002b00001207983 */ /* 0x001ea80000300800 */
[----:B------:R-:W2:Y:S04]  /*537c0*/  LDL.LU R33, [R1+0x2b4] ;  /* 0x0002b40001217983 */ /* 0x000ea80000300800 */
[----:B-1----:R-:W2:Y:S04]  /*537d0*/  LDL.LU R34, [R1+0x2b8] ;  /* 0x0002b80001227983 */ /* 0x002ea80000300800 */
[----:B------:R-:W2:Y:S04]  /*537e0*/  LDL.LU R35, [R1+0x2bc] ;  /* 0x0002bc0001237983 */ /* 0x000ea80000300800 */
[----:B------:R-:W4:Y:S04]  /*537f0*/  LDL.LU.64 R56, [R1+0x24b8] ;  /* 0x0024b80001387983 */ /* 0x000f280000300a00 */
[----:B------:R-:W-:Y:S04]  /*53800*/  STL.64 [R1+0x140], R36 ;  /* 0x0001402401007387 */ /* 0x000fe80000100a00 */
[----:B------:R0:W-:Y:S04]  /*53810*/  STL.64 [R1+0x148], R38 ;  /* 0x0001482601007387 */ /* 0x0001e80000100a00 */
[----:B0-----:R-:W3:Y:S04]  /*53820*/  LDL.LU.64 R38, [R1+0x24b0] ;  /* 0x0024b00001267983 */ /* 0x001ee80000300a00 */
[----:B------:R-:W3:Y:S01]  /*53830*/  LDL.LU.64 R36, [R1+0x24a8] ;  /* 0x0024a80001247983 */ /* 0x000ee20000300a00 */
[----:B----4-:R-:W-:Y:S03]  /*53840*/  HMMA.16816.F32.BF16 R56, R40, R56, R52 ;  /* 0x000000382838723c */ /* 0x010fe60000041834 */
[----:B------:R-:W3:-:S15]  /*53850*/  LDL.LU.64 R52, [R1+0x24a0] ;  /* 0x0024a00001347983 */ /* 0x000ede0000300a00 */
[----:B------:R-:W-:-:S05]  /*53860*/  NOP ;  /* 0x0000000000007918 */ /* 0x000fca0000000000 */
[----:B------:R-:W-:Y:S04]  /*53870*/  STL.64 [R1+0x130], R56 ;  /* 0x0001303801007387 */ /* 0x000fe80000100a00 */
[----:B------:R0:W-:Y:S04]  /*53880*/  STL.64 [R1+0x138], R58 ;  /* 0x0001383a01007387 */ /* 0x0001e80000100a00 */
[----:B0-----:R-:W4:Y:S04]  /*53890*/  LDL.LU.64 R58, [R1+0x2498] ;  /* 0x00249800013a7983 */ /* 0x001f280000300a00 */
[----:B------:R-:W4:Y:S01]  /*538a0*/  LDL.LU.64 R56, [R1+0x2490] ;  /* 0x0024900001387983 */ /* 0x000f220000300a00 */
[----:B---3--:R-:W-:Y:S03]  /*538b0*/  HMMA.16816.F32.BF16 R52, R40, R52, R36 ;  /* 0x000000342834723c */ /* 0x008fe60000041824 */
[----:B------:R-:W4:-:S15]  /*538c0*/  LDL.LU.64 R36, [R1+0x2488] ;  /* 0x0024880001247983 */ /* 0x000f1e0000300a00 */
[----:B------:R-:W-:-:S05]  /*538d0*/  NOP ;  /* 0x0000000000007918 */ /* 0x000fca0000000000 */
[----:B------:R-:W-:Y:S04]  /*538e0*/  STL.64 [R1+0x120], R52 ;  /* 0x0001203401007387 */ /* 0x000fe80000100a00 */
[----:B------:R0:W-:Y:S04]  /*538f0*/  STL.64 [R1+0x128], R54 ;  /* 0x0001283601007387 */ /* 0x0001e80000100a00 */
[----:B0-----:R-:W3:Y:S04]  /*53900*/  LDL.LU.64 R54, [R1+0x2480] ;  /* 0x0024800001367983 */ /* 0x001ee80000300a00 */
[----:B------:R-:W2:Y:S01]  /*53910*/  LDL.LU.64 R52, [R1+0x2478] ;  /* 0x0024780001347983 */ /* 0x000ea20000300a00 */
[----:B----4-:R-:W-:Y:S03]  /*53920*/  HMMA.16816.F32.BF16 R36, R40, R36, R56 ;  /* 0x000000242824723c */ /* 0x010fe60000041838 */
[----:B------:R-:W4:Y:S04]  /*53930*/  LDL.LU.64 R58, [R1+0x2470] ;  /* 0x00247000013a7983 */ /* 0x000f280000300a00 */
[----:B------:R-:W2:-:S15]  /*53940*/  LDL.LU.64 R56, [R1+0x2468] ;  /* 0x0024680001387983 */ /* 0x000e9e0000300a00 */
[----:B------:R-:W-:-:S01]  /*53950*/  NOP ;  /* 0x0000000000007918 */ /* 0x000fc20000000000 */
[----:B------:R0:W-:Y:S04]  /*53960*/  STL.64 [R1+0x110], R36 ;  /* 0x0001102401007387 */ /* 0x0001e80000100a00 */
[----:B------:R4:W-:Y:S04]  /*53970*/  STL.64 [R1+0x118], R38 ;  /* 0x0001182601007387 */ /* 0x0009e80000100a00 */
[----:B0-----:R-:W3:Y:S01]  /*53980*/  LDL.LU.64 R36, [R1+0x2460] ;  /* 0x0024600001247983 */ /* 0x001ee20000300a00 */
[----:B----4-:R-:W-:Y:S02]  /*53990*/  IMAD.MOV.U32 R38, RZ, RZ, R58 ;  /* 0x000000ffff267224 */ /* 0x010fe400078e003a */
[----:B------:R-:W-:Y:S01]  /*539a0*/  IMAD.MOV.U32 R39, RZ, RZ, R59 ;  /* 0x000000ffff277224 */ /* 0x000fe200078e003b */
[----:B---3--:R-:W-:Y:S01]  /*539b0*/  HMMA.16816.F32.BF16 R4, R40, R36, R4 ;  /* 0x000000242804723c */ /* 0x008fe20000041804 */
[----:B------:R-:W3:Y:S06]  /*539c0*/  LDL.LU R36, [R1+0x290] ;  /* 0x0002900001247983 */ /* 0x000eec0000300800 */
[----:B------:R-:W-:-:S15]  /*539d0*/  IMAD.MOV.U32 R37, RZ, RZ, R55 ;  /* 0x000000ffff257224 */ /* 0x000fde00078e0037 */
[----:B------:R-:W-:-:S01]  /*539e0*/  NOP ;  /* 0x0000000000007918 */ /* 0x000fc20000000000 */
[----:B------:R-:W-:Y:S04]  /*539f0*/  STL.64 [R1+0x100], R4 ;  /* 0x0001000401007387 */ /* 0x000fe80000100a00 */
[----:B------:R2:W-:Y:S04]  /*53a00*/  STL.64 [R1+0x108], R6 ;  /* 0x0001080601007387 */ /* 0x0005e80000100a00 */
[----:B------:R-:W4:Y:S04]  /*53a10*/  LDL.LU R55, [R1+0x2458] ;  /* 0x0024580001377983 */ /* 0x000f280000300800 */
[----:B------:R-:W3:Y:S04]  /*53a20*/  LDL.LU R58, [R1+0x2454] ;  /* 0x00245400013a7983 */ /* 0x000ee80000300800 */
[----:B------:R-:W3:Y:S01]  /*53a30*/  LDL.LU R59, [R1+0x2450] ;  /* 0x00245000013b7983 */ /* 0x000ee20000300800 */
[----:B--2---:R-:W-:Y:S07]  /*53a40*/  HMMA.16816.F32.BF16 R4, R40, R56, R44 ;  /* 0x000000382804723c */ /* 0x004fee000004182c */
[----:B------:R-:W-:-:S02]  /*53a50*/  IMAD.MOV.U32 R44, RZ, RZ, R54 ;  /* 0x000000ffff2c7224 */ /* 0x000fc400078e0036 */
[----:B------:R-:W2:-:S14]  /*53a60*/  LDL.LU R54, [R1+0x244c] ;  /* 0x00244c0001367983 */ /* 0x000e9c0000300800 */
[----:B------:R-:W-:Y:S04]  /*53a70*/  STL.64 [R1+0xf0], R4 ;  /* 0x0000f00401007387 */ /* 0x000fe80000100a00 */
[----:B------:R0:W-:Y:S04]  /*53a80*/  STL.64 [R1+0xf8], R6 ;  /* 0x0000f80601007387 */ /* 0x0001e80000100a00 */
[----:B------:R-:W2:Y:S04]  /*53a90*/  LDL.LU R45, [R1+0x84] ;  /* 0x00008400012d7983 */ /* 0x000ea80000300800 */
[----:B------:R-:W2:Y:S04]  /*53aa0*/  LDL.LU R46, [R1+0x88] ;  /* 0x00008800012e7983 */ /* 0x000ea80000300800 */
[----:B------:R-:W2:Y:S01]  /*53ab0*/  LDL.LU R47, [R1+0x8c] ;  /* 0x00008c00012f7983 */ /* 0x000ea20000300800 */
[----:B------:R-:W1:Y:S01]  /*53ac0*/  S2R R61, SR_TID.X ;  /* 0x00000000003d7919 */ /* 0x000e620000002100 */
[----:B0-----:R-:W0:Y:S01]  /*53ad0*/  S2R R7, SR_TID.X ;  /* 0x0000000000077919 */ /* 0x001e220000002100 */
[----:B----4-:R-:W-:Y:S01]  /*53ae0*/  IMAD.MOV.U32 R57, RZ, RZ, R55 ;  /* 0x000000ffff397224 */ /* 0x010fe200078e0037 */
[----:B---3--:R3:W-:Y:S01]  /*53af0*/  STL.64 [R1+0x23c8], R58 ;  /* 0x0023c83a01007387 */ /* 0x0087e20000100a00 */
[----:B--2---:R-:W-:-:S03]  /*53b00*/  IMAD.MOV.U32 R56, RZ, RZ, R54 ;  /* 0x000000ffff387224 */ /* 0x004fc600078e0036 */
[----:B------:R-:W2:Y:S04]  /*53b10*/  LDL.LU R54, [R1+0x2448] ;  /* 0x0024480001367983 */ /* 0x000ea80000300800 */
[----:B------:R-:W2:Y:S04]  /*53b20*/  LDL.LU R55, [R1+0x2444] ;  /* 0x0024440001377983 */ /* 0x000ea80000300800 */
[----:B---3--:R-:W3:Y:S04]  /*53b30*/  LDL.LU R58, [R1+0x98] ;  /* 0x00009800013a7983 */ /* 0x008ee80000300800 */
[----:B------:R-:W3:Y:S01]  /*53b40*/  LDL.LU R59, [R1+0x9c] ;  /* 0x00009c00013b7983 */ /* 0x000ee20000300800 */
[----:B-1----:R-:W-:Y:S01]  /*53b50*/  LOP3.LUT R61, R61, 0x7, RZ, 0xc0, !PT ;  /* 0x000000073d3d7812 */ /* 0x002fe200078ec0ff */
[----:B0-----:R-:W-:-:S04]  /*53b60*/  IMAD.SHL.U32 R6, R7, 0x2, RZ ;  /* 0x0000000207067824 */ /* 0x001fc800078e00ff */
[----:B------:R-:W-:Y:S02]  /*53b70*/  IMAD R61, R61, 0x90, RZ ;  /* 0x000000903d3d7824 */ /* 0x000fe400078e02ff */
[----:B------:R-:W-:-:S03]  /*53b80*/  IMAD.SHL.U32 R7, R7, 0x40, RZ ;  /* 0x0000004007077824 */ /* 0x000fc600078e00ff */
[----:B------:R-:W-:-:S04]  /*53b90*/  LOP3.LUT R61, R61, 0x10, R6, 0x78, !PT ;  /* 0x000000103d3d7812 */ /* 0x000fc800078e7806 */
[----:B------:R-:W-:-:S04]  /*53ba0*/  LOP3.LUT R61, R61, 0x400, R7, 0xf8, !PT ;  /* 0x000004003d3d7812 */ /* 0x000fc800078ef807 */
[----:B------:R-:W-:-:S05]  /*53bb0*/  LOP3.LUT R61, R61, 0x20, RZ, 0x3c, !PT ;  /* 0x000000203d3d7812 */ /* 0x000fca00078e3cff */
[----:B------:R-:W0:Y:S01]  /*53bc0*/  LDSM.16.MT88.4 R4, [R61+UR4+0xb800] ;  /* 0x00b800043d04783b */ /* 0x000e220008004200 */
[C---:B------:R-:W-:Y:S06]  /*53bd0*/  HMMA.16816.F32.BF16 R8, R40.reuse, R48, R8 ;  /* 0x000000302808723c */ /* 0x040fec0000041808 */
[----:B---3--:R-:W-:-:S15]  /*53be0*/  HMMA.16816.F32.BF16 R56, R40, R52, R56 ;  /* 0x000000342838723c */ /* 0x008fde0000041838 */
[----:B------:R-:W-:-:S08]  /*53bf0*/  NOP ;  /* 0x0000000000007918 */ /* 0x000fd00000000000 */
[----:B------:R-:W-:Y:S04]  /*53c00*/  STL.64 [R1+0xe0], R56 ;  /* 0x0000e03801007387 */ /* 0x000fe80000100a00 */
[----:B------:R-:W-:Y:S04]  /*53c10*/  STL.64 [R1+0xe8], R58 ;  /* 0x0000e83a01007387 */ /* 0x000fe80000100a00 */
[----:B--2---:R1:W-:Y:S04]  /*53c20*/  STL.64 [R1+0x23c0], R54 ;  /* 0x0023c03601007387 */ /* 0x0043e80000100a00 */
[----:B------:R-:W2:Y:S04]  /*53c30*/  LDL.LU R52, [R1+0x2a0] ;  /* 0x0002a00001347983 */ /* 0x000ea80000300800 */
[----:B------:R-:W2:Y:S04]  /*53c40*/  LDL.LU R53, [R1+0x2a4] ;  /* 0x0002a40001357983 */ /* 0x000ea80000300800 */
[----:B-1----:R-:W2:Y:S04]  /*53c50*/  LDL.LU R54, [R1+0x2a8] ;  /* 0x0002a80001367983 */ /* 0x002ea80000300800 */
[----:B------:R-:W2:Y:S04]  /*53c60*/  LDL.LU R55, [R1+0x2ac] ;  /* 0x0002ac0001377983 */ /* 0x000ea80000300800 */
[----:B------:R-:W3:Y:S04]  /*53c70*/  LDL.64 R58, [R1+0x58] ;  /* 0x00005800013a7983 */ /* 0x000ee80000100a00 */
[----:B0-----:R-:W-:Y:S04]  /*53c80*/  STL.64 [R1+0x2360], R6 ;  /* 0x0023600601007387 */ /* 0x001fe80000100a00 */
[----:B------:R0:W-:Y:S04]  /*53c90*/  STL.64 [R1+0x2358], R4 ;  /* 0x0023580401007387 */ /* 0x0001e80000100a00 */
[----:B0-----:R-:W3:Y:S04]  /*53ca0*/  LDL.LU R4, [R1+0x280] ;  /* 0x0002800001047983 */ /* 0x001ee80000300800 */
[----:B------:R-:W3:Y:S04]  /*53cb0*/  LDL.LU R5, [R1+0x284] ;  /* 0x0002840001057983 */ /* 0x000ee80000300800 */
[----:B------:R-:W3:Y:S01]  /*53cc0*/  LDL.LU R6, [R1+0x288] ;  /* 0x0002880001067983 */ /* 0x000ee20000300800 */
[----:B------:R-:W-:-:S03]  /*53cd0*/  IMAD.MOV.U32 R7, RZ, RZ, R0 ;  /* 0x000000ffff077224 */ /* 0x000fc600078e0000 */
[----:B------:R-:W4:Y:S04]  /*53ce0*/  LDL.LU R0, [R1+0x2440] ;  /* 0x0024400001007983 */ /* 0x000f280000300800 */
        /* <DEDUP_REMOVED lines=9> */
[----:B------:R-:W4:Y:S04]  /*53d80*/  LDL.LU.64 R32, [R1+0x2420] ;  /* 0x0024200001207983 */ /* 0x000f280000300a00 */
[----:B--2---:R0:W-:Y:S01]  /*53d90*/  STL.64 [R1+0x23d0], R10 ;  /* 0x0023d00a01007387 */ /* 0x0041e20000100a00 */
[----:B------:R-:W-:-:S03]  /*53da0*/  IMAD.MOV.U32 R8, RZ, RZ, R2 ;  /* 0x000000ffff087224 */ /* 0x000fc600078e0002 */
[----:B------:R-:W2:Y:S01]  /*53db0*/  LDL.LU R2, [R1+0x2418] ;  /* 0x0024180001027983 */ /* 0x000ea20000300800 */
[----:B------:R-:W-:Y:S01]  /*53dc0*/  IMAD.MOV.U32 R9, RZ, RZ, R3 ;  /* 0x000000ffff097224 */ /* 0x000fe200078e0003 */
[----:B0-----:R-:W-:Y:S01]  /*53dd0*/  MOV R10, R60 ;  /* 0x0000003c000a7202 */ /* 0x001fe20000000f00 */
[----:B------:R-:W-:Y:S01]  /*53de0*/  IMAD.MOV.U32 R11, RZ, RZ, R30 ;  /* 0x000000ffff0b7224 */ /* 0x000fe200078e001e */
[----:B----4-:R-:W-:Y:S07]  /*53df0*/  HMMA.16816.F32.BF16 R52, R40, R32, R52 ;  /* 0x000000202834723c */ /* 0x010fee0000041834 */
[----:B------:R-:W-:-:S15]  /*53e00*/  IMAD.MOV.U32 R32, RZ, RZ, R31 ;  /* 0x000000ffff207224 */ /* 0x000fde00078e001f */
[----:B------:R-:W-:-:S01]  /*53e10*/  NOP ;  /* 0x0000000000007918 */ /* 0x000fc20000000000 */
[----:B------:R-:W-:Y:S04]  /*53e20*/  STL.64 [R1+0xb0], R52 ;  /* 0x0000b03401007387 */ /* 0x000fe80000100a00 */
[----:B------:R0:W-:Y:S04]  /*53e30*/  STL.64 [R1+0xb8], R54 ;  /* 0x0000b83601007387 */ /* 0x0001e80000100a00 */
[----:B------:R-:W4:Y:S04]  /*53e40*/  LDL.LU R3, [R1+0x2414] ;  /* 0x0024140001037983 */ /* 0x000f280000300800 */
[----:B------:R-:W2:Y:S04]  /*53e50*/  LDL.LU R60, [R1+0x2410] ;  /* 0x00241000013c7983 */ /* 0x000ea80000300800 */
[----:B------:R-:W2:Y:S04]  /*53e60*/  LDL.LU R30, [R1+0x240c] ;  /* 0x00240c00011e7983 */ /* 0x000ea80000300800 */
[----:B0-----:R-:W2:Y:S04]  /*53e70*/  LDL.64 R54, [R1+0x48] ;  /* 0x0000480001367983 */ /* 0x001ea80000100a00 */
[----:B---3--:R0:W-:Y:S04]  /*53e80*/  STL.64 [R1+0x2390], R34 ;  /* 0x0023902201007387 */ /* 0x0081e80000100a00 */
[----:B------:R-:W2:Y:S01]  /*53e90*/  LDL.LU R31, [R1+0x2408] ;  /* 0x00240800011f7983 */ /* 0x000ea20000300800 */
[C---:B------:R-:W-:Y:S06]  /*53ea0*/  HMMA.16816.F32.BF16 R36, R40.reuse, R28, R36 ;  /* 0x0000001c2824723c */ /* 0x040fec0000041824 */
[----:B------:R-:W-:Y:S01]  /*53eb0*/  HMMA.16816.F32.BF16 R44, R40, R24, R44 ;  /* 0x00000018282c723c */ /* 0x000fe2000004182c */
[----:B------:R-:W3:Y:S04]  /*53ec0*/  LDL.LU R33, [R1+0x64] ;  /* 0x0000640001217983 */ /* 0x000ee80000300800 */
[----:B0-----:R-:W3:Y:S04]  /*53ed0*/  LDL.LU R34, [R1+0x68] ;  /* 0x0000680001227983 */ /* 0x001ee80000300800 */
[----:B------:R-:W3:Y:S08]  /*53ee0*/  LDL.LU R35, [R1+0x6c] ;  /* 0x00006c0001237983 */ /* 0x000ef00000300800 */
[----:B------:R-:W-:Y:S04]  /*53ef0*/  STL.64 [R1+0xa0], R36 ;  /* 0x0000a02401007387 */ /* 0x000fe80000100a00 */
[----:B------:R0:W-:Y:S04]  /*53f00*/  STL.64 [R1+0xa8], R38 ;  /* 0x0000a82601007387 */ /* 0x0001e80000100a00 */
[----:B0-----:R-:W3:Y:S04]  /*53f10*/  LDL.LU.64 R38, [R1+0x2400] ;  /* 0x0024000001267983 */ /* 0x001ee80000300a00 */
[----:B------:R-:W3:Y:S01]  /*53f20*/  LDL.LU.64 R36, [R1+0x23f8] ;  /* 0x0023f80001247983 */ /* 0x000ee20000300a00 */
[----:B----4-:R-:W-:-:S02]  /*53f30*/  IMAD.MOV.U32 R29, RZ, RZ, R3 ;  /* 0x000000ffff1d7224 */ /* 0x010fc400078e0003 */
[----:B------:R-:W-:Y:S01]  /*53f40*/  IMAD.MOV.U32 R3, RZ, RZ, R46 ;  /* 0x000000ffff037224 */ /* 0x000fe200078e002e */
[----:B--2---:R0:W-:Y:S04]  /*53f50*/  STL.64 [R1+0x2398], R30 ;  /* 0x0023981e01007387 */ /* 0x0041e80000100a00 */
[----:B------:R1:W-:Y:S01]  /*53f60*/  STL [R1+0x90], R44 ;  /* 0x0000902c01007387 */ /* 0x0003e20000100800 */
[----:B0-----:R-:W-:Y:S02]  /*53f70*/  IMAD.MOV.U32 R31, RZ, RZ, R0 ;  /* 0x000000ffff1f7224 */ /* 0x001fe400078e0000 */
[----:B------:R-:W-:Y:S02]  /*53f80*/  IMAD.MOV.U32 R30, RZ, RZ, R2 ;  /* 0x000000ffff1e7224 */ /* 0x000fe400078e0002 */
[----:B------:R-:W-:-:S02]  /*53f90*/  IMAD.MOV.U32 R0, RZ, RZ, R47 ;  /* 0x000000ffff007224 */ /* 0x000fc400078e002f */
[----:B------:R-:W-:Y:S01]  /*53fa0*/  IMAD.MOV.U32 R2, RZ, RZ, R45 ;  /* 0x000000ffff027224 */ /* 0x000fe200078e002d */
[----:B------:R-:W2:Y:S04]  /*53fb0*/  LDL.LU.64 R46, [R1+0x23f0] ;  /* 0x0023f000012e7983 */ /* 0x000ea80000300a00 */
[----:B-1----:R-:W2:Y:S01]  /*53fc0*/  LDL.LU.64 R44, [R1+0x23e8] ;  /* 0x0023e800012c7983 */ /* 0x002ea20000300a00 */
[----:B------:R-:W0:Y:S01]  /*53fd0*/  S2R R61, SR_TID.X ;  /* 0x00000000003d7919 */ /* 0x000e220000002100 */
[----:B------:R-:W1:Y:S01]  /*53fe0*/  S2R R57, SR_TID.X ;  /* 0x0000000000397919 */ /* 0x000e620000002100 */
[----:B------:R-:W-:-:S07]  /*53ff0*/  IMAD.MOV.U32 R28, RZ, RZ, R60 ;  /* 0x000000ffff1c7224 */ /* 0x000fce00078e003c */
[C---:B------:R-:W-:Y:S01]  /*54000*/  HMMA.16816.F32.BF16 R28, R40.reuse, R20, R28 ;  /* 0x00000014281c723c */ /* 0x040fe2000004181c */
[----:B------:R3:W-:Y:S04]  /*54010*/  STL.64 [R1+0x23b0], R26 ;  /* 0x0023b01a01007387 */ /* 0x0007e80000100a00 */
[----:B------:R-:W-:Y:S04]  /*54020*/  STL [R1+0x21b8], R0 ;  /* 0x0021b80001007387 */ /* 0x000fe80000100800 */
[----:B------:R-:W-:Y:S04]  /*54030*/  STL [R1+0x21b4], R3 ;  /* 0x0021b40301007387 */ /* 0x000fe80000100800 */
[----:B------:R-:W-:Y:S04]  /*54040*/  STL [R1+0x21b0], R2 ;  /* 0x0021b00201007387 */ /* 0x000fe80000100800 */
[----:B------:R-:W-:Y:S01]  /*54050*/  STL.64 [R1+0x23d8], R22 ;  /* 0x0023d81601007387 */ /* 0x000fe20000100a00 */
[----:B---3--:R-:W-:Y:S01]  /*54060*/  HMMA.16816.F32.BF16 R24, R40, R16, R32 ;  /* 0x000000102818723c */ /* 0x008fe20000041820 */
[----:B0-----:R-:W-:Y:S01]  /*54070*/  LOP3.LUT R61, R61, 0x7, RZ, 0xc0, !PT ;  /* 0x000000073d3d7812 */ /* 0x001fe200078ec0ff */
[----:B-1----:R-:W-:-:S03]  /*54080*/  IMAD.SHL.U32 R56, R57, 0x2, RZ ;  /* 0x0000000239387824 */ /* 0x002fc600078e00ff */
[----:B------:R-:W-:Y:S01]  /*54090*/  STL.64 [R1+0x80], R28 ;  /* 0x0000801c01007387 */ /* 0x000fe20000100a00 */
[----:B------:R-:W-:-:S03]  /*540a0*/  IMAD R61, R61, 0x90, RZ ;  /* 0x000000903d3d7824 */ /* 0x000fc600078e02ff */
[----:B------:R-:W-:Y:S01]  /*540b0*/  STL.64 [R1+0x88], R30 ;  /* 0x0000881e01007387 */ /* 0x000fe20000100a00 */
[----:B------:R-:W-:-:S03]  /*540c0*/  IMAD.SHL.U32 R57, R57, 0x40, RZ ;  /* 0x0000004039397824 */ /* 0x000fc600078e00ff */
[----:B------:R0:W-:Y:S01]  /*540d0*/  STL.64 [R1+0x23e0], R18 ;  /* 0x0023e01201007387 */ /* 0x0001e20000100a00 */
[----:B------:R-:W-:-:S04]  /*540e0*/  LOP3.LUT R61, R61, 0x10, R56, 0x78, !PT ;  /* 0x000000103d3d7812 */ /* 0x000fc800078e7838 */
[----:B------:R-:W-:Y:S01]  /*540f0*/  LOP3.LUT R61, R61, 0x400, R57, 0xf8, !PT ;  /* 0x000004003d3d7812 */ /* 0x000fe200078ef839 */
[----:B0-----:R-:W-:Y:S03]  /*54100*/  HMMA.16816.F32.BF16 R16, R36, R58, R4 ;  /* 0x0000003a2410723c */ /* 0x001fe60000041804 */
[----:B------:R-:W-:-:S03]  /*54110*/  LOP3.LUT R61, R61, 0x40, RZ, 0x3c, !PT ;  /* 0x000000403d3d7812 */ /* 0x000fc600078e3cff */
[----:B------:R-:W-:Y:S01]  /*54120*/  HMMA.16816.F32.BF16 R8, R36, R54, R8 ;  /* 0x000000362408723c */ /* 0x000fe20000041808 */
[----:B------:R-:W-:Y:S04]  /*54130*/  STL.64 [R1+0x70], R24 ;  /* 0x0000701801007387 */ /* 0x000fe80000100a00 */
[----:B------:R-:W-:Y:S01]  /*54140*/  STL.64 [R1+0x78], R26 ;  /* 0x0000781a01007387 */ /* 0x000fe20000100a00 */
[----:B------:R-:W-:Y:S02]  /*54150*/  IMAD.MOV.U32 R5, RZ, RZ, R58 ;  /* 0x000000ffff057224 */ /* 0x000fe400078e003a */
[----:B------:R-:W-:-:S10]  /*54160*/  IMAD.MOV.U32 R4, RZ, RZ, R59 ;  /* 0x000000ffff047224 */ /* 0x000fd400078e003b */
[----:B------:R-:W-:Y:S02]  /*54170*/  IMAD.MOV.U32 R60, RZ, RZ, R16 ;  /* 0x000000ffff3c7224 */ /* 0x000fe400078e0010 */
[----:B------:R-:W-:Y:S02]  /*54180*/  IMAD.MOV.U32 R7, RZ, RZ, R54 ;  /* 0x000000ffff077224 */ /* 0x000fe400078e0036 */
[----:B------:R-:W-:Y:S01]  /*54190*/  IMAD.MOV.U32 R6, RZ, RZ, R55 ;  /* 0x000000ffff067224 */ /* 0x000fe200078e0037 */
[----:B--2---:R-:W-:Y:S01]  /*541a0*/  HMMA.16816.F32.BF16 R20, R40, R12, R44 ;  /* 0x0000000c2814723c */ /* 0x004fe2000004182c */
[----:B------:R-:W0:-:S15]  /*541b0*/  LDSM.16.MT88.4 R40, [R61+UR4+0xb800] ;  /* 0x00b800043d28783b */ /* 0x000e1e0008004200 */
[----:B------:R-:W-:-:S07]  /*541c0*/  NOP ;  /* 0x0000000000007918 */ /* 0x000fce0000000000 */
[----:B------:R-:W-:Y:S04]  /*541d0*/  STL [R1+0x60], R20 ;  /* 0x0000601401007387 */ /* 0x000fe80000100800 */
[----:B------:R-:W-:Y:S04]  /*541e0*/  STL.64 [R1+0x7f0], R16 ;  /* 0x0007f01001007387 */ /* 0x000fe80000100a00 */
[----:B------:R1:W-:Y:S04]  /*541f0*/  STL.64 [R1+0x7f8], R18 ;  /* 0x0007f81201007387 */ /* 0x0003e80000100a00 */
[----:B------:R-:W2:Y:S04]  /*54200*/  LDL.LU R28, [R1+0x470] ;  /* 0x00047000011c7983 */ /* 0x000ea80000300800 */
[----:B------:R-:W2:Y:S04]  /*54210*/  LDL.LU R29, [R1+0x474] ;  /* 0x00047400011d7983 */ /* 0x000ea80000300800 */
[----:B------:R-:W2:Y:S04]  /*54220*/  LDL.LU R30, [R1+0x478] ;  /* 0x00047800011e7983 */ /* 0x000ea80000300800 */
[----:B------:R-:W2:Y:S04]  /*54230*/  LDL.LU R31, [R1+0x47c] ;  /* 0x00047c00011f7983 */ /* 0x000ea80000300800 */
[----:B------:R-:W2:Y:S04]  /*54240*/  LDL.64 R34, [R1+0x38] ;  /* 0x0000380001227983 */ /* 0x000ea80000100a00 */
[----:B------:R-:W-:Y:S04]  /*54250*/  STL [R1+0x2124], R60 ;  /* 0x0021243c01007387 */ /* 0x000fe80000100800 */
[----:B------:R3:W-:Y:S04]  /*54260*/  STL.64 [R1+0x7c0], R8 ;  /* 0x0007c00801007387 */ /* 0x0007e80000100a00 */
[----:B------:R4:W-:Y:S01]  /*54270*/  STL.64 [R1+0x7c8], R10 ;  /* 0x0007c80a01007387 */ /* 0x0009e20000100a00 */
[----:B------:R-:W-:-:S02]  /*54280*/  IMAD.MOV.U32 R0, RZ, RZ, R21 ;  /* 0x000000ffff007224 */ /* 0x000fc400078e0015 */
[----:B------:R-:W-:Y:S01]  /*54290*/  IMAD.MOV.U32 R3, RZ, RZ, R22 ;  /* 0x000000ffff037224 */ /* 0x000fe200078e0016 */
[----:B-1----:R-:W2:Y:S04]  /*542a0*/  LDL.64 R18, [R1+0x28] ;  /* 0x0000280001127983 */ /* 0x002ea80000100a00 */
[----:B------:R-:W2:Y:S04]  /*542b0*/  LDL.LU R20, [R1+0x450] ;  /* 0x0004500001147983 */ /* 0x000ea80000300800 */
[----:B------:R-:W2:Y:S01]  /*542c0*/  LDL.LU R21, [R1+0x454] ;  /* 0x0004540001157983 */ /* 0x000ea20000300800 */
[----:B------:R-:W-:-:S03]  /*542d0*/  IMAD.MOV.U32 R2, RZ, RZ, R23 ;  /* 0x000000ffff027224 */ /* 0x000fc600078e0017 */
[----:B------:R-:W2:Y:S04]  /*542e0*/  LDL.LU R22, [R1+0x458] ;  /* 0x0004580001167983 */ /* 0x000ea80000300800 */
[----:B------:R-:W2:Y:S04]  /*542f0*/  LDL.LU R23, [R1+0x45c] ;  /* 0x00045c0001177983 */ /* 0x000ea80000300800 */
[----:B------:R-:W2:Y:S04]  /*54300*/  LDL.64 R46, [R1+0x18] ;  /* 0x00001800012e7983 */ /* 0x000ea80000100a00 */
[----:B---3--:R-:W3:Y:S04]  /*54310*/  LDL.LU R8, [R1+0x440] ;  /* 0x0004400001087983 */ /* 0x008ee80000300800 */
[----:B------:R-:W3:Y:S04]  /*54320*/  LDL.LU R9, [R1+0x444] ;  /* 0x0004440001097983 */ /* 0x000ee80000300800 */
[----:B----4-:R-:W3:Y:S04]  /*54330*/  LDL.LU R10, [R1+0x448] ;  /* 0x00044800010a7983 */ /* 0x010ee80000300800 */
[----:B------:R-:W3:Y:S04]  /*54340*/  LDL.LU R11, [R1+0x44c] ;  /* 0x00044c00010b7983 */ /* 0x000ee80000300800 */
[----:B------:R-:W3:Y:S04]  /*54350*/  LDL.64 R58, [R1+0x8] ;  /* 0x00000800013a7983 */ /* 0x000ee80000100a00 */
        /* <DEDUP_REMOVED lines=14> */
[C---:B--2---:R-:W-:Y:S06]  /*54440*/  HMMA.16816.F32.BF16 R28, R36.reuse, R34, R28 ;  /* 0x00000022241c723c */ /* 0x044fec000004181c */
[C---:B------:R-:W-:Y:S06]  /*54450*/  HMMA.16816.F32.BF16 R20, R36.reuse, R46, R20 ;  /* 0x0000002e2414723c */ /* 0x040fec0000041814 */
[----:B---3--:R-:W-:Y:S01]  /*54460*/  HMMA.16816.F32.BF16 R8, R36, R58, R8 ;  /* 0x0000003a2408723c */ /* 0x008fe20000041808 */
[----:B------:R-:W-:-:S10]  /*54470*/  MOV R49, R34 ;  /* 0x0000002200317202 */ /* 0x000fd40000000f00 */
[----:B------:R0:W-:Y:S04]  /*54480*/  STL.64 [R1+0x790], R28 ;  /* 0x0007901c01007387 */ /* 0x0001e80000100a00 */
[----:B------:R1:W-:Y:S01]  /*54490*/  STL.64 [R1+0x798], R30 ;  /* 0x0007981e01007387 */ /* 0x0003e20000100a00 */
[----:B------:R-:W-:-:S03]  /*544a0*/  IMAD.MOV.U32 R48, RZ, RZ, R35 ;  /* 0x000000ffff307224 */ /* 0x000fc600078e0023 */
[----:B0-----:R-:W2:Y:S04]  /*544b0*/  LDL.LU R28, [R1+0x410] ;  /* 0x00041000011c7983 */ /* 0x001ea80000300800 */
[----:B------:R-:W2:Y:S04]  /*544c0*/  LDL.LU R29, [R1+0x414] ;  /* 0x00041400011d7983 */ /* 0x000ea80000300800 */
[----:B-1----:R-:W2:Y:S04]  /*544d0*/  LDL.LU R30, [R1+0x418] ;  /* 0x00041800011e7983 */ /* 0x002ea80000300800 */
[----:B------:R-:W2:Y:S04]  /*544e0*/  LDL.LU R31, [R1+0x41c] ;  /* 0x00041c00011f7983 */ /* 0x000ea80000300800 */
[----:B------:R-:W3:Y:S04]  /*544f0*/  LDL.LU R32, [R1+0x400] ;  /* 0x0004000001207983 */ /* 0x000ee80000300800 */
[----:B------:R-:W3:Y:S04]  /*54500*/  LDL.LU R33, [R1+0x404] ;  /* 0x0004040001217983 */ /* 0x000ee80000300800 */
[----:B------:R-:W3:Y:S04]  /*54510*/  LDL.LU R34, [R1+0x408] ;  /* 0x0004080001227983 */ /* 0x000ee80000300800 */
[----:B------:R-:W3:Y:S01]  /*54520*/  LDL.LU R35, [R1+0x40c] ;  /* 0x00040c0001237983 */ /* 0x000ee20000300800 */
[----:B----4-:R-:W-:Y:S01]  /*54530*/  HMMA.16816.F32.BF16 R40, R36, R18, R40 ;  /* 0x000000122428723c */ /* 0x010fe20000041828 */
[----:B------:R-:W-:-:S02]  /*54540*/  IMAD.MOV.U32 R61, RZ, RZ, R46 ;  /* 0x000000ffff3d7224 */ /* 0x000fc400078e002e */
[----:B------:R-:W-:-:S15]  /*54550*/  IMAD.MOV.U32 R60, RZ, RZ, R47 ;  /* 0x000000ffff3c7224 */ /* 0x000fde00078e002f */
[----:B------:R-:W-:-:S05]  /*54560*/  NOP ;  /* 0x0000000000007918 */ /* 0x000fca0000000000 */
[----:B------:R0:W-:Y:S04]  /*54570*/  STL.64 [R1+0x750], R40 ;  /* 0x0007502801007387 */ /* 0x0001e80000100a00 */
[----:B------:R1:W-:Y:S01]  /*54580*/  STL.64 [R1+0x758], R42 ;  /* 0x0007582a01007387 */ /* 0x0003e20000100a00 */
[----:B0-----:R-:W-:Y:S02]  /*54590*/  IMAD.MOV.U32 R41, RZ, RZ, R18 ;  /* 0x000000ffff297224 */ /* 0x001fe400078e0012 */
[----:B------:R-:W-:Y:S02]  /*545a0*/  IMAD.MOV.U32 R40, RZ, RZ, R19 ;  /* 0x000000ffff287224 */ /* 0x000fe400078e0013 */
[----:B------:R-:W4:Y:S04]  /*545b0*/  LDL.LU.64 R18, [R1+0x23e0] ;  /* 0x0023e00001127983 */ /* 0x000f280000300a00 */
[----:B------:R-:W-:Y:S04]  /*545c0*/  STL.64 [R1+0x710], R20 ;  /* 0x0007101401007387 */ /* 0x000fe80000100a00 */
[----:B------:R0:W-:Y:S01]  /*545d0*/  STL.64 [R1+0x718], R22 ;  /* 0x0007181601007387 */ /* 0x0001e20000100a00 */
[----:B-1----:R-:W-:-:S02]  /*545e0*/  IMAD.MOV.U32 R43, RZ, RZ, R58 ;  /* 0x000000ffff2b7224 */ /* 0x002fc400078e003a */
[----:B------:R-:W-:Y:S01]  /*545f0*/  IMAD.MOV.U32 R42, RZ, RZ, R59 ;  /* 0x000000ffff2a7224 */ /* 0x000fe200078e003b */
[----:B0-----:R-:W4:Y:S04]  /*54600*/  LDL.LU.64 R22, [R1+0x23d8] ;  /* 0x0023d80001167983 */ /* 0x001f280000300a00 */
[----:B------:R-:W4:Y:S04]  /*54610*/  LDL.LU R44, [R1+0x3d0] ;  /* 0x0003d000012c7983 */ /* 0x000f280000300800 */
[----:B------:R-:W4:Y:S04]  /*54620*/  LDL.LU R45, [R1+0x3d4] ;  /* 0x0003d400012d7983 */ /* 0x000f280000300800 */
[----:B------:R-:W4:Y:S04]  /*54630*/  LDL.LU R46, [R1+0x3d8] ;  /* 0x0003d800012e7983 */ /* 0x000f280000300800 */
        /* <DEDUP_REMOVED lines=10> */
[----:B------:R0:W-:Y:S04]  /*546e0*/  STL.64 [R1+0x2368], R58 ;  /* 0x0023683a01007387 */ /* 0x0001e80000100a00 */
[----:B------:R-:W4:Y:S04]  /*546f0*/  LDL.LU R56, [R1+0x3e0] ;  /* 0x0003e00001387983 */ /* 0x000f280000300800 */
[----:B------:R-:W4:Y:S01]  /*54700*/  LDL.LU R57, [R1+0x3e4] ;  /* 0x0003e40001397983 */ /* 0x000f220000300800 */
[----:B--2---:R-:W-:-:S02]  /*54710*/  IMAD.MOV.U32 R52, RZ, RZ, R10 ;  /* 0x000000ffff347224 */ /* 0x004fc400078e000a */
[----:B------:R-:W-:Y:S02]  /*54720*/  IMAD.MOV.U32 R53, RZ, RZ, R11 ;  /* 0x000000ffff357224 */ /* 0x000fe400078e000b */
[----:B0-----:R-:W-:Y:S02]  /*54730*/  IMAD.MOV.U32 R58, RZ, RZ, R50 ;  /* 0x000000ffff3a7224 */ /* 0x001fe400078e0032 */
[----:B------:R-:W-:Y:S01]  /*54740*/  IMAD.MOV.U32 R59, RZ, RZ, R51 ;  /* 0x000000ffff3b7224 */ /* 0x000fe200078e0033 */
[----:B------:R-:W2:Y:S04]  /*54750*/  LDL.LU R50, [R1+0x23bc] ;  /* 0x0023bc0001327983 */ /* 0x000ea80000300800 */
[----:B------:R-:W2:Y:S01]  /*54760*/  LDL.LU R51, [R1+0x23b8] ;  /* 0x0023b80001337983 */ /* 0x000ea20000300800 */
[----:B---3--:R-:W-:-:S15]  /*54770*/  HMMA.16816.F32.BF16 R24, R36, R54, R24 ;  /* 0x000000362418723c */ /* 0x008fde0000041818 */
[----:B------:R-:W-:-:S08]  /*54780*/  NOP ;  /* 0x0000000000007918 */ /* 0x000fd00000000000 */
[----:B------:R-:W-:Y:S01]  /*54790*/  STL.64 [R1+0x660], R24 ;  /* 0x0006601801007387 */ /* 0x000fe20000100a00 */
[----:B------:R-:W-:-:S03]  /*547a0*/  IMAD.MOV.U32 R9, RZ, RZ, R27 ;  /* 0x000000ffff097224 */ /* 0x000fc600078e001b */
[----:B------:R0:W-:Y:S04]  /*547b0*/  STL.64 [R1+0x668], R26 ;  /* 0x0006681a01007387 */ /* 0x0001e80000100a00 */
[----:B0-----:R-:W3:Y:S04]  /*547c0*/  LDL.LU.64 R26, [R1+0x23b0] ;  /* 0x0023b000011a7983 */ /* 0x001ee80000300a00 */
[----:B------:R3:W-:Y:S04]  /*547d0*/  STL.64 [R1+0x2370], R54 ;  /* 0x0023703601007387 */ /* 0x0007e80000100a00 */
[----:B------:R-:W4:Y:S04]  /*547e0*/  LDL.LU R10, [R1+0x23ac] ;  /* 0x0023ac00010a7983 */ /* 0x000f280000300800 */
[----:B------:R-:W4:Y:S01]  /*547f0*/  LDL.LU R11, [R1+0x23a8] ;  /* 0x0023a800010b7983 */ /* 0x000f220000300800 */
[----:B--2---:R-:W-:Y:S01]  /*54800*/  HMMA.16816.F32.BF16 R28, R36, R50, R28 ;  /* 0x00000032241c723c */ /* 0x004fe2000004181c */
[----:B------:R-:W-:-:S05]  /*54810*/  IMAD.MOV.U32 R8, RZ, RZ, R25 ;  /* 0x000000ffff087224 */ /* 0x000fca00078e0019 */
[C---:B----4-:R-:W-:Y:S01]  /*54820*/  HMMA.16816.F32.BF16 R32, R36.reuse, R10, R32 ;  /* 0x0000000a2420723c */ /* 0x050fe20000041820 */
[----:B---3--:R-:W-:Y:S02]  /*54830*/  IMAD.MOV.U32 R54, RZ, RZ, R26 ;  /* 0x000000ffff367224 */ /* 0x008fe400078e001a */
[----:B------:R-:W-:Y:S01]  /*54840*/  IMAD.MOV.U32 R55, RZ, RZ, R27 ;  /* 0x000000ffff377224 */ /* 0x000fe200078e001b */
[----:B------:R-:W2:Y:S04]  /*54850*/  LDL.LU R26, [R1+0x23a4] ;  /* 0x0023a400011a7983 */ /* 0x000ea80000300800 */
[----:B------:R-:W2:Y:S04]  /*54860*/  LDL.LU R27, [R1+0x23a0] ;  /* 0x0023a000011b7983 */ /* 0x000ea80000300800 */
[----:B------:R-:W-:Y:S04]  /*54870*/  STL [R1+0x212c], R8 ;  /* 0x00212c0801007387 */ /* 0x000fe80000100800 */
[----:B------:R-:W-:Y:S04]  /*54880*/  STL [R1+0x2128], R9 ;  /* 0x0021280901007387 */ /* 0x000fe80000100800 */
[----:B------:R-:W-:Y:S04]  /*54890*/  STL.64 [R1+0x620], R28 ;  /* 0x0006201c01007387 */ /* 0x000fe80000100a00 */
[----:B------:R0:W-:Y:S04]  /*548a0*/  STL.64 [R1+0x628], R30 ;  /* 0x0006281e01007387 */ /* 0x0001e80000100a00 */
[----:B0-----:R-:W3:Y:S04]  /*548b0*/  LDL.LU.64 R30, [R1+0x2398] ;  /* 0x00239800011e7983 */ /* 0x001ee80000300a00 */
[----:B------:R-:W-:Y:S04]  /*548c0*/  STL.64 [R1+0x5c0], R32 ;  /* 0x0005c02001007387 */ /* 0x000fe80000100a00 */
[----:B------:R0:W-:Y:S04]  /*548d0*/  STL.64 [R1+0x5c8], R34 ;  /* 0x0005c82201007387 */ /* 0x0001e80000100a00 */
[----:B0-----:R-:W4:Y:S04]  /*548e0*/  LDL.LU.64 R34, [R1+0x2390] ;  /* 0x0023900001227983 */ /* 0x001f280000300a00 */
[----:B------:R3:W-:Y:S02]  /*548f0*/  STL.64 [R1+0x22f0], R10 ;  /* 0x0022f00a01007387 */ /* 0x0007e40000100a00 */
[C---:B---3--:R-:W-:Y:S06]  /*54900*/  HMMA.16816.F32.BF16 R8, R36.reuse, R30, R56 ;  /* 0x0000001e2408723c */ /* 0x048fec0000041838 */
[----:B----4-:R-:W-:-:S15]  /*54910*/  HMMA.16816.F32.BF16 R52, R36, R34, R52 ;  /* 0x000000222434723c */ /* 0x010fde0000041834 */
[----:B------:R-:W-:-:S03]  /*54920*/  NOP ;  /* 0x0000000000007918 */ /* 0x000fc60000000000 */
[----:B------:R-:W-:Y:S01]  /*54930*/  MOV R25, R11 ;  /* 0x0000000b00197202 */ /* 0x000fe20000000f00 */
[----:B------:R-:W-:Y:S02]  /*54940*/  IMAD.MOV.U32 R24, RZ, RZ, R9 ;  /* 0x000000ffff187224 */ /* 0x000fe400078e0009 */
[----:B------:R-:W-:Y:S02]  /*54950*/  IMAD.MOV.U32 R21, RZ, RZ, R10 ;  /* 0x000000ffff157224 */ /* 0x000fe400078e000a */
[----:B------:R-:W-:Y:S02]  /*54960*/  IMAD.MOV.U32 R20, RZ, RZ, R8 ;  /* 0x000000ffff147224 */ /* 0x000fe400078e0008 */
[----:B------:R-:W-:Y:S02]  /*54970*/  IMAD.MOV.U32 R12, RZ, RZ, R52 ;  /* 0x000000ffff0c7224 */ /* 0x000fe400078e0034 */
[----:B------:R-:W-:Y:S02]  /*54980*/  IMAD.MOV.U32 R13, RZ, RZ, R54 ;  /* 0x000000ffff0d7224 */ /* 0x000fe400078e0036 */
[----:B------:R-:W-:-:S02]  /*54990*/  IMAD.MOV.U32 R16, RZ, RZ, R53 ;  /* 0x000000ffff107224 */ /* 0x000fc400078e0035 */
[----:B------:R-:W-:Y:S01]  /*549a0*/  IMAD.MOV.U32 R17, RZ, RZ, R55 ;  /* 0x000000ffff117224 */ /* 0x000fe200078e0037 */
[----:B------:R-:W-:Y:S04]  /*549b0*/  STL.64 [R1+0x580], R52 ;  /* 0x0005803401007387 */ /* 0x000fe80000100a00 */
[----:B------:R-:W-:Y:S04]  /*549c0*/  STL.64 [R1+0x588], R54 ;  /* 0x0005883601007387 */ /* 0x000fe80000100a00 */
[----:B------:R-:W-:Y:S04]  /*549d0*/  STL [R1+0x213c], R12 ;  /* 0x00213c0c01007387 */ /* 0x000fe80000100800 */
[----:B------:R-:W-:Y:S04]  /*549e0*/  STL [R1+0x2138], R13 ;  /* 0x0021380d01007387 */ /* 0x000fe80000100800 */
[----:B------:R-:W-:Y:S04]  /*549f0*/  STL [R1+0x2134], R16 ;  /* 0x0021341001007387 */ /* 0x000fe80000100800 */
[----:B------:R-:W-:Y:S04]  /*54a00*/  STL [R1+0x2130], R17 ;  /* 0x0021301101007387 */ /* 0x000fe80000100800 */
[----:B------:R-:W-:Y:S04]  /*54a10*/  STL.64 [R1+0x540], R8 ;  /* 0x0005400801007387 */ /* 0x000fe80000100a00 */
[----:B------:R2:W-:Y:S02]  /*54a20*/  STL.64 [R1+0x548], R10 ;  /* 0x0005480a01007387 */ /* 0x0005e40000100a00 */
[----:B--2---:R-:W-:Y:S02]  /*54a30*/  HMMA.16816.F32.BF16 R8, R36, R26, R44 ;  /* 0x0000001a2408723c */ /* 0x004fe4000004182c */
[----:B------:R-:W-:Y:S04]  /*54a40*/  STL [R1+0x214c], R20 ;  /* 0x00214c1401007387 */ /* 0x000fe80000100800 */
[----:B------:R-:W-:Y:S04]  /*54a50*/  STL [R1+0x2148], R21 ;  /* 0x0021481501007387 */ /* 0x000fe80000100800 */
[----:B------:R-:W-:Y:S04]  /*54a60*/  STL [R1+0x2144], R24 ;  /* 0x0021441801007387 */ /* 0x000fe80000100800 */
[----:B------:R-:W-:Y:S10]  /*54a70*/  STL [R1+0x2140], R25 ;  /* 0x0021401901007387 */ /* 0x000ff40000100800 */
[----:B------:R-:W-:-:S02]  /*54a80*/  IMAD.MOV.U32 R33, RZ, RZ, R11 ;  /* 0x000000ffff217224 */ /* 0x000fc400078e000b */
[----:B------:R-:W-:Y:S01]  /*54a90*/  IMAD.MOV.U32 R32, RZ, RZ, R9 ;  /* 0x000000ffff207224 */ /* 0x000fe200078e0009 */
[----:B------:R-:W-:Y:S04]  /*54aa0*/  STL.64 [R1+0x510], R8 ;  /* 0x0005100801007387 */ /* 0x000fe80000100a00 */
[----:B------:R-:W-:Y:S04]  /*54ab0*/  STL.64 [R1+0x518], R10 ;  /* 0x0005180a01007387 */ /* 0x000fe80000100a00 */
[----:B------:R-:W-:Y:S04]  /*54ac0*/  STL.64 [R1+0x22e8], R34 ;  /* 0x0022e82201007387 */ /* 0x000fe80000100a00 */
[----:B------:R0:W-:Y:S04]  /*54ad0*/  STL.64 [R1+0x22e0], R32 ;  /* 0x0022e02001007387 */ /* 0x0001e80000100a00 */
[----:B0-----:R-:W2:Y:S04]  /*54ae0*/  LDL.LU R32, [R1+0x350] ;  /* 0x0003500001207983 */ /* 0x001ea80000300800 */
        /* <DEDUP_REMOVED lines=8> */
[----:B------:R-:W-:Y:S01]  /*54b70*/  STL.64 [R1+0x22d0], R28 ;  /* 0x0022d01c01007387 */ /* 0x000fe20000100a00 */
[----:B0-----:R-:W-:-:S02]  /*54b80*/  IMAD.MOV.U32 R30, RZ, RZ, R43 ;  /* 0x000000ffff1e7224 */ /* 0x001fc400078e002b */
[----:B------:R-:W-:-:S05]  /*54b90*/  IMAD.MOV.U32 R31, RZ, RZ, R42 ;  /* 0x000000ffff1f7224 */ /* 0x000fca00078e002a */
        /* <DEDUP_REMOVED lines=12> */
[----:B------:R-:W3:Y:S04]  /*54c60*/  LDL.LU R10, [R1+0x398] ;  /* 0x00039800010a7983 */ /* 0x000ee80000300800 */
[----:B------:R-:W3:Y:S01]  /*54c70*/  LDL.LU R11, [R1+0x39c] ;  /* 0x00039c00010b7983 */ /* 0x000ee20000300800 */
[----:B-1----:R-:W-:-:S02]  /*54c80*/  IMAD.MOV.U32 R34, RZ, RZ, R7 ;  /* 0x000000ffff227224 */ /* 0x002fc400078e0007 */
[----:B------:R-:W-:Y:S01]  /*54c90*/  IMAD.MOV.U32 R35, RZ, RZ, R6 ;  /* 0x000000ffff237224 */ /* 0x000fe200078e0006 */
[----:B---3--:R-:W-:Y:S04]  /*54ca0*/  STL.64 [R1+0x2330], R10 ;  /* 0x0023300a01007387 */ /* 0x008fe80000100a00 */
[----:B--2---:R-:W-:Y:S04]  /*54cb0*/  STL.64 [R1+0x2328], R8 ;  /* 0x0023280801007387 */ /* 0x004fe80000100a00 */
        /* <DEDUP_REMOVED lines=9> */
[----:B0-----:R-:W-:-:S02]  /*54d50*/  IMAD.MOV.U32 R35, RZ, RZ, R4 ;  /* 0x000000ffff237224 */ /* 0x001fc400078e0004 */
[----:B------:R-:W-:Y:S01]  /*54d60*/  IMAD.MOV.U32 R34, RZ, RZ, R5 ;  /* 0x000000ffff227224 */ /* 0x000fe200078e0005 */
[----:B------:R-:W4:Y:S04]  /*54d70*/  LDL.LU R4, [R1+0x3c0] ;  /* 0x0003c00001047983 */ /* 0x000f280000300800 */
[----:B------:R-:W4:Y:S04]  /*54d80*/  LDL.LU R5, [R1+0x3c4] ;  /* 0x0003c40001057983 */ /* 0x000f280000300800 */
[----:B------:R-:W4:Y:S04]  /*54d90*/  LDL.LU R6, [R1+0x3c8] ;  /* 0x0003c80001067983 */ /* 0x000f280000300800 */
[----:B------:R-:W4:Y:S04]  /*54da0*/  LDL.LU R7, [R1+0x3cc] ;  /* 0x0003cc0001077983 */ /* 0x000f280000300800 */
[----:B------:R-:W2:Y:S04]  /*54db0*/  LDL.LU R8, [R1+0x3a0] ;  /* 0x0003a00001087983 */ /* 0x000ea80000300800 */
[----:B------:R-:W2:Y:S04]  /*54dc0*/  LDL.LU R9, [R1+0x3a4] ;  /* 0x0003a40001097983 */ /* 0x000ea80000300800 */
[----:B------:R-:W3:Y:S04]  /*54dd0*/  LDL.LU R10, [R1+0x3a8] ;  /* 0x0003a800010a7983 */ /* 0x000ee80000300800 */
[----:B------:R-:W3:Y:S01]  /*54de0*/  LDL.LU R11, [R1+0x3ac] ;  /* 0x0003ac00010b7983 */ /* 0x000ee20000300800 */
[----:B------:R-:W-:Y:S01]  /*54df0*/  MOV R40, R23 ;  /* 0x0000001700287202 */ /* 0x000fe20000000f00 */
[----:B------:R-:W-:-:S02]  /*54e00*/  IMAD.MOV.U32 R41, RZ, RZ, R18 ;  /* 0x000000ffff297224 */ /* 0x000fc400078e0012 */
[----:B------:R-:W-:Y:S02]  /*54e10*/  IMAD.MOV.U32 R42, RZ, RZ, R19 ;  /* 0x000000ffff2a7224 */ /* 0x000fe400078e0013 */
[----:B------:R-:W-:Y:S01]  /*54e20*/  IMAD.MOV.U32 R43, RZ, RZ, R15 ;  /* 0x000000ffff2b7224 */ /* 0x000fe200078e000f */
[----:B------:R-:W0:Y:S01]  /*54e30*/  S2R R47, SR_TID.X ;  /* 0x00000000002f7919 */ /* 0x000e220000002100 */
[----:B------:R-:W1:Y:S01]  /*54e40*/  S2R R46, SR_TID.X ;  /* 0x00000000002e7919 */ /* 0x000e620000002100 */
[----:B---3--:R-:W-:Y:S04]  /*54e50*/  STL.64 [R1+0x2348], R10 ;  /* 0x0023480a01007387 */ /* 0x008fe80000100a00 */
[----:B--2---:R2:W-:Y:S04]  /*54e60*/  STL.64 [R1+0x2340], R8 ;  /* 0x0023400801007387 */ /* 0x0045e80000100a00 */
[----:B--2---:R-:W2:Y:S04]  /*54e70*/  LDL.LU R8, [R1+0x3b0] ;  /* 0x0003b00001087983 */ /* 0x004ea80000300800 */
[----:B------:R-:W2:Y:S04]  /*54e80*/  LDL.LU R9, [R1+0x3b4] ;  /* 0x0003b40001097983 */ /* 0x000ea80000300800 */
[----:B------:R-:W2:Y:S04]  /*54e90*/  LDL.LU R10, [R1+0x3b8] ;  /* 0x0003b800010a7983 */ /* 0x000ea80000300800 */
[----:B------:R-:W2:Y:S04]  /*54ea0*/  LDL.LU R11, [R1+0x3bc] ;  /* 0x0003bc00010b7983 */ /* 0x000ea80000300800 */
[----:B------:R-:W3:Y:S04]  /*54eb0*/  LDL.LU R28, [R1+0x380] ;  /* 0x00038000011c7983 */ /* 0x000ee80000300800 */
[----:B------:R-:W3:Y:S04]  /*54ec0*/  LDL.LU R29, [R1+0x384] ;  /* 0x00038400011d7983 */ /* 0x000ee80000300800 */
[----:B------:R-:W3:Y:S04]  /*54ed0*/  LDL.LU R30, [R1+0x388] ;  /* 0x00038800011e7983 */ /* 0x000ee80000300800 */
[----:B------:R-:W3:Y:S04]  /*54ee0*/  LDL.LU R31, [R1+0x38c] ;  /* 0x00038c00011f7983 */ /* 0x000ee80000300800 */
[----:B------:R0:W-:Y:S04]  /*54ef0*/  STL.64 [R1+0x22c8], R26 ;  /* 0x0022c81a01007387 */ /* 0x0001e80000100a00 */
[----:B------:R-:W3:Y:S04]  /*54f00*/  LDL.LU R24, [R1+0x360] ;  /* 0x0003600001187983 */ /* 0x000ee80000300800 */
[----:B------:R-:W3:Y:S01]  /*54f10*/  LDL.LU R25, [R1+0x364] ;  /* 0x0003640001197983 */ /* 0x000ee20000300800 */
[----:B0-----:R-:W-:-:S02]  /*54f20*/  IMAD.MOV.U32 R26, RZ, RZ, R14 ;  /* 0x000000ffff1a7224 */ /* 0x001fc400078e000e */
[----:B------:R-:W-:Y:S01]  /*54f30*/  IMAD.MOV.U32 R27, RZ, RZ, R22 ;  /* 0x000000ffff1b7224 */ /* 0x000fe200078e0016 */
[----:B------:R-:W4:Y:S04]  /*54f40*/  LDL.LU R14, [R1+0x238c] ;  /* 0x00238c00010e7983 */ /* 0x000f280000300800 */
[----:B------:R-:W2:Y:S04]  /*54f50*/  LDL.LU R22, [R1+0x2388] ;  /* 0x0023880001167983 */ /* 0x000ea80000300800 */
[----:B------:R-:W2:Y:S04]  /*54f60*/  LDL.LU R23, [R1+0x2384] ;  /* 0x0023840001177983 */ /* 0x000ea80000300800 */
[----:B------:R-:W3:Y:S04]  /*54f70*/  LDL.LU R18, [R1+0x2380] ;  /* 0x0023800001127983 */ /* 0x000ee80000300800 */
[----:B------:R-:W3:Y:S04]  /*54f80*/  LDL.LU R19, [R1+0x237c] ;  /* 0x00237c0001137983 */ /* 0x000ee80000300800 */
[----:B------:R-:W4:Y:S01]  /*54f90*/  LDL.LU R15, [R1+0x2378] ;  /* 0x00237800010f7983 */ /* 0x000f220000300800 */
[----:B------:R-:W-:Y:S01]  /*54fa0*/  LOP3.LUT R47, R47, 0x7, RZ, 0xc0, !PT ;  /* 0x000000072f2f7812 */ /* 0x000fe200078ec0ff */
[----:B-1----:R-:W-:-:S04]  /*54fb0*/  IMAD.SHL.U32 R45, R46, 0x2, RZ ;  /* 0x000000022e2d7824 */ /* 0x002fc800078e00ff */
[----:B------:R-:W-:Y:S02]  /*54fc0*/  IMAD R47, R47, 0x90, RZ ;  /* 0x000000902f2f7824 */ /* 0x000fe400078e02ff */
[----:B------:R-:W-:-:S03]  /*54fd0*/  IMAD.SHL.U32 R46, R46, 0x40, RZ ;  /* 0x000000402e2e7824 */ /* 0x000fc600078e00ff */
[----:B------:R-:W-:-:S04]  /*54fe0*/  LOP3.LUT R47, R47, 0x10, R45, 0x78, !PT ;  /* 0x000000102f2f7812 */ /* 0x000fc800078e782d */
[----:B------:R-:W-:-:S04]  /*54ff0*/  LOP3.LUT R47, R47, 0x400, R46, 0xf8, !PT ;  /* 0x000004002f2f7812 */ /* 0x000fc800078ef82e */
[----:B------:R-:W-:-:S06]  /*55000*/  LOP3.LUT R47, R47, 0x60, RZ, 0x3c, !PT ;  /* 0x000000602f2f7812 */ /* 0x000fcc00078e3cff */
[----:B------:R-:W0:Y:S04]  /*55010*/  LDSM.16.MT88.4 R44, [R47+UR4+0xb800] ;  /* 0x00b800042f2c783b */ /* 0x000e280008004200 */
[----:B0-----:R0:W-:Y:S04]  /*55020*/  STL.64 [R1+0x2228], R46 ;  /* 0x0022282e01007387 */ /* 0x0011e80000100a00 */
[----:B------:R-:W-:Y:S01]  /*55030*/  STL.64 [R1+0x2220], R44 ;  /* 0x0022202c01007387 */ /* 0x000fe20000100a00 */
[----:B0-----:R-:W-:Y:S01]  /*55040*/  IMAD.MOV.U32 R46, RZ, RZ, R49 ;  /* 0x000000ffff2e7224 */ /* 0x001fe200078e0031 */
[C---:B--2---:R-:W-:Y:S06]  /*55050*/  HMMA.16816.F32.BF16 R52, R36.reuse, R22, R52 ;  /* 0x000000162434723c */ /* 0x044fec0000041834 */
[C---:B---3--:R-:W-:Y:S06]  /*55060*/  HMMA.16816.F32.BF16 R56, R36.reuse, R18, R56 ;  /* 0x000000122438723c */ /* 0x048fec0000041838 */
[----:B----4-:R-:W-:Y:S11]  /*55070*/  HMMA.16816.F32.BF16 R36, R36, R14, R4 ;  /* 0x0000000e2424723c */ /* 0x010ff60000041804 */
[----:B------:R-:W-:Y:S04]  /*55080*/  STL.64 [R1+0x4d0], R52 ;  /* 0x0004d03401007387 */ /* 0x000fe80000100a00 */
[----:B------:R0:W-:Y:S03]  /*55090*/  STL.64 [R1+0x4d8], R54 ;  /* 0x0004d83601007387 */ /* 0x0001e60000100a00 */
[----:B------:R-:W-:Y:S01]  /*550a0*/  IMAD.MOV.U32 R49, RZ, RZ, R59 ;  /* 0x000000ffff317224 */ /* 0x000fe200078e003b */
[----:B0-----:R-:W2:Y:S04]  /*550b0*/  LDL.LU.64 R54, [R1+0x2370] ;  /* 0x0023700001367983 */ /* 0x001ea80000300a00 */
[----:B------:R-:W-:Y:S04]  /*550c0*/  STL.64 [R1+0x490], R56 ;  /* 0x0004903801007387 */ /* 0x000fe80000100a00 */
[----:B------:R0:W-:Y:S04]  /*550d0*/  STL.64 [R1+0x498], R58 ;  /* 0x0004983a01007387 */ /* 0x0001e80000100a00 */
[----:B0-----:R-:W3:Y:S04]  /*550e0*/  LDL.LU.64 R58, [R1+0x2368] ;  /* 0x00236800013a7983 */ /* 0x001ee80000300a00 */
[----:B------:R-:W4:Y:S04]  /*550f0*/  LDL.LU.64 R6, [R1+0x2360] ;  /* 0x0023600001067983 */ /* 0x000f280000300a00 */
[----:B------:R-:W4:Y:S04]  /*55100*/  LDL.LU.64 R4, [R1+0x2358] ;  /* 0x0023580001047983 */ /* 0x000f280000300a00 */
[----:B------:R-:W-:Y:S01]  /*55110*/  STL.64 [R1+0x440], R36 ;  /* 0x0004402401007387 */ /* 0x000fe20000100a00 */
[----:B------:R-:W-:-:S03]  /*55120*/  IMAD.MOV.U32 R53, RZ, RZ, R38 ;  /* 0x000000ffff357224 */ /* 0x000fc600078e0026 */
[----:B------:R0:W-:Y:S02]  /*55130*/  STL.64 [R1+0x448], R38 ;  /* 0x0004482601007387 */ /* 0x0001e40000100a00 */
[----:B0-----:R-:W-:Y:S02]  /*55140*/  IMAD.MOV.U32 R38, RZ, RZ, R61 ;  /* 0x000000ffff267224 */ /* 0x001fe400078e003d */
[----:B------:R-:W2:Y:S01]  /*55150*/  LDL.LU R61, [R1+0x2350] ;  /* 0x00235000013d7983 */ /* 0x000ea20000300800 */
[----:B----4-:R-:W-:Y:S03]  /*55160*/  HMMA.16816.F32.BF16 R32, R4, R34, R8 ;  /* 0x000000220420723c */ /* 0x010fe60000041808 */
[----:B------:R-:W4:Y:S04]  /*55170*/  LDL.LU.64 R10, [R1+0x2348] ;  /* 0x00234800010a7983 */ /* 0x000f280000300a00 */
[----:B------:R-:W4:-:S15]  /*55180*/  LDL.LU.64 R8, [R1+0x2340] ;  /* 0x0023400001087983 */ /* 0x000f1e0000300a00 */
[----:B------:R-:W-:-:S01]  /*55190*/  NOP ;  /* 0x0000000000007918 */ /* 0x000fc20000000000 */
[----:B------:R-:W-:Y:S04]  /*551a0*/  STL.64 [R1+0x7d0], R32 ;  /* 0x0007d02001007387 */ /* 0x000fe80000100a00 */
[----:B------:R0:W-:Y:S04]  /*551b0*/  STL.64 [R1+0x7d8], R34 ;  /* 0x0007d82201007387 */ /* 0x0001e80000100a00 */
[----:B0-----:R-:W4:Y:S02]  /*551c0*/  LDL.LU.64 R34, [R1+0x2338] ;  /* 0x0023380001227983 */ /* 0x001f240000300a00 */
[----:B----4-:R-:W-:Y:S02]  /*551d0*/  HMMA.16816.F32.BF16 R32, R4, R34, R8 ;  /* 0x000000220420723c */ /* 0x010fe40000041808 */
[----:B------:R-:W4:Y:S04]  /*551e0*/  LDL.LU.64 R10, [R1+0x2330] ;  /* 0x00233000010a7983 */ /* 0x000f280000300a00 */
[----:B------:R-:W4:-:S15]  /*551f0*/  LDL.LU.64 R8, [R1+0x2328] ;  /* 0x0023280001087983 */ /* 0x000f1e0000300a00 */
[----:B------:R-:W-:-:S02]  /*55200*/  NOP ;  /* 0x0000000000007918 */ /* 0x000fc40000000000 */
[----:B------:R-:W-:Y:S04]  /*55210*/  STL.64 [R1+0x780], R32 ;  /* 0x0007802001007387 */ /* 0x000fe80000100a00 */
[----:B------:R0:W-:Y:S04]  /*55220*/  STL.64 [R1+0x788], R34 ;  /* 0x0007882201007387 */ /* 0x0001e80000100a00 */
[----:B0-----:R-:W3:Y:S01]  /*55230*/  LDL.LU.64 R34, [R1+0x2320] ;  /* 0x0023200001227983 */ /* 0x001ee20000300a00 */
[----:B------:R-:W-:-:S07]  /*55240*/  IMAD.MOV.U32 R47, RZ, RZ, R48 ;  /* 0x000000ffff2f7224 */ /* 0x000fce00078e0030 */
[C---:B----4-:R-:W-:Y:S01]  /*55250*/  HMMA.16816.F32.BF16 R44, R4.reuse, R46, R8 ;  /* 0x0000002e042c723c */ /* 0x050fe20000041808 */
[----:B------:R-:W4:Y:S04]  /*55260*/  LDL.LU.64 R10, [R1+0x2318] ;  /* 0x00231800010a7983 */ /* 0x000f280000300a00 */
[----:B------:R-:W4:Y:S01]  /*55270*/  LDL.LU.64 R8, [R1+0x2310] ;  /* 0x0023100001087983 */ /* 0x000f220000300a00 */
[----:B---3--:R-:W-:-:S15]  /*55280*/  HMMA.16816.F32.BF16 R32, R4, R34, R28 ;  /* 0x000000220420723c */ /* 0x008fde000004181c */
[----:B------:R-:W-:-:S02]  /*55290*/  NOP ;  /* 0x0000000000007918 */ /* 0x000fc40000000000 */
[----:B------:R0:W-:Y:S04]  /*552a0*/  STL.64 [R1+0x770], R44 ;  /* 0x0007702c01007387 */ /* 0x0001e80000100a00 */
[----:B------:R1:W-:Y:S04]  /*552b0*/  STL.64 [R1+0x778], R46 ;  /* 0x0007782e01007387 */ /* 0x0003e80000100a00 */
[----:B0-----:R-:W3:Y:S04]  /*552c0*/  LDL.LU R44, [R1+0x330] ;  /* 0x00033000012c7983 */ /* 0x001ee80000300800 */
[----:B------:R-:W3:Y:S04]  /*552d0*/  LDL.LU R45, [R1+0x334] ;  /* 0x00033400012d7983 */ /* 0x000ee80000300800 */
[----:B-1----:R-:W3:Y:S04]  /*552e0*/  LDL.LU R46, [R1+0x338] ;  /* 0x00033800012e7983 */ /* 0x002ee80000300800 */
[----:B------:R-:W3:Y:S04]  /*552f0*/  LDL.LU R47, [R1+0x33c] ;  /* 0x00033c00012f7983 */ /* 0x000ee80000300800 */
[----:B------:R-:W2:Y:S04]  /*55300*/  LDL.LU.64 R30, [R1+0x2308] ;  /* 0x00230800011e7983 */ /* 0x000ea80000300a00 */
[----:B------:R-:W-:Y:S04]  /*55310*/  STL.64 [R1+0x720], R32 ;  /* 0x0007202001007387 */ /* 0x000fe80000100a00 */
[----:B------:R0:W-:Y:S04]  /*55320*/  STL.64 [R1+0x728], R34 ;  /* 0x0007282201007387 */ /* 0x0001e80000100a00 */
[----:B0-----:R-:W3:Y:S04]  /*55330*/  LDL.LU.64 R34, [R1+0x2300] ;  /* 0x0023000001227983 */ /* 0x001ee80000300a00 */
[----:B------:R-:W3:Y:S01]  /*55340*/  LDL.LU.64 R32, [R1+0x22f8] ;  /* 0x0022f80001207983 */ /* 0x000ee20000300a00 */
[----:B------:R-:W-:-:S02]  /*55350*/  IMAD.MOV.U32 R48, RZ, RZ, R57 ;  /* 0x000000ffff307224 */ /* 0x000fc400078e0039 */
[----:B------:R-:W-:Y:S02]  /*55360*/  IMAD.MOV.U32 R57, RZ, RZ, R39 ;  /* 0x000000ffff397224 */ /* 0x000fe400078e0027 */
[----:B------:R-:W-:Y:S02]  /*55370*/  IMAD.MOV.U32 R39, RZ, RZ, R60 ;  /* 0x000000ffff277224 */ /* 0x000fe400078e003c */
[----:B------:R-:W-:Y:S02]  /*55380*/  IMAD.MOV.U32 R56, RZ, RZ, R37 ;  /* 0x000000ffff387224 */ /* 0x000fe400078e0025 */
[----:B------:R-:W-:-:S03]  /*55390*/  IMAD.MOV.U32 R52, RZ, RZ, R36 ;  /* 0x000000ffff347224 */ /* 0x000fc600078e0024 */
[----:B----4-:R-:W-:Y:S01]  /*553a0*/  HMMA.16816.F32.BF16 R36, R4, R38, R8 ;  /* 0x000000260424723c */ /* 0x010fe20000041808 */
[----:B------:R-:W4:-:S15]  /*553b0*/  LDL.LU.64 R10, [R1+0x22f0] ;  /* 0x0022f000010a7983 */ /* 0x000f1e0000300a00 */
[----:B------:R-:W-:-:S07]  /*553c0*/  NOP ;  /* 0x0000000000007918 */ /* 0x000fce0000000000 */
[----:B------:R-:W-:Y:S04]  /*553d0*/  STL.64 [R1+0x6f0], R36 ;  /* 0x0006f02401007387 */ /* 0x000fe80000100a00 */
[----:B------:R2:W-:Y:S04]  /*553e0*/  STL.64 [R1+0x6f8], R38 ;  /* 0x0006f82601007387 */ /* 0x0005e80000100a00 */
[----:B------:R-:W4:Y:S01]  /*553f0*/  LDL.LU R28, [R1+0x310] ;  /* 0x00031000011c7983 */ /* 0x000f220000300800 */
[C---:B--2---:R-:W-:Y:S06]  /*55400*/  HMMA.16816.F32.BF16 R36, R4.reuse, R30, R24 ;  /* 0x0000001e0424723c */ /* 0x044fec0000041818 */
[----:B---3--:R-:W-:-:S15]  /*55410*/  HMMA.16816.F32.BF16 R24, R4, R58, R32 ;  /* 0x0000003a0418723c */ /* 0x008fde0000041820 */
[----:B------:R-:W-:-:S02]  /*55420*/  NOP ;  /* 0x0000000000007918 */ /* 0x000fc40000000000 */
[----:B------:R-:W-:Y:S04]  /*55430*/  STL.64 [R1+0x6b0], R36 ;  /* 0x0006b02401007387 */ /* 0x000fe80000100a00 */
[----:B------:R0:W-:Y:S04]  /*55440*/  STL.64 [R1+0x6b8], R38 ;  /* 0x0006b82601007387 */ /* 0x0001e80000100a00 */
[----:B------:R1:W-:Y:S04]  /*55450*/  STL.64 [R1+0x670], R24 ;  /* 0x0006701801007387 */ /* 0x0003e80000100a00 */
[----:B------:R-:W-:Y:S04]  /*55460*/  STL.64 [R1+0x678], R26 ;  /* 0x0006781a01007387 */ /* 0x000fe80000100a00 */
[----:B------:R-:W2:Y:S04]  /*55470*/  LDL.LU R29, [R1+0x314] ;  /* 0x00031400011d7983 */ /* 0x000ea80000300800 */
[----:B------:R-:W2:Y:S04]  /*55480*/  LDL.LU R30, [R1+0x318] ;  /* 0x00031800011e7983 */ /* 0x000ea80000300800 */
[----:B------:R-:W2:Y:S04]  /*55490*/  LDL.LU R31, [R1+0x31c] ;  /* 0x00031c00011f7983 */ /* 0x000ea80000300800 */
[----:B------:R-:W4:Y:S04]  /*554a0*/  LDL.LU R32, [R1+0x320] ;  /* 0x0003200001207983 */ /* 0x000f280000300800 */
[----:B------:R-:W4:Y:S04]  /*554b0*/  LDL.LU R33, [R1+0x324] ;  /* 0x0003240001217983 */ /* 0x000f280000300800 */
[----:B------:R-:W4:Y:S04]  /*554c0*/  LDL.LU R34, [R1+0x328] ;  /* 0x0003280001227983 */ /* 0x000f280000300800 */
[----:B------:R-:W4:Y:S01]  /*554d0*/  LDL.LU R35, [R1+0x32c] ;  /* 0x00032c0001237983 */ /* 0x000f220000300800 */
[C---:B0-----:R-:W-:Y:S03]  /*554e0*/  HMMA.16816.F32.BF16 R36, R4.reuse, R54, R40 ;  /* 0x000000360424723c */ /* 0x041fe60000041828 */
[----:B------:R-:W-:Y:S04]  /*554f0*/  STL.64 [R1+0x2280], R58 ;  /* 0x0022803a01007387 */ /* 0x000fe80000100a00 */
[----:B------:R0:W-:Y:S04]  /*55500*/  STL.64 [R1+0x2278], R56 ;  /* 0x0022783801007387 */ /* 0x0001e80000100a00 */
[----:B-1----:R-:W3:Y:S01]  /*55510*/  LDL.LU R24, [R1+0x300] ;  /* 0x0003000001187983 */ /* 0x002ee20000300800 */
[C---:B0-----:R-:W-:Y:S11]  /*55520*/  HMMA.16816.F32.BF16 R56, R4.reuse, R50, R44 ;  /* 0x000000320438723c */ /* 0x041ff6000004182c */
[----:B------:R0:W-:Y:S04]  /*55530*/  STL.64 [R1+0x640], R36 ;  /* 0x0006402401007387 */ /* 0x0001e80000100a00 */
[----:B------:R1:W-:Y:S04]  /*55540*/  STL.64 [R1+0x648], R38 ;  /* 0x0006482601007387 */ /* 0x0003e80000100a00 */
[----:B------:R-:W3:Y:S04]  /*55550*/  LDL.LU R25, [R1+0x304] ;  /* 0x0003040001197983 */ /* 0x000ee80000300800 */
[----:B------:R-:W3:Y:S04]  /*55560*/  LDL.LU R26, [R1+0x308] ;  /* 0x00030800011a7983 */ /* 0x000ee80000300800 */
[----:B------:R-:W3:Y:S04]  /*55570*/  LDL.LU R27, [R1+0x30c] ;  /* 0x00030c00011b7983 */ /* 0x000ee80000300800 */
[----:B0-----:R-:W3:Y:S04]  /*55580*/  LDL.LU R36, [R1+0x2e0] ;  /* 0x0002e00001247983 */ /* 0x001ee80000300800 */
[----:B------:R-:W3:Y:S04]  /*55590*/  LDL.LU R37, [R1+0x2e4] ;  /* 0x0002e40001257983 */ /* 0x000ee80000300800 */
[----:B-1----:R-:W3:Y:S04]  /*555a0*/  LDL.LU R38, [R1+0x2e8] ;  /* 0x0002e80001267983 */ /* 0x002ee80000300800 */
[----:B------:R-:W3:Y:S04]  /*555b0*/  LDL.LU R39, [R1+0x2ec] ;  /* 0x0002ec0001277983 */ /* 0x000ee80000300800 */
[----:B------:R-:W3:Y:S04]  /*555c0*/  LDL.LU R40, [R1+0x2f0] ;  /* 0x0002f00001287983 */ /* 0x000ee80000300800 */
[----:B------:R-:W3:Y:S04]  /*555d0*/  LDL.LU R41, [R1+0x2f4] ;  /* 0x0002f40001297983 */ /* 0x000ee80000300800 */
[----:B------:R-:W3:Y:S04]  /*555e0*/  LDL.LU R42, [R1+0x2f8] ;  /* 0x0002f800012a7983 */ /* 0x000ee80000300800 */
[----:B------:R-:W3:Y:S04]  /*555f0*/  LDL.LU R43, [R1+0x2fc] ;  /* 0x0002fc00012b7983 */ /* 0x000ee80000300800 */
[----:B------:R0:W-:Y:S04]  /*55600*/  STL.64 [R1+0x2270], R54 ;  /* 0x0022703601007387 */ /* 0x0001e80000100a00 */
[----:B------:R-:W-:Y:S04]  /*55610*/  STL.64 [R1+0x2268], R52 ;  /* 0x0022683401007387 */ /* 0x000fe80000100a00 */
[----:B0-----:R-:W3:Y:S04]  /*55620*/  LDL.LU.64 R54, [R1+0x58] ;  /* 0x0000580001367983 */ /* 0x001ee80000300a00 */
[----:B------:R-:W3:Y:S04]  /*55630*/  LDL.LU R44, [R1+0x240] ;  /* 0x00024000012c7983 */ /* 0x000ee80000300800 */
[----:B------:R-:W-:Y:S04]  /*55640*/  STL.64 [R1+0x5d0], R56 ;  /* 0x0005d03801007387 */ /* 0x000fe80000100a00 */
[----:B------:R0:W-:Y:S04]  /*55650*/  STL.64 [R1+0x5d8], R58 ;  /* 0x0005d83a01007387 */ /* 0x0001e80000100a00 */
[----:B------:R-:W3:Y:S04]  /*55660*/  LDL.LU R45, [R1+0x244] ;  /* 0x00024400012d7983 */ /* 0x000ee80000300800 */
[----:B------:R-:W3:Y:S04]  /*55670*/  LDL.LU R46, [R1+0x248] ;  /* 0x00024800012e7983 */ /* 0x000ee80000300800 */
[----:B------:R-:W3:Y:S04]  /*55680*/  LDL.LU R47, [R1+0x24c] ;  /* 0x00024c00012f7983 */ /* 0x000ee80000300800 */
[----:B0-----:R-:W3:Y:S04]  /*55690*/  LDL.LU.64 R58, [R1+0x48] ;  /* 0x00004800013a7983 */ /* 0x001ee80000300a00 */
[----:B------:R-:W-:Y:S04]  /*556a0*/  STL.64 [R1+0x2260], R50 ;  /* 0x0022603201007387 */ /* 0x000fe80000100a00 */
[----:B------:R0:W-:Y:S04]  /*556b0*/  STL.64 [R1+0x2258], R48 ;  /* 0x0022583001007387 */ /* 0x0001e80000100a00 */
[----:B0-----:R-:W3:Y:S04]  /*556c0*/  LDL.LU R48, [R1+0x260] ;  /* 0x0002600001307983 */ /* 0x001ee80000300800 */
[----:B------:R-:W3:Y:S04]  /*556d0*/  LDL.LU R49, [R1+0x264] ;  /* 0x0002640001317983 */ /* 0x000ee80000300800 */
[----:B------:R-:W3:Y:S04]  /*556e0*/  LDL.LU R50, [R1+0x268] ;  /* 0x0002680001327983 */ /* 0x000ee80000300800 */
[----:B------:R-:W3:Y:S01]  /*556f0*/  LDL.LU R51, [R1+0x26c] ;  /* 0x00026c0001337983 */ /* 0x000ee20000300800 */
[----:B----4-:R-:W-:-:S15]  /*55700*/  HMMA.16816.F32.BF16 R32, R4, R10, R32 ;  /* 0x0000000a0420723c */ /* 0x010fde0000041820 */
        /* <DEDUP_REMOVED lines=9> */
[----:B0-----:R-:W3:Y:S04]  /*557a0*/  LDL.LU.64 R30, [R1+0x22d8] ;  /* 0x0022d800011e7983 */ /* 0x001ee80000300a00 */
[----:B------:R-:W2:Y:S04]  /*557b0*/  LDL.LU.64 R28, [R1+0x22d0] ;  /* 0x0022d000011c7983 */ /* 0x000ea80000300a00 */
[----:B------:R-:W-:Y:S04]  /*557c0*/  STL.64 [R1+0x2248], R34 ;  /* 0x0022482201007387 */ /* 0x000fe80000100a00 */
[----:B----4-:R0:W-:Y:S04]  /*557d0*/  STL.64 [R1+0x2240], R32 ;  /* 0x0022402001007387 */ /* 0x0101e80000100a00 */
[----:B0-----:R-:W4:Y:S04]  /*557e0*/  LDL.LU R32, [R1+0x2d0] ;  /* 0x0002d00001207983 */ /* 0x001f280000300800 */
[----:B------:R-:W4:Y:S04]  /*557f0*/  LDL.LU R33, [R1+0x2d4] ;  /* 0x0002d40001217983 */ /* 0x000f280000300800 */
[----:B------:R-:W4:Y:S04]  /*55800*/  LDL.LU R34, [R1+0x2d8] ;  /* 0x0002d80001227983 */ /* 0x000f280000300800 */
        /* <DEDUP_REMOVED lines=18> */
[----:B------:R0:W-:Y:S02]  /*55930*/  STL.64 [R1+0x2288], R26 ;  /* 0x0022881a01007387 */ /* 0x0001e40000100a00 */
[----:B0-----:R-:W-:-:S15]  /*55940*/  HMMA.16816.F32.BF16 R24, R4, R22, R36 ;  /* 0x000000160418723c */ /* 0x001fde0000041824 */
[----:B------:R-:W-:-:S08]  /*55950*/  NOP ;  /* 0x0000000000007918 */ /* 0x000fd00000000000 */
[----:B------:R-:W-:Y:S01]  /*55960*/  STL.64 [R1+0x4a0], R24 ;  /* 0x0004a01801007387 */ /* 0x000fe20000100a00 */
[----:B------:R-:W-:-:S03]  /*55970*/  IMAD.MOV.U32 R39, RZ, RZ, R26 ;  /* 0x000000ffff277224 */ /* 0x000fc600078e001a */
[----:B------:R4:W-:Y:S01]  /*55980*/  STL.64 [R1+0x4a8], R26 ;  /* 0x0004a81a01007387 */ /* 0x0009e20000100a00 */
[----:B------:R-:W-:Y:S02]  /*55990*/  IMAD.MOV.U32 R38, RZ, RZ, R24 ;  /* 0x000000ffff267224 */ /* 0x000fe400078e0018 */
[C---:B----4-:R-:W-:Y:S06]  /*559a0*/  HMMA.16816.F32.BF16 R24, R4.reuse, R18, R32 ;  /* 0x000000120418723c */ /* 0x050fec0000041820 */
[----:B------:R-:W-:Y:S01]  /*559b0*/  HMMA.16816.F32.BF16 R4, R4, R14, R48 ;  /* 0x0000000e0404723c */ /* 0x000fe20000041830 */
[----:B------:R-:W-:Y:S04]  /*559c0*/  STL.64 [R1+0x2250], R38 ;  /* 0x0022502601007387 */ /* 0x000fe80000100a00 */
[----:B------:R-:W-:-:S12]  /*559d0*/  STL.64 [R1+0x22a0], R18 ;  /* 0x0022a01201007387 */ /* 0x000fd80000100a00 */
[----:B------:R-:W-:Y:S04]  /*559e0*/  STL.64 [R1+0x470], R24 ;  /* 0x0004701801007387 */ /* 0x000fe80000100a00 */
[----:B------:R-:W-:Y:S04]  /*559f0*/  STL.64 [R1+0x478], R26 ;  /* 0x0004781a01007387 */ /* 0x000fe80000100a00 */
[----:B------:R-:W3:Y:S04]  /*55a00*/  LDL.LU R32, [R1+0x230] ;  /* 0x0002300001207983 */ /* 0x000ee80000300800 */
[----:B------:R-:W-:Y:S04]  /*55a10*/  STL.64 [R1+0x3d0], R4 ;  /* 0x0003d00401007387 */ /* 0x000fe80000100a00 */
[----:B------:R2:W-:Y:S04]  /*55a20*/  STL.64 [R1+0x3d8], R6 ;  /* 0x0003d80601007387 */ /* 0x0005e80000100a00 */
[----:B------:R-:W3:Y:S04]  /*55a30*/  LDL.LU R33, [R1+0x234] ;  /* 0x0002340001217983 */ /* 0x000ee80000300800 */
[----:B------:R-:W3:Y:S04]  /*55a40*/  LDL.LU R34, [R1+0x238] ;  /* 0x0002380001227983 */ /* 0x000ee80000300800 */
[----:B------:R-:W3:Y:S04]  /*55a50*/  LDL.LU.64 R50, [R1+0x38] ;  /* 0x0000380001327983 */ /* 0x000ee80000300a00 */
[----:B------:R-:W-:Y:S01]  /*55a60*/  STL.64 [R1+0x22b0], R14 ;  /* 0x0022b00e01007387 */ /* 0x000fe20000100a00 */
[----:B------:R-:W-:-:S02]  /*55a70*/  IMAD.MOV.U32 R35, RZ, RZ, R61 ;  /* 0x000000ffff237224 */ /* 0x000fc400078e003d */
[----:B------:R-:W-:Y:S02]  /*55a80*/  IMAD.MOV.U32 R21, RZ, RZ, R54 ;  /* 0x000000ffff157224 */ /* 0x000fe400078e0036 */
[----:B------:R-:W-:Y:S01]  /*55a90*/  IMAD.MOV.U32 R20, RZ, RZ, R55 ;  /* 0x000000ffff147224 */ /* 0x000fe200078e0037 */
[----:B--2---:R-:W-:-:S15]  /*55aa0*/  HMMA.16816.F32.BF16 R4, R40, R54, R28 ;  /* 0x000000362804723c */ /* 0x004fde000004181c */
[----:B------:R-:W-:-:S08]  /*55ab0*/  NOP ;  /* 0x0000000000007918 */ /* 0x000fd00000000000 */
[----:B------:R-:W-:Y:S04]  /*55ac0*/  STL.64 [R1+0x7e0], R4 ;  /* 0x0007e00401007387 */ /* 0x000fe80000100a00 */
[----:B------:R0:W-:Y:S01]  /*55ad0*/  STL.64 [R1+0x7e8], R6 ;  /* 0x0007e80601007387 */ /* 0x0001e20000100a00 */
[----:B------:R-:W-:Y:S02]  /*55ae0*/  IMAD.MOV.U32 R61, RZ, RZ, R4 ;  /* 0x000000ffff3d7224 */ /* 0x000fe400078e0004 */
[----:B0-----:R-:W-:Y:S01]  /*55af0*/  HMMA.16816.F32.BF16 R4, R40, R58, R44 ;  /* 0x0000003a2804723c */ /* 0x001fe2000004182c */
[----:B------:R0:W-:Y:S04]  /*55b00*/  STL.64 [R1+0x2298], R22 ;  /* 0x0022981601007387 */ /* 0x0001e80000100a00 */
[----:B------:R-:W-:Y:S02]  /*55b10*/  STL.64 [R1+0x2290], R20 ;  /* 0x0022901401007387 */ /* 0x000fe40000100a00 */
[----:B------:R-:W-:Y:S01]  /*55b20*/  MOV R45, R58 ;  /* 0x0000003a002d7202 */ /* 0x000fe20000000f00 */
[----:B------:R-:W-:-:S15]  /*55b30*/  IMAD.MOV.U32 R44, RZ, RZ, R59 ;  /* 0x000000ffff2c7224 */ /* 0x000fde00078e003b */
[----:B------:R-:W-:Y:S04]  /*55b40*/  STL.64 [R1+0x7b0], R4 ;  /* 0x0007b00401007387 */ /* 0x000fe80000100a00 */
[----:B------:R3:W-:Y:S04]  /*55b50*/  STL.64 [R1+0x7b8], R6 ;  /* 0x0007b80601007387 */ /* 0x0007e80000100a00 */
[----:B------:R-:W-:Y:S04]  /*55b60*/  STL.64 [R1+0x22a8], R44 ;  /* 0x0022a82c01007387 */ /* 0x000fe80000100a00 */
        /* <DEDUP_REMOVED lines=8> */
[----:B------:R-:W4:Y:S04]  /*55bf0*/  LDL.LU.64 R46, [R1+0x28] ;  /* 0x00002800012e7983 */ /* 0x000f280000300a00 */
[----:B------:R-:W2:Y:S04]  /*55c00*/  LDL.LU R16, [R1+0x210] ;  /* 0x0002100001107983 */ /* 0x000ea80000300800 */
[----:B------:R-:W2:Y:S04]  /*55c10*/  LDL.LU R17, [R1+0x214] ;  /* 0x0002140001117983 */ /* 0x000ea80000300800 */
[----:B------:R-:W2:Y:S04]  /*55c20*/  LDL.LU R18, [R1+0x218] ;  /* 0x0002180001127983 */ /* 0x000ea80000300800 */
[----:B------:R-:W2:Y:S04]  /*55c30*/  LDL.LU R19, [R1+0x21c] ;  /* 0x00021c0001137983 */ /* 0x000ea80000300800 */
[----:B0-----:R-:W2:Y:S04]  /*55c40*/  LDL.LU.64 R22, [R1+0x18] ;  /* 0x0000180001167983 */ /* 0x001ea80000300a00 */
[----:B------:R-:W2:Y:S04]  /*55c50*/  LDL.LU.64 R58, [R1+0x8] ;  /* 0x00000800013a7983 */ /* 0x000ea80000300a00 */
[----:B------:R-:W2:Y:S04]  /*55c60*/  LDL.LU R52, [R1+0x1f0] ;  /* 0x0001f00001347983 */ /* 0x000ea80000300800 */
[----:B------:R-:W2:Y:S04]  /*55c70*/  LDL.LU R53, [R1+0x1f4] ;  /* 0x0001f40001357983 */ /* 0x000ea80000300800 */
[----:B------:R-:W2:Y:S01]  /*55c80*/  LDL.LU R54, [R1+0x1f8] ;  /* 0x0001f80001367983 */ /* 0x000ea20000300800 */
[----:B---3--:R-:W-:Y:S03]  /*55c90*/  HMMA.16816.F32.BF16 R4, R40, R50, R32 ;  /* 0x000000322804723c */ /* 0x008fe60000041820 */
[----:B------:R-:W3:Y:S03]  /*55ca0*/  LDL.LU R55, [R1+0x1fc] ;  /* 0x0001fc0001377983 */ /* 0x000ee60000300800 */
[----:B------:R-:W-:-:S02]  /*55cb0*/  IMAD.MOV.U32 R9, RZ, RZ, R50 ;  /* 0x000000ffff097224 */ /* 0x000fc400078e0032 */
[----:B------:R-:W-:-:S15]  /*55cc0*/  IMAD.MOV.U32 R8, RZ, RZ, R51 ;  /* 0x000000ffff087224 */ /* 0x000fde00078e0033 */
[----:B------:R0:W-:Y:S04]  /*55cd0*/  STL.64 [R1+0x760], R4 ;  /* 0x0007600401007387 */ /* 0x0001e80000100a00 */
[----:B------:R1:W-:Y:S04]  /*55ce0*/  STL.64 [R1+0x768], R6 ;  /* 0x0007680601007387 */ /* 0x0003e80000100a00 */
[----:B------:R-:W3:Y:S04]  /*55cf0*/  LDL.LU R48, [R1+0x1e0] ;  /* 0x0001e00001307983 */ /* 0x000ee80000300800 */
        /* <DEDUP_REMOVED lines=19> */
[C---:B----4-:R-:W-:Y:S06]  /*55e30*/  HMMA.16816.F32.BF16 R12, R40.reuse, R46, R12 ;  /* 0x0000002e280c723c */ /* 0x050fec000004180c */
[C---:B--2---:R-:W-:Y:S06]  /*55e40*/  HMMA.16816.F32.BF16 R16, R40.reuse, R22, R16 ;  /* 0x000000162810723c */ /* 0x044fec0000041810 */
[----:B------:R-:W-:Y:S11]  /*55e50*/  HMMA.16816.F32.BF16 R24, R40, R58, R24 ;  /* 0x0000003a2818723c */ /* 0x000ff60000041818 */
[----:B------:R-:W-:Y:S04]  /*55e60*/  STL.64 [R1+0x740], R12 ;  /* 0x0007400c01007387 */ /* 0x000fe80000100a00 */
[----:B------:R0:W-:Y:S04]  /*55e70*/  STL.64 [R1+0x748], R14 ;  /* 0x0007480e01007387 */ /* 0x0001e80000100a00 */
[----:B0-----:R-:W2:Y:S04]  /*55e80*/  LDL.LU.64 R14, [R1+0x22b0] ;  /* 0x0022b000010e7983 */ /* 0x001ea80000300a00 */
[----:B------:R-:W4:Y:S04]  /*55e90*/  LDL.LU.64 R44, [R1+0x22a8] ;  /* 0x0022a800012c7983 */ /* 0x000f280000300a00 */
[----:B------:R0:W-:Y:S04]  /*55ea0*/  STL.64 [R1+0x700], R16 ;  /* 0x0007001001007387 */ /* 0x0001e80000100a00 */
[----:B------:R1:W-:Y:S01]  /*55eb0*/  STL.64 [R1+0x708], R18 ;  /* 0x0007081201007387 */ /* 0x0003e20000100a00 */
[----:B0-----:R-:W-:-:S03]  /*55ec0*/  IMAD.MOV.U32 R17, RZ, RZ, R22 ;  /* 0x000000ffff117224 */ /* 0x001fc600078e0016 */
[----:B-1----:R-:W2:Y:S01]  /*55ed0*/  LDL.LU.64 R18, [R1+0x22a0] ;  /* 0x0022a00001127983 */ /* 0x002ea20000300a00 */
[----:B------:R-:W-:-:S03]  /*55ee0*/  IMAD.MOV.U32 R16, RZ, RZ, R23 ;  /* 0x000000ffff107224 */ /* 0x000fc600078e0017 */
[----:B------:R-:W4:Y:S04]  /*55ef0*/  LDL.LU.64 R22, [R1+0x2298] ;  /* 0x0022980001167983 */ /* 0x000f280000300a00 */
[----:B------:R-:W4:Y:S04]  /*55f00*/  LDL.LU.64 R20, [R1+0x2290] ;  /* 0x0022900001147983 */ /* 0x000f280000300a00 */
[----:B------:R0:W-:Y:S04]  /*55f10*/  STL.64 [R1+0x6c0], R24 ;  /* 0x0006c01801007387 */ /* 0x0001e80000100a00 */
[----:B------:R1:W-:Y:S01]  /*55f20*/  STL.64 [R1+0x6c8], R26 ;  /* 0x0006c81a01007387 */ /* 0x0003e20000100a00 */
[----:B0-----:R-:W-:-:S03]  /*55f30*/  IMAD.MOV.U32 R25, RZ, RZ, R58 ;  /* 0x000000ffff197224 */ /* 0x001fc600078e003a */
[----:B-1----:R-:W4:Y:S01]  /*55f40*/  LDL.LU.64 R26, [R1+0x2288] ;  /* 0x00228800011a7983 */ /* 0x002f220000300a00 */
[----:B------:R-:W-:-:S03]  /*55f50*/  IMAD.MOV.U32 R24, RZ, RZ, R59 ;  /* 0x000000ffff187224 */ /* 0x000fc600078e003b */
[----:B------:R-:W3:Y:S04]  /*55f60*/  LDL.LU.64 R58, [R1+0x2280] ;  /* 0x00228000013a7983 */ /* 0x000ee80000300a00 */
[----:B------:R-:W2:Y:S01]  /*55f70*/  LDL.LU.64 R56, [R1+0x2278] ;  /* 0x0022780001387983 */ /* 0x000ea20000300a00 */
[----:B---3--:R-:W-:-:S15]  /*55f80*/  HMMA.16816.F32.BF16 R52, R40, R58, R52 ;  /* 0x0000003a2834723c */ /* 0x008fde0000041834 */
[----:B------:R-:W-:-:S08]  /*55f90*/  NOP ;  /* 0x0000000000007918 */ /* 0x000fd00000000000 */
[----:B------:R-:W-:Y:S04]  /*55fa0*/  STL.64 [R1+0x690], R52 ;  /* 0x0006903401007387 */ /* 0x000fe80000100a00 */
[----:B------:R0:W-:Y:S04]  /*55fb0*/  STL.64 [R1+0x698], R54 ;  /* 0x0006983601007387 */ /* 0x0001e80000100a00 */
[----:B0-----:R-:W3:Y:S04]  /*55fc0*/  LDL.LU.64 R54, [R1+0x2270] ;  /* 0x0022700001367983 */ /* 0x001ee80000300a00 */
[----:B------:R-:W4:Y:S04]  /*55fd0*/  LDL.LU.64 R52, [R1+0x2268] ;  /* 0x0022680001347983 */ /* 0x000f280000300a00 */
        /* <DEDUP_REMOVED lines=10> */
[----:B0-----:R-:W3:Y:S04]  /*56080*/  LDL.LU.64 R50, [R1+0x2260] ;  /* 0x0022600001327983 */ /* 0x001ee80000300a00 */
[----:B------:R-:W2:Y:S01]  /*56090*/  LDL.LU.64 R48, [R1+0x2258] ;  /* 0x0022580001307983 */ /* 0x000ea20000300a00 */
[C---:B------:R-:W-:Y:S03]  /*560a0*/  HMMA.16816.F32.BF16 R32, R40.reuse, R10, R32 ;  /* 0x0000000a2820723c */ /* 0x040fe60000041820 */
        /* <DEDUP_REMOVED lines=16> */
[----:B------:R-:W2:Y:S04]  /*561b0*/  LDL.LU R51, [R1+0x1ac] ;  /* 0x0001ac0001337983 */ /* 0x000ea80000300800 */
[----:B------:R-:W-:Y:S04]  /*561c0*/  STL.64 [R1+0x5b0], R32 ;  /* 0x0005b02001007387 */ /* 0x000fe80000100a00 */
[----:B------:R0:W-:Y:S04]  /*561d0*/  STL.64 [R1+0x5b8], R34 ;  /* 0x0005b82201007387 */ /* 0x0001e80000100a00 */
[----:B0-----:R-:W4:Y:S04]  /*561e0*/  LDL.LU.64 R34, [R1+0x2248] ;  /* 0x0022480001227983 */ /* 0x001f280000300a00 */
[----:B------:R-:W3:Y:S04]  /*561f0*/  LDL.LU.64 R32, [R1+0x2240] ;  /* 0x0022400001207983 */ /* 0x000ee80000300a00 */
[----:B------:R-:W-:Y:S01]  /*56200*/  STL.64 [R1+0x21a8], R10 ;  /* 0x0021a80a01007387 */ /* 0x000fe20000100a00 */
[----:B----4-:R-:W-:-:S15]  /*56210*/  HMMA.16816.F32.BF16 R28, R40, R34, R28 ;  /* 0x00000022281c723c */ /* 0x010fde000004181c */
[----:B------:R-:W-:-:S08]  /*56220*/  NOP ;  /* 0x0000000000007918 */ /* 0x000fd00000000000 */
[----:B------:R-:W-:Y:S04]  /*56230*/  STL.64 [R1+0x570], R28 ;  /* 0x0005701c01007387 */ /* 0x000fe80000100a00 */
[----:B------:R0:W-:Y:S04]  /*56240*/  STL.64 [R1+0x578], R30 ;  /* 0x0005781e01007387 */ /* 0x0001e80000100a00 */
[----:B0-----:R-:W2:Y:S04]  /*56250*/  LDL.LU.64 R30, [R1+0x2238] ;  /* 0x00223800011e7983 */ /* 0x001ea80000300a00 */
[----:B------:R-:W4:Y:S04]  /*56260*/  LDL.LU.64 R28, [R1+0x2230] ;  /* 0x00223000011c7983 */ /* 0x000f280000300a00 */
[----:B------:R-:W-:Y:S04]  /*56270*/  STL.64 [R1+0x21a0], R34 ;  /* 0x0021a02201007387 */ /* 0x000fe80000100a00 */
[----:B---3--:R2:W-:Y:S01]  /*56280*/  STL.64 [R1+0x2198], R32 ;  /* 0x0021982001007387 */ /* 0x0085e20000100a00 */
[----:B------:R-:W-:-:S15]  /*56290*/  HMMA.16816.F32.BF16 R4, R40, R18, R4 ;  /* 0x000000122804723c */ /* 0x000fde0000041804 */
[----:B------:R-:W-:-:S09]  /*562a0*/  NOP ;  /* 0x0000000000007918 */ /* 0x000fd20000000000 */
[----:B------:R-:W-:Y:S01]  /*562b0*/  IMAD.MOV.U32 R36, RZ, RZ, R4 ;  /* 0x000000ffff247224 */ /* 0x000fe200078e0004 */
[C---:B--2---:R-:W-:Y:S06]  /*562c0*/  HMMA.16816.F32.BF16 R32, R40.reuse, R30, R48 ;  /* 0x0000001e2820723c */ /* 0x044fec0000041830 */
[----:B------:R-:W-:Y:S04]  /*562d0*/  STL.64 [R1+0x2188], R30 ;  /* 0x0021881e01007387 */ /* 0x000fe80000100a00 */
[----:B----4-:R0:W-:Y:S02]  /*562e0*/  STL.64 [R1+0x2180], R28 ;  /* 0x0021801c01007387 */ /* 0x0101e40000100a00 */
[C---:B0-----:R-:W-:Y:S11]  /*562f0*/  HMMA.16816.F32.BF16 R28, R40.reuse, R22, R56 ;  /* 0x00000016281c723c */ /* 0x041ff60000041838 */
[----:B------:R-:W-:Y:S04]  /*56300*/  STL.64 [R1+0x530], R32 ;  /* 0x0005302001007387 */ /* 0x000fe80000100a00 */
[----:B------:R0:W-:Y:S02]  /*56310*/  STL.64 [R1+0x538], R34 ;  /* 0x0005382201007387 */ /* 0x0001e40000100a00 */
[----:B0-----:R-:W-:Y:S06]  /*56320*/  HMMA.16816.F32.BF16 R32, R40, R26, R52 ;  /* 0x0000001a2820723c */ /* 0x001fec0000041834 */
[----:B------:R-:W-:-:S15]  /*56330*/  STL.64 [R1+0x2218], R26 ;  /* 0x0022181a01007387 */ /* 0x000fde0000100a00 */
[----:B------:R-:W-:-:S02]  /*56340*/  NOP ;  /* 0x0000000000007918 */ /* 0x000fc40000000000 */
[----:B------:R-:W-:Y:S04]  /*56350*/  STL.64 [R1+0x500], R32 ;  /* 0x0005002001007387 */ /* 0x000fe80000100a00 */
[----:B------:R-:W-:Y:S04]  /*56360*/  STL.64 [R1+0x508], R34 ;  /* 0x0005082201007387 */ /* 0x000fe80000100a00 */
[----:B------:R-:W-:Y:S04]  /*56370*/  STL.64 [R1+0x2178], R22 ;  /* 0x0021781601007387 */ /* 0x000fe80000100a00 */
[----:B------:R-:W-:Y:S04]  /*56380*/  STL.64 [R1+0x4c0], R28 ;  /* 0x0004c01c01007387 */ /* 0x000fe80000100a00 */
[----:B------:R-:W-:Y:S04]  /*56390*/  STL.64 [R1+0x4c8], R30 ;  /* 0x0004c81e01007387 */ /* 0x000fe80000100a00 */
[----:B------:R0:W-:Y:S04]  /*563a0*/  STL.64 [R1+0x480], R4 ;  /* 0x0004800401007387 */ /* 0x0001e80000100a00 */
[----:B------:R1:W-:Y:S04]  /*563b0*/  STL.64 [R1+0x488], R6 ;  /* 0x0004880601007387 */ /* 0x0003e80000100a00 */
        /* <DEDUP_REMOVED lines=9> */
[----:B---3--:R-:W-:Y:S04]  /*56450*/  STL.64 [R1+0x2200], R6 ;  /* 0x0022000601007387 */ /* 0x008fe80000100a00 */
[----:B--2---:R-:W-:Y:S04]  /*56460*/  STL.64 [R1+0x21f8], R4 ;  /* 0x0021f80401007387 */ /* 0x004fe80000100a00 */
[----:B------:R-:W-:Y:S04]  /*56470*/  STL.64 [R1+0x2160], R38 ;  /* 0x0021602601007387 */ /* 0x000fe80000100a00 */
[----:B------:R0:W-:Y:S04]  /*56480*/  STL [R1+0x2158], R36 ;  /* 0x0021582401007387 */ /* 0x0001e80000100800 */
        /* <DEDUP_REMOVED lines=12> */
[----:B------:R-:W-:-:S02]  /*56550*/  IMAD.MOV.U32 R31, RZ, RZ, R20 ;  /* 0x000000ffff1f7224 */ /* 0x000fc400078e0014 */
[----:B------:R-:W-:Y:S01]  /*56560*/  IMAD.MOV.U32 R30, RZ, RZ, R21 ;  /* 0x000000ffff1e7224 */ /* 0x000fe200078e0015 */
[----:B------:R-:W4:Y:S04]  /*56570*/  LDL.LU R20, [R1+0x150] ;  /* 0x0001500001147983 */ /* 0x000f280000300800 */
[----:B------:R-:W4:Y:S04]  /*56580*/  LDL.LU R21, [R1+0x154] ;  /* 0x0001540001157983 */ /* 0x000f280000300800 */
[----:B------:R-:W4:Y:S04]  /*56590*/  LDL.LU R22, [R1+0x158] ;  /* 0x0001580001167983 */ /* 0x000f280000300800 */
[----:B------:R-:W4:Y:S01]  /*565a0*/  LDL.LU R23, [R1+0x15c] ;  /* 0x00015c0001177983 */ /* 0x000f220000300800 */
[----:B------:R-:W-:-:S02]  /*565b0*/  IMAD.MOV.U32 R51, RZ, RZ, R16 ;  /* 0x000000ffff337224 */ /* 0x000fc400078e0010 */
[----:B------:R-:W-:Y:S02]  /*565c0*/  IMAD.MOV.U32 R50, RZ, RZ, R17 ;  /* 0x000000ffff327224 */ /* 0x000fe400078e0011 */
[----:B------:R-:W-:Y:S02]  /*565d0*/  IMAD.MOV.U32 R59, RZ, RZ, R24 ;  /* 0x000000ffff3b7224 */ /* 0x000fe400078e0018 */
        /* <DEDUP_REMOVED lines=8> */
[----:B------:R-:W3:Y:S01]  /*56660*/  LDL.LU R25, [R1+0x134] ;  /* 0x0001340001197983 */ /* 0x000ee20000300800 */
[----:B----4-:R-:W-:Y:S03]  /*56670*/  HMMA.16816.F32.BF16 R44, R40, R14, R44 ;  /* 0x0000000e282c723c */ /* 0x010fe6000004182c */
[----:B------:R-:W3:Y:S04]  /*56680*/  LDL.LU R26, [R1+0x138] ;  /* 0x00013800011a7983 */ /* 0x000ee80000300800 */
[----:B------:R-:W3:Y:S04]  /*56690*/  LDL.LU R27, [R1+0x13c] ;  /* 0x00013c00011b7983 */ /* 0x000ee80000300800 */
[----:B0-----:R-:W4:Y:S04]  /*566a0*/  LDL.LU R36, [R1+0x120] ;  /* 0x0001200001247983 */ /* 0x001f280000300800 */
[----:B------:R-:W4:Y:S04]  /*566b0*/  LDL.LU R37, [R1+0x124] ;  /* 0x0001240001257983 */ /* 0x000f280000300800 */
[----:B------:R-:W4:Y:S04]  /*566c0*/  LDL.LU R38, [R1+0x128] ;  /* 0x0001280001267983 */ /* 0x000f280000300800 */
[----:B------:R-:W4:Y:S04]  /*566d0*/  LDL.LU R39, [R1+0x12c] ;  /* 0x00012c0001277983 */ /* 0x000f280000300800 */
[----:B------:R-:W2:Y:S04]  /*566e0*/  LDL.LU R52, [R1+0x100] ;  /* 0x0001000001347983 */ /* 0x000ea80000300800 */
[----:B------:R-:W2:Y:S04]  /*566f0*/  LDL.LU R53, [R1+0x104] ;  /* 0x0001040001357983 */ /* 0x000ea80000300800 */
[----:B------:R-:W2:Y:S04]  /*56700*/  LDL.LU R54, [R1+0x108] ;  /* 0x0001080001367983 */ /* 0x000ea80000300800 */
[----:B------:R-:W2:Y:S04]  /*56710*/  LDL.LU R55, [R1+0x10c] ;  /* 0x00010c0001377983 */ /* 0x000ea80000300800 */
[----:B------:R-:W-:Y:S01]  /*56720*/  STL.64 [R1+0x3e0], R44 ;  /* 0x0003e02c01007387 */ /* 0x000fe20000100a00 */
[----:B------:R-:W-:-:S03]  /*56730*/  IMAD.MOV.U32 R41, RZ, RZ, R46 ;  /* 0x000000ffff297224 */ /* 0x000fc600078e002e */
[----:B------:R0:W-:Y:S01]  /*56740*/  STL.64 [R1+0x3e8], R46 ;  /* 0x0003e82e01007387 */ /* 0x0001e20000100a00 */
[----:B------:R-:W-:-:S03]  /*56750*/  IMAD.MOV.U32 R40, RZ, RZ, R44 ;  /* 0x000000ffff287224 */ /* 0x000fc600078e002c */
[----:B0-----:R-:W3:Y:S04]  /*56760*/  LDL.LU.64 R46, [R1+0x2228] ;  /* 0x00222800012e7983 */ /* 0x001ee80000300a00 */
[----:B------:R-:W3:Y:S01]  /*56770*/  LDL.LU.64 R44, [R1+0x2220] ;  /* 0x00222000012c7983 */ /* 0x000ee20000300a00 */
[----:B------:R-:W-:Y:S02]  /*56780*/  IMAD.MOV.U32 R42, RZ, RZ, R9 ;  /* 0x000000ffff2a7224 */ /* 0x000fe400078e0009 */
[----:B------:R-:W-:Y:S01]  /*56790*/  IMAD.MOV.U32 R43, RZ, RZ, R8 ;  /* 0x000000ffff2b7224 */ /* 0x000fe200078e0008 */
[----:B------:R0:W-:Y:S01]  /*567a0*/  STL.64 [R1+0x2170], R40 ;  /* 0x0021702801007387 */ /* 0x0001e20000100a00 */
[----:B------:R-:W-:Y:S01]  /*567b0*/  IMAD.MOV.U32 R6, RZ, RZ, R13 ;  /* 0x000000ffff067224 */ /* 0x000fe200078e000d */
[----:B------:R-:W-:-:S02]  /*567c0*/  MOV R7, R12 ;  /* 0x0000000c00077202 */ /* 0x000fc40000000f00 */
[----:B------:R-:W1:Y:S01]  /*567d0*/  LDC R12, c[0x0][0x238] ;  /* 0x00008e00ff0c7b82 */ /* 0x000e620000000800 */
[C---:B---3--:R-:W-:Y:S06]  /*567e0*/  HMMA.16816.F32.BF16 R20, R44.reuse, R30, R20 ;  /* 0x0000001e2c14723c */ /* 0x048fec0000041814 */
[C---:B------:R-:W-:Y:S06]  /*567f0*/  HMMA.16816.F32.BF16 R8, R44.reuse, R10, R32 ;  /* 0x0000000a2c08723c */ /* 0x040fec0000041820 */
[C---:B0-----:R-:W-:Y:S01]  /*56800*/  HMMA.16816.F32.BF16 R40, R44.reuse, R42, R24 ;  /* 0x0000002a2c28723c */ /* 0x041fe20000041818 */
[----:B------:R-:W3:Y:S05]  /*56810*/  LDL.LU R32, [R1+0xc0] ;  /* 0x0000c00001207983 */ /* 0x000eea0000300800 */
[C---:B----4-:R-:W-:Y:S06]  /*56820*/  HMMA.16816.F32.BF16 R4, R44.reuse, R6, R36 ;  /* 0x000000062c04723c */ /* 0x050fec0000041824 */
[C---:B--2---:R-:W-:Y:S06]  /*56830*/  HMMA.16816.F32.BF16 R48, R44.reuse, R50, R16 ;  /* 0x000000322c30723c */ /* 0x044fec0000041810 */
[C---:B------:R-:W-:Y:S01]  /*56840*/  HMMA.16816.F32.BF16 R56, R44.reuse, R58, R52 ;  /* 0x0000003a2c38723c */ /* 0x040fe20000041834 */
[----:B------:R-:W-:Y:S04]  /*56850*/  STL.64 [R1+0x7a0], R20 ;  /* 0x0007a01401007387 */ /* 0x000fe80000100a00 */
[----:B------:R-:W-:Y:S04]  /*56860*/  STL.64 [R1+0x7a8], R22 ;  /* 0x0007a81601007387 */ /* 0x000fe80000100a00 */
[----:B------:R0:W-:Y:S04]  /*56870*/  STL.64 [R1+0x730], R8 ;  /* 0x0007300801007387 */ /* 0x0001e80000100a00 */
[----:B------:R2:W-:Y:S04]  /*56880*/  STL.64 [R1+0x738], R10 ;  /* 0x0007380a01007387 */ /* 0x0005e80000100a00 */
[----:B------:R-:W3:Y:S04]  /*56890*/  LDL.LU R33, [R1+0xc4] ;  /* 0x0000c40001217983 */ /* 0x000ee80000300800 */
[----:B------:R-:W3:Y:S04]  /*568a0*/  LDL.LU R34, [R1+0xc8] ;  /* 0x0000c80001227983 */ /* 0x000ee80000300800 */
[----:B------:R-:W3:Y:S04]  /*568b0*/  LDL.LU R35, [R1+0xcc] ;  /* 0x0000cc0001237983 */ /* 0x000ee80000300800 */
[----:B0-----:R-:W4:Y:S04]  /*568c0*/  LDL.LU R8, [R1+0xd0] ;  /* 0x0000d00001087983 */ /* 0x001f280000300800 */
[----:B------:R-:W4:Y:S04]  /*568d0*/  LDL.LU R9, [R1+0xd4] ;  /* 0x0000d40001097983 */ /* 0x000f280000300800 */
[----:B--2---:R-:W4:Y:S04]  /*568e0*/  LDL.LU R10, [R1+0xd8] ;  /* 0x0000d800010a7983 */ /* 0x004f280000300800 */
        /* <DEDUP_REMOVED lines=9> */
[----:B------:R-:W2:Y:S04]  /*56980*/  LDL.LU.64 R26, [R1+0x2218] ;  /* 0x00221800011a7983 */ /* 0x000ea80000300a00 */
[----:B------:R0:W-:Y:S04]  /*56990*/  STL.64 [R1+0x6e0], R40 ;  /* 0x0006e02801007387 */ /* 0x0001e80000100a00 */
[----:B------:R1:W-:Y:S04]  /*569a0*/  STL.64 [R1+0x6e8], R42 ;  /* 0x0006e82a01007387 */ /* 0x0003e80000100a00 */
[----:B0-----:R-:W2:Y:S04]  /*569b0*/  LDL.LU R40, [R1+0x80] ;  /* 0x0000800001287983 */ /* 0x001ea80000300800 */
[----:B------:R-:W2:Y:S04]  /*569c0*/  LDL.LU R41, [R1+0x84] ;  /* 0x0000840001297983 */ /* 0x000ea80000300800 */
[----:B-1----:R-:W2:Y:S04]  /*569d0*/  LDL.LU R42, [R1+0x88] ;  /* 0x00008800012a7983 */ /* 0x002ea80000300800 */
[----:B------:R-:W2:Y:S04]  /*569e0*/  LDL.LU R43, [R1+0x8c] ;  /* 0x00008c00012b7983 */ /* 0x000ea80000300800 */
[----:B------:R-:W2:Y:S04]  /*569f0*/  LDL.LU R24, [R1+0x918] ;  /* 0x0009180001187983 */ /* 0x000ea80000300800 */
[----:B------:R-:W3:Y:S04]  /*56a00*/  LDL.LU.64 R38, [R1+0x2210] ;  /* 0x0022100001267983 */ /* 0x000ee80000300a00 */
[----:B------:R-:W3:Y:S04]  /*56a10*/  LDL.LU.64 R36, [R1+0x2208] ;  /* 0x0022080001247983 */ /* 0x000ee80000300a00 */
[----:B------:R-:W-:Y:S04]  /*56a20*/  STL.64 [R1+0x680], R4 ;  /* 0x0006800401007387 */ /* 0x000fe80000100a00 */
[----:B------:R0:W-:Y:S04]  /*56a30*/  STL.64 [R1+0x688], R6 ;  /* 0x0006880601007387 */ /* 0x0001e80000100a00 */
[----:B0-----:R-:W4:Y:S04]  /*56a40*/  LDL.LU.64 R6, [R1+0x2200] ;  /* 0x0022000001067983 */ /* 0x001f280000300a00 */
[----:B------:R-:W4:Y:S04]  /*56a50*/  LDL.LU.64 R4, [R1+0x21f8] ;  /* 0x0021f80001047983 */ /* 0x000f280000300a00 */
[----:B------:R-:W2:Y:S04]  /*56a60*/  LDL.LU.64 R18, [R1+0x21f0] ;  /* 0x0021f00001127983 */ /* 0x000ea80000300a00 */
[----:B------:R-:W-:Y:S04]  /*56a70*/  STL.64 [R1+0x630], R48 ;  /* 0x0006303001007387 */ /* 0x000fe80000100a00 */
[----:B------:R0:W-:Y:S04]  /*56a80*/  STL.64 [R1+0x638], R50 ;  /* 0x0006383201007387 */ /* 0x0001e80000100a00 */
[----:B0-----:R-:W3:Y:S04]  /*56a90*/  LDL.LU.64 R50, [R1+0x21e8] ;  /* 0x0021e80001327983 */ /* 0x001ee80000300a00 */
[----:B------:R0:W5:Y:S04]  /*56aa0*/  LDL.LU.64 R48, [R1+0x21e0] ;  /* 0x0021e00001307983 */ /* 0x0001680000300a00 */
[----:B------:R-:W4:Y:S04]  /*56ab0*/  LDL.LU.64 R54, [R1+0x21d8] ;  /* 0x0021d80001367983 */ /* 0x000f280000300a00 */
[----:B------:R-:W2:Y:S04]  /*56ac0*/  LDL.LU.64 R52, [R1+0x21d0] ;  /* 0x0021d00001347983 */ /* 0x000ea80000300a00 */
[----:B------:R-:W-:Y:S04]  /*56ad0*/  STL.64 [R1+0x5a0], R56 ;  /* 0x0005a03801007387 */ /* 0x000fe80000100a00 */
[----:B------:R1:W-:Y:S04]  /*56ae0*/  STL.64 [R1+0x5a8], R58 ;  /* 0x0005a83a01007387 */ /* 0x0003e80000100a00 */
[----:B-1----:R-:W2:Y:S04]  /*56af0*/  LDL.LU.64 R58, [R1+0x21c8] ;  /* 0x0021c800013a7983 */ /* 0x002ea80000300a00 */
[----:B------:R0:W5:Y:S01]  /*56b00*/  LDL.LU.64 R56, [R1+0x21c0] ;  /* 0x0021c00001387983 */ /* 0x0001620000300a00 */
[C---:B----4-:R-:W-:Y:S06]  /*56b10*/  HMMA.16816.F32.BF16 R4, R44.reuse, R54, R4 ;  /* 0x000000362c04723c */ /* 0x050fec0000041804 */
[C---:B---3--:R-:W-:Y:S06]  /*56b20*/  HMMA.16816.F32.BF16 R8, R44.reuse, R50, R8 ;  /* 0x000000322c08723c */ /* 0x048fec0000041808 */
[----:B--2---:R-:W-:Y:S01]  /*56b30*/  HMMA.16816.F32.BF16 R36, R44, R58, R36 ;  /* 0x0000003a2c24723c */ /* 0x004fe20000041824 */
[----:B------:R1:W-:-:S15]  /*56b40*/  STL.64 [R1+0x2168], R52 ;  /* 0x0021683401007387 */ /* 0x0003de0000100a00 */
[----:B------:R-:W-:-:S07]  /*56b50*/  NOP ;  /* 0x0000000000007918 */ /* 0x000fce0000000000 */
[----:B------:R2:W-:Y:S04]  /*56b60*/  STL.64 [R1+0x550], R36 ;  /* 0x0005502401007387 */ /* 0x0005e80000100a00 */
[----:B------:R3:W-:Y:S04]  /*56b70*/  STL.64 [R1+0x558], R38 ;  /* 0x0005582601007387 */ /* 0x0007e80000100a00 */
[----:B-1----:R-:W4:Y:S04]  /*56b80*/  LDL.LU R52, [R1+0x70] ;  /* 0x0000700001347983 */ /* 0x002f280000300800 */
[----:B------:R-:W-:Y:S04]  /*56b90*/  STL.64 [R1+0x4f0], R4 ;  /* 0x0004f00401007387 */ /* 0x000fe80000100a00 */
[----:B------:R1:W-:Y:S04]  /*56ba0*/  STL.64 [R1+0x4f8], R6 ;  /* 0x0004f80601007387 */ /* 0x0003e80000100a00 */
[----:B------:R-:W4:Y:S04]  /*56bb0*/  LDL.LU R53, [R1+0x74] ;  /* 0x0000740001357983 */ /* 0x000f280000300800 */
[----:B------:R-:W4:Y:S04]  /*56bc0*/  LDL.LU R54, [R1+0x78] ;  /* 0x0000780001367983 */ /* 0x000f280000300800 */
[----:B------:R-:W4:Y:S01]  /*56bd0*/  LDL.LU R55, [R1+0x7c] ;  /* 0x00007c0001377983 */ /* 0x000f220000300800 */
[----:B--2---:R-:W-:-:S02]  /*56be0*/  IMAD.MOV.U32 R37, RZ, RZ, R0 ;  /* 0x000000ffff257224 */ /* 0x004fc400078e0000 */
[----:B---3--:R-:W-:Y:S01]  /*56bf0*/  IMAD.MOV.U32 R38, RZ, RZ, R3 ;  /* 0x000000ffff267224 */ /* 0x008fe200078e0003 */
[----:B-1----:R-:W2:Y:S04]  /*56c00*/  LDL.LU.64 R6, [R1+0x5f8] ;  /* 0x0005f80001067983 */ /* 0x002ea80000300a00 */
[----:B------:R-:W3:Y:S04]  /*56c10*/  LDL.LU.64 R58, [R1+0x5f0] ;  /* 0x0005f000013a7983 */ /* 0x000ee80000300a00 */
[----:B------:R-:W2:Y:S04]  /*56c20*/  LDL.LU R36, [R1+0x60] ;  /* 0x0000600001247983 */ /* 0x000ea80000300800 */
[----:B------:R-:W4:Y:S04]  /*56c30*/  LDL.LU R0, [R1+0x21b8] ;  /* 0x0021b80001007983 */ /* 0x000f280000300800 */
[----:B------:R-:W3:Y:S01]  /*56c40*/  LDL.LU R3, [R1+0x21b4] ;  /* 0x0021b40001037983 */ /* 0x000ee20000300800 */
[----:B------:R-:W-:-:S03]  /*56c50*/  IMAD.MOV.U32 R39, RZ, RZ, R2 ;  /* 0x000000ffff277224 */ /* 0x000fc600078e0002 */
[----:B------:R-:W2:Y:S04]  /*56c60*/  LDL.LU R2, [R1+0x21b0] ;  /* 0x0021b00001027983 */ /* 0x000ea80000300800 */
[----:B------:R-:W-:Y:S04]  /*56c70*/  STL.64 [R1+0x4b0], R8 ;  /* 0x0004b00801007387 */ /* 0x000fe80000100a00 */
[----:B------:R1:W-:Y:S04]  /*56c80*/  STL.64 [R1+0x4b8], R10 ;  /* 0x0004b80a01007387 */ /* 0x0003e80000100a00 */
[----:B-1----:R-:W4:Y:S02]  /*56c90*/  LDL.LU.64 R10, [R1+0x21a8] ;  /* 0x0021a800010a7983 */ /* 0x002f240000300a00 */
[----:B----4-:R-:W-:Y:S02]  /*56ca0*/  HMMA.16816.F32.BF16 R8, R44, R10, R32 ;  /* 0x0000000a2c08723c */ /* 0x010fe40000041820 */
[----:B------:R-:W4:Y:S04]  /*56cb0*/  LDL.LU.64 R34, [R1+0x21a0] ;  /* 0x0021a00001227983 */ /* 0x000f280000300a00 */
[----:B------:R0:W5:-:S15]  /*56cc0*/  LDL.LU.64 R32, [R1+0x2198] ;  /* 0x0021980001207983 */ /* 0x00015e0000300a00 */
[----:B------:R-:W-:-:S02]  /*56cd0*/  NOP ;  /* 0x0000000000007918 */ /* 0x000fc40000000000 */
[----:B------:R1:W-:Y:S04]  /*56ce0*/  STL.64 [R1+0x460], R8 ;  /* 0x0004600801007387 */ /* 0x0003e80000100a00 */
[----:B------:R3:W-:Y:S04]  /*56cf0*/  STL.64 [R1+0x468], R10 ;  /* 0x0004680a01007387 */ /* 0x0007e80000100a00 */
[----:B-1----:R-:W4:Y:S01]  /*56d00*/  LDL.LU R8, [R1+0x90] ;  /* 0x0000900001087983 */ /* 0x002f220000300800 */
[----:B--2---:R-:W-:-:S03]  /*56d10*/  IMAD.MOV.U32 R9, RZ, RZ, R2 ;  /* 0x000000ffff097224 */ /* 0x004fc600078e0002 */
[----:B------:R-:W2:Y:S01]  /*56d20*/  LDL.LU R2, [R1+0x2194] ;  /* 0x0021940001027983 */ /* 0x000ea20000300800 */
[----:B---3--:R-:W-:-:S03]  /*56d30*/  IMAD.MOV.U32 R10, RZ, RZ, R3 ;  /* 0x000000ffff0a7224 */ /* 0x008fc600078e0003 */
[----:B------:R-:W3:Y:S01]  /*56d40*/  LDL.LU R3, [R1+0x2190] ;  /* 0x0021900001037983 */ /* 0x000ee20000300800 */
[----:B----4-:R-:W-:-:S15]  /*56d50*/  HMMA.16816.F32.BF16 R28, R44, R34, R28 ;  /* 0x000000222c1c723c */ /* 0x010fde000004181c */
[----:B------:R-:W-:-:S08]  /*56d60*/  NOP ;  /* 0x0000000000007918 */ /* 0x000fd00000000000 */
[----:B------:R-:W-:Y:S04]  /*56d70*/  STL.64 [R1+0x450], R28 ;  /* 0x0004501c01007387 */ /* 0x000fe80000100a00 */
[----:B------:R1:W-:Y:S04]  /*56d80*/  STL.64 [R1+0x458], R30 ;  /* 0x0004581e01007387 */ /* 0x0003e80000100a00 */
[----:B-1----:R-:W4:Y:S04]  /*56d90*/  LDL.LU.64 R30, [R1+0x2188] ;  /* 0x00218800011e7983 */ /* 0x002f280000300a00 */
[----:B------:R0:W5:Y:S04]  /*56da0*/  LDL.LU.64 R28, [R1+0x2180] ;  /* 0x00218000011c7983 */ /* 0x0001680000300a00 */
[----:B------:R-:W2:Y:S01]  /*56db0*/  LDL.LU R60, [R1+0x1f4c] ;  /* 0x001f4c00013c7983 */ /* 0x000ea20000300800 */
[----:B------:R-:W-:-:S07]  /*56dc0*/  IMAD.MOV.U32 R11, RZ, RZ, R0 ;  /* 0x000000ffff0b7224 */ /* 0x000fce00078e0000 */
[C---:B------:R-:W-:Y:S06]  /*56dd0*/  HMMA.16816.F32.BF16 R8, R44.reuse, R26, R8 ;  /* 0x0000001a2c08723c */ /* 0x040fec0000041808 */
[----:B----4-:R-:W-:-:S15]  /*56de0*/  HMMA.16816.F32.BF16 R20, R44, R30, R20 ;  /* 0x0000001e2c14723c */ /* 0x010fde0000041814 */
[----:B------:R-:W-:-:S08]  /*56df0*/  NOP ;  /* 0x0000000000007918 */ /* 0x000fd00000000000 */
[----:B------:R-:W-:Y:S04]  /*56e00*/  STL.64 [R1+0x430], R20 ;  /* 0x0004301401007387 */ /* 0x000fe80000100a00 */
[----:B------:R1:W-:Y:S04]  /*56e10*/  STL.64 [R1+0x438], R22 ;  /* 0x0004381601007387 */ /* 0x0003e80000100a00 */
[----:B-1----:R-:W4:Y:S04]  /*56e20*/  LDL.LU.64 R22, [R1+0x2178] ;  /* 0x0021780001167983 */ /* 0x002f280000300a00 */
[----:B------:R-:W3:Y:S04]  /*56e30*/  LDL.LU R21, [R1+0x1f44] ;  /* 0x001f440001157983 */ /* 0x000ee80000300800 */
[----:B------:R-:W3:Y:S04]  /*56e40*/  LDL.LU R20, [R1+0x1f3c] ;  /* 0x001f3c0001147983 */ /* 0x000ee80000300800 */
[----:B------:R-:W3:Y:S04]  /*56e50*/  LDL.LU R0, [R1+0x1f34] ;  /* 0x001f340001007983 */ /* 0x000ee80000300800 */
[----:B------:R-:W3:Y:S04]  /*56e60*/  LDL.LU R17, [R1+0x1f2c] ;  /* 0x001f2c0001117983 */ /* 0x000ee80000300800 */
[----:B------:R-:W3:Y:S04]  /*56e70*/  LDL.LU R16, [R1+0x1f24] ;  /* 0x001f240001107983 */ /* 0x000ee80000300800 */
[----:B------:R1:W-:Y:S04]  /*56e80*/  STL.64 [R1+0x420], R8 ;  /* 0x0004200801007387 */ /* 0x0003e80000100a00 */
[----:B------:R-:W-:Y:S04]  /*56e90*/  STL.64 [R1+0x428], R10 ;  /* 0x0004280a01007387 */ /* 0x000fe80000100a00 */
[----:B------:R-:W3:Y:S04]  /*56ea0*/  LDL.LU R13, [R1+0x1f48] ;  /* 0x001f4800010d7983 */ /* 0x000ee80000300800 */
[----:B-1----:R-:W3:Y:S04]  /*56eb0*/  LDL.LU R9, [R1+0x1f1c] ;  /* 0x001f1c0001097983 */ /* 0x002ee80000300800 */
[----:B------:R-:W3:Y:S01]  /*56ec0*/  LDL.LU R8, [R1+0x1f40] ;  /* 0x001f400001087983 */ /* 0x000ee20000300800 */
[----:B------:R-:W-:Y:S01]  /*56ed0*/  HMMA.16816.F32.BF16 R52, R44, R18, R52 ;  /* 0x000000122c34723c */ /* 0x000fe20000041834 */
[----:B------:R-:W-:-:S04]  /*56ee0*/  IMAD.SHL.U32 R12, R12, 0x80, RZ ;  /* 0x000000800c0c7824 */ /* 0x000fc800078e00ff */
[----:B------:R-:W-:Y:S02]  /*56ef0*/  IMAD.SHL.U32 R12, R12, 0x2, RZ ;  /* 0x000000020c0c7824 */ /* 0x000fe400078e00ff */
[----:B------:R-:W-:-:S03]  /*56f00*/  VIADD R24, R24, 0x1 ;  /* 0x0000000118187836 */ /* 0x000fc60000000000 */
[----:B--2---:R-:W-:-:S14]  /*56f10*/  IADD3 R60, P5, R60, R12, RZ ;  /* 0x0000000c3c3c7210 */ /* 0x004fdc0007fbe0ff */
[----:B------:R-:W-:Y:S01]  /*56f20*/  IMAD.MOV.U32 R30, RZ, RZ, R52 ;  /* 0x000000ffff1e7224 */ /* 0x000fe200078e0034 */
[C---:B----4-:R-:W-:Y:S06]  /*56f30*/  HMMA.16816.F32.BF16 R40, R44.reuse, R22, R40 ;  /* 0x000000162c28723c */ /* 0x050fec0000041828 */
[----:B------:R-:W-:Y:S01]  /*56f40*/  HMMA.16816.F32.BF16 R44, R44, R14, R36 ;  /* 0x0000000e2c2c723c */ /* 0x000fe20000041824 */
[-C--:B---3--:R-:W-:Y:S02]  /*56f50*/  IADD3 R21, P6, R21, R12.reuse, RZ ;  /* 0x0000000c15157210 */ /* 0x088fe40007fde0ff */
[----:B------:R-:W-:-:S14]  /*56f60*/  IADD3 R0, P2, R0, R12, RZ ;  /* 0x0000000c00007210 */ /* 0x000fdc0007f5e0ff */
[----:B------:R1:W-:Y:S04]  /*56f70*/  STL.64 [R1+0x410], R40 ;  /* 0x0004102801007387 */ /* 0x0003e80000100a00 */
[----:B------:R2:W-:Y:S01]  /*56f80*/  STL.64 [R1+0x418], R42 ;  /* 0x0004182a01007387 */ /* 0x0005e20000100a00 */
[----:B------:R-:W-:-:S03]  /*56f90*/  IMAD.MOV.U32 R22, RZ, RZ, R40 ;  /* 0x000000ffff167224 */ /* 0x000fc600078e0028 */
[----:B-1----:R0:W5:Y:S04]  /*56fa0*/  LDL.LU.64 R40, [R1+0x2170] ;  /* 0x0021700001287983 */ /* 0x0021680000300a00 */
[----:B------:R1:W-:Y:S04]  /*56fb0*/  STL.64 [R1+0x400], R52 ;  /* 0x0004003401007387 */ /* 0x0003e80000100a00 */
[----:B------:R-:W-:Y:S01]  /*56fc0*/  STL.64 [R1+0x408], R54 ;  /* 0x0004083601007387 */ /* 0x000fe20000100a00 */
[----:B--2---:R-:W2:Y:S03]  /*56fd0*/  LDC R43, c[0x0][0x230] ;  /* 0x00008c00ff2b7b82 */ /* 0x004ea60000000800 */
[----:B-1----:R0:W5:Y:S04]  /*56fe0*/  LDL.LU.64 R52, [R1+0x2168] ;  /* 0x0021680001347983 */ /* 0x0021680000300a00 */
[----:B------:R0:W5:Y:S04]  /*56ff0*/  LDL.LU.64 R38, [R1+0x2160] ;  /* 0x0021600001267983 */ /* 0x0001680000300a00 */
[----:B------:R0:W5:Y:S04]  /*57000*/  LDL.LU R36, [R1+0x2158] ;  /* 0x0021580001247983 */ /* 0x0001680000300800 */
[----:B------:R-:W-:Y:S04]  /*57010*/  STL.64 [R1+0x3f0], R44 ;  /* 0x0003f02c01007387 */ /* 0x000fe80000100a00 */
[----:B------:R-:W-:Y:S04]  /*57020*/  STL.64 [R1+0x3f8], R46 ;  /* 0x0003f82e01007387 */ /* 0x000fe80000100a00 */
[----:B------:R-:W-:Y:S04]  /*57030*/  STL [R1+0x918], R24 ;  /* 0x0009181801007387 */ /* 0x000fe80000100800 */
[----:B------:R1:W-:Y:S04]  /*57040*/  STL [R1+0x1f4c], R60 ;  /* 0x001f4c3c01007387 */ /* 0x0003e80000100800 */
[----:B-1----:R-:W3:Y:S04]  /*57050*/  LDL.LU R60, [R1+0x1f14] ;  /* 0x001f1400013c7983 */ /* 0x002ee80000300800 */
[----:B------:R1:W-:Y:S04]  /*57060*/  STL [R1+0x1f34], R0 ;  /* 0x001f340001007387 */ /* 0x0003e80000100800 */
[----:B------:R-:W-:Y:S04]  /*57070*/  STL [R1+0x1f44], R21 ;  /* 0x001f441501007387 */ /* 0x000fe80000100800 */
[----:B-1----:R-:W4:Y:S01]  /*57080*/  LDL.LU R0, [R1+0x1f38] ;  /* 0x001f380001007983 */ /* 0x002f220000300800 */
[----:B------:R-:W-:-:S02]  /*57090*/  IADD3 R5, P0, R6, R12, RZ ;  /* 0x0000000c06057210 */ /* 0x000fc40007f1e0ff */
[-C--:B------:R-:W-:Y:S01]  /*570a0*/  IADD3 R4, P1, R58, R12.reuse, RZ ;  /* 0x0000000c3a047210 */ /* 0x080fe20007f3e0ff */
[----:B--2---:R-:W-:Y:S02]  /*570b0*/  VIADD R43, R43, 0x7f ;  /* 0x0000007f2b2b7836 */ /* 0x004fe40000000000 */
[----:B------:R-:W-:Y:S01]  /*570c0*/  IMAD.X R6, R7, 0x1, R3, P0 ;  /* 0x0000000107067824 */ /* 0x000fe200000e0603 */
[----:B------:R-:W-:Y:S02]  /*570d0*/  IADD3.X R7, R59, R3, RZ, P1, !PT ;  /* 0x000000033b077210 */ /* 0x000fe40000ffe4ff */
[-C--:B------:R-:W-:Y:S02]  /*570e0*/  IADD3 R20, P1, R20, R12.reuse, RZ ;  /* 0x0000000c14147210 */ /* 0x080fe40007f3e0ff */
[-C--:B------:R-:W-:Y:S02]  /*570f0*/  IADD3 R17, P3, R17, R12.reuse, RZ ;  /* 0x0000000c11117210 */ /* 0x080fe40007f7e0ff */
[----:B------:R-:W-:-:S02]  /*57100*/  IADD3 R16, P4, R16, R12, RZ ;  /* 0x0000000c10107210 */ /* 0x000fc40007f9e0ff */
[----:B------:R-:W-:Y:S01]  /*57110*/  SHF.R.S32.HI R25, RZ, 0x1f, R43 ;  /* 0x0000001fff197819 */ /* 0x000fe2000001142b */
[----:B------:R-:W-:Y:S01]  /*57120*/  IMAD.X R13, R13, 0x1, R3, P5 ;  /* 0x000000010d0d7824 */ /* 0x000fe200028e0603 */
[----:B------:R-:W-:Y:S01]  /*57130*/  STL [R1+0x1f3c], R20 ;  /* 0x001f3c1401007387 */ /* 0x000fe20000100800 */
[----:B------:R-:W-:-:S03]  /*57140*/  IADD3 R9, P5, R9, R12, RZ ;  /* 0x0000000c09097210 */ /* 0x000fc60007fbe0ff */
[----:B------:R-:W-:Y:S01]  /*57150*/  STL [R1+0x1f2c], R17 ;  /* 0x001f2c1101007387 */ /* 0x000fe20000100800 */
[----:B------:R-:W-:-:S03]  /*57160*/  IMAD.MOV.U32 R26, RZ, RZ, R45 ;  /* 0x000000ffff1a7224 */ /* 0x000fc600078e002d */
[----:B------:R-:W-:Y:S01]  /*57170*/  STL [R1+0x1f24], R16 ;  /* 0x001f241001007387 */ /* 0x000fe20000100800 */
[----:B------:R-:W-:Y:S01]  /*57180*/  LEA.HI R10, R25, R43, RZ, 0x7 ;  /* 0x0000002b190a7211 */ /* 0x000fe200078f38ff */
[----:B------:R-:W-:Y:S02]  /*57190*/  IMAD.X R8, R8, 0x1, R3, P6 ;  /* 0x0000000108087824 */ /* 0x000fe400030e0603 */
[----:B------:R-:W2:Y:S01]  /*571a0*/  LDL.LU R45, [R1+0x1f0c] ;  /* 0x001f0c00012d7983 */ /* 0x000ea20000300800 */
[----:B------:R-:W-:-:S03]  /*571b0*/  IMAD.MOV.U32 R19, RZ, RZ, R46 ;  /* 0x000000ffff137224 */ /* 0x000fc600078e002e */
[----:B------:R-:W-:Y:S04]  /*571c0*/  STL [R1+0x1f48], R13 ;  /* 0x001f480d01007387 */ /* 0x000fe80000100800 */
[----:B------:R-:W2:Y:S01]  /*571d0*/  LDL.LU R46, [R1+0x1f30] ;  /* 0x001f3000012e7983 */ /* 0x000ea20000300800 */
[----:B------:R-:W-:-:S03]  /*571e0*/  IMAD.MOV.U32 R27, RZ, RZ, R47 ;  /* 0x000000ffff1b7224 */ /* 0x000fc600078e002f */
[----:B------:R-:W-:Y:S01]  /*571f0*/  STL [R1+0x1f1c], R9 ;  /* 0x001f1c0901007387 */ /* 0x000fe20000100800 */
[----:B------:R-:W-:-:S03]  /*57200*/  SHF.R.S32.HI R10, RZ, 0x7, R10 ;  /* 0x00000007ff0a7819 */ /* 0x000fc6000001140a */
[----:B------:R-:W2:Y:S04]  /*57210*/  LDL.LU R47, [R1+0x1f04] ;  /* 0x001f0400012f7983 */ /* 0x000ea80000300800 */
[----:B------:R1:W-:Y:S04]  /*57220*/  STL [R1+0x1f40], R8 ;  /* 0x001f400801007387 */ /* 0x0003e80000100800 */
[----:B------:R-:W2:Y:S04]  /*57230*/  LDL.LU R14, [R1+0x1f28] ;  /* 0x001f2800010e7983 */ /* 0x000ea80000300800 */
[----:B------:R-:W2:Y:S04]  /*57240*/  LDL.LU R15, [R1+0x1efc] ;  /* 0x001efc00010f7983 */ /* 0x000ea80000300800 */
[----:B------:R-:W2:Y:S01]  /*57250*/  LDL.LU R34, [R1+0x1f20] ;  /* 0x001f200001227983 */ /* 0x000ea20000300800 */
[----:B------:R-:W-:-:S03]  /*57260*/  ISETP.NE.U32.AND P0, PT, R24, R10, PT ;  /* 0x0000000a1800720c */ /* 0x000fc60003f05070 */
        /* <DEDUP_REMOVED lines=16> */
[----:B-1----:R-:W2:Y:S04]  /*57370*/  LDL.LU R8, [R1+0x1ebc] ;  /* 0x001ebc0001087983 */ /* 0x002ea80000300800 */
[----:B------:R-:W2:Y:S04]  /*57380*/  LDL.LU R21, [R1+0x1ee0] ;  /* 0x001ee00001157983 */ /* 0x000ea80000300800 */
[----:B------:R-:W2:Y:S01]  /*57390*/  LDL.LU R20, [R1+0x1eb4] ;  /* 0x001eb40001147983 */ /* 0x000ea20000300800 */
[----:B---3--:R-:W-:-:S05]  /*573a0*/  IADD3 R60, P6, R60, R12, RZ ;  /* 0x0000000c3c3c7210 */ /* 0x008fca0007fde0ff */
[----:B------:R1:W-:Y:S01]  /*573b0*/  STL [R1+0x1f14], R60 ;  /* 0x001f143c01007387 */ /* 0x0003e20000100800 */
[----:B----4-:R-:W-:-:S03]  /*573c0*/  IMAD.X R0, R0, 0x1, R3, P1 ;  /* 0x0000000100007824 */ /* 0x010fc600008e0603 */
[----:B-1----:R-:W3:Y:S04]  /*573d0*/  LDL.LU R60, [R1+0x1ed8] ;  /* 0x001ed800013c7983 */ /* 0x002ee80000300800 */
[----:B------:R-:W4:Y:S04]  /*573e0*/  LDL.LU R17, [R1+0x1eac] ;  /* 0x001eac0001117983 */ /* 0x000f280000300800 */
[----:B------:R-:W4:Y:S04]  /*573f0*/  LDL.LU R16, [R1+0x1ed0] ;  /* 0x001ed00001107983 */ /* 0x000f280000300800 */
[----:B------:R-:W4:Y:S04]  /*57400*/  LDL.LU R13, [R1+0x1ea4] ;  /* 0x001ea400010d7983 */ /* 0x000f280000300800 */
[----:B------:R1:W-:Y:S04]  /*57410*/  STL [R1+0x1f38], R0 ;  /* 0x001f380001007387 */ /* 0x0003e80000100800 */
[----:B------:R-:W4:Y:S04]  /*57420*/  LDL.LU R9, [R1+0x1ec8] ;  /* 0x001ec80001097983 */ /* 0x000f280000300800 */
[----:B-1----:R-:W4:Y:S01]  /*57430*/  LDL.LU R0, [R1+0x1e9c] ;  /* 0x001e9c0001007983 */ /* 0x002f220000300800 */
[-C--:B--2---:R-:W-:Y:S01]  /*57440*/  IADD3 R45, P1, R45, R12.reuse, RZ ;  /* 0x0000000c2d2d7210 */ /* 0x084fe20007f3e0ff */
[--C-:B------:R-:W-:Y:S01]  /*57450*/  IMAD.X R46, R46, 0x1, R3.reuse, P2 ;  /* 0x000000012e2e7824 */ /* 0x100fe200010e0603 */
[-C--:B------:R-:W-:Y:S01]  /*57460*/  IADD3 R47, P2, R47, R12.reuse, RZ ;  /* 0x0000000c2f2f7210 */ /* 0x080fe20007f5e0ff */
[--C-:B------:R-:W-:Y:S01]  /*57470*/  IMAD.X R14, R14, 0x1, R3.reuse, P3 ;  /* 0x000000010e0e7824 */ /* 0x100fe200018e0603 */
[----:B------:R-:W-:Y:S01]  /*57480*/  IADD3 R15, P3, R15, R12, RZ ;  /* 0x0000000c0f0f7210 */ /* 0x000fe20007f7e0ff */
[----:B------:R-:W-:Y:S01]  /*57490*/  STL [R1+0x1f0c], R45 ;  /* 0x001f0c2d01007387 */ /* 0x000fe20000100800 */
[----:B------:R-:W-:-:S03]  /*574a0*/  IMAD.X R34, R34, 0x1, R3, P4 ;  /* 0x0000000122227824 */ /* 0x000fc600020e0603 */
[----:B------:R-:W-:Y:S01]  /*574b0*/  STL [R1+0x1f30], R46 ;  /* 0x001f302e01007387 */ /* 0x000fe20000100800 */
[----:B------:R-:W-:-:S03]  /*574c0*/  IADD3 R35, P4, R35, R12, RZ ;  /* 0x0000000c23237210 */ /* 0x000fc60007f9e0ff */
        /* <DEDUP_REMOVED lines=21> */
[--C-:B------:R-:W-:Y:S02]  /*57620*/  IMAD.X R37, R37, 0x1, R3.reuse, P4 ;  /* 0x0000000125257824 */ /* 0x100fe400020e0603 */
[----:B------:R-:W-:Y:S01]  /*57630*/  IMAD.X R24, R24, 0x1, R3, P5 ;  /* 0x0000000118187824 */ /* 0x000fe200028e0603 */
[----:B------:R-:W-:Y:S01]  /*57640*/  STL [R1+0x1f00], R58 ;  /* 0x001f003a01007387 */ /* 0x000fe20000100800 */
[----:B------:R-:W-:-:S03]  /*57650*/  IADD3 R8, P5, R8, R12, RZ ;  /* 0x0000000c08087210 */ /* 0x000fc60007fbe0ff */
[----:B------:R-:W-:Y:S01]  /*57660*/  STL [R1+0x1ed4], R59 ;  /* 0x001ed43b01007387 */ /* 0x000fe20000100800 */
[----:B------:R-:W-:-:S03]  /*57670*/  IADD3 R25, P4, R25, R12, RZ ;  /* 0x0000000c19197210 */ /* 0x000fc60007f9e0ff */
[----:B------:R-:W-:Y:S04]  /*57680*/  STL [R1+0x1ef8], R42 ;  /* 0x001ef82a01007387 */ /* 0x000fe80000100800 */
[----:B------:R-:W-:Y:S04]  /*57690*/  STL [R1+0x1ecc], R43 ;  /* 0x001ecc2b01007387 */ /* 0x000fe80000100800 */
[----:B------:R-:W-:Y:S04]  /*576a0*/  STL [R1+0x1ef0], R37 ;  /* 0x001ef02501007387 */ /* 0x000fe80000100800 */
[----:B------:R1:W-:Y:S04]  /*576b0*/  STL [R1+0x1ebc], R8 ;  /* 0x001ebc0801007387 */ /* 0x0003e80000100800 */
[----:B------:R-:W-:Y:S04]  /*576c0*/  STL [R1+0x1ec4], R25 ;  /* 0x001ec41901007387 */ /* 0x000fe80000100800 */
[----:B-1----:R-:W2:Y:S01]  /*576d0*/  LDL.LU R8, [R1+0x1ec0] ;  /* 0x001ec00001087983 */ /* 0x002ea20000300800 */
[----:B------:R-:W-:Y:S01]  /*576e0*/  IMAD.X R21, R21, 0x1, R3, P6 ;  /* 0x0000000115157824 */ /* 0x000fe200030e0603 */
[----:B------:R-:W-:-:S02]  /*576f0*/  IADD3 R20, P6, R20, R12, RZ ;  /* 0x0000000c14147210 */ /* 0x000fc40007fde0ff */
[----:B------:R-:W-:Y:S01]  /*57700*/  STL [R1+0x1ee8], R24 ;  /* 0x001ee81801007387 */ /* 0x000fe20000100800 */
[--C-:B---3--:R-:W-:Y:S01]  /*57710*/  IMAD.X R60, R60, 0x1, R3.reuse, P1 ;  /* 0x000000013c3c7824 */ /* 0x108fe200008e0603 */
[-C--:B----4-:R-:W-:Y:S02]  /*57720*/  IADD3 R17, P1, R17, R12.reuse, RZ ;  /* 0x0000000c11117210 */ /* 0x090fe40007f3e0ff */
[----:B------:R-:W-:Y:S02]  /*57730*/  IADD3.X R16, R16, R3, RZ, P2, !PT ;  /* 0x0000000310107210 */ /* 0x000fe400017fe4ff */
[----:B------:R-:W-:Y:S01]  /*57740*/  IADD3 R13, P2, R13, R12, RZ ;  /* 0x0000000c0d0d7210 */ /* 0x000fe20007f5e0ff */
[----:B------:R1:W-:Y:S04]  /*57750*/  STL [R1+0x1ed8], R60 ;  /* 0x001ed83c01007387 */ /* 0x0003e80000100800 */
[----:B------:R-:W-:Y:S01]  /*57760*/  STL [R1+0x1ee0], R21 ;  /* 0x001ee01501007387 */ /* 0x000fe20000100800 */
[----:B------:R-:W-:-:S03]  /*57770*/  IMAD.X R9, R9, 0x1, R3, P3 ;  /* 0x0000000109097824 */ /* 0x000fc600018e0603 */
[----:B-1----:R-:W3:Y:S04]  /*57780*/  LDL.LU R60, [R1+0x1e94] ;  /* 0x001e9400013c7983 */ /* 0x002ee80000300800 */
[----:B------:R-:W-:Y:S04]  /*57790*/  STL [R1+0x1eb4], R20 ;  /* 0x001eb41401007387 */ /* 0x000fe80000100800 */
[----:B------:R-:W-:Y:S04]  /*577a0*/  STL [R1+0x1eac], R17 ;  /* 0x001eac1101007387 */ /* 0x000fe80000100800 */
[----:B------:R-:W-:Y:S01]  /*577b0*/  STL [R1+0x1ed0], R16 ;  /* 0x001ed01001007387 */ /* 0x000fe20000100800 */
[----:B------:R-:W-:-:S03]  /*577c0*/  IADD3 R0, P3, R0, R12, RZ ;  /* 0x0000000c00007210 */ /* 0x000fc60007f7e0ff */
[----:B------:R-:W4:Y:S04]  /*577d0*/  LDL.LU R45, [R1+0x1eb8] ;  /* 0x001eb800012d7983 */ /* 0x000f280000300800 */
[----:B------:R-:W-:Y:S04]  /*577e0*/  STL [R1+0x1ea4], R13 ;  /* 0x001ea40d01007387 */ /* 0x000fe80000100800 */
[----:B------:R-:W4:Y:S04]  /*577f0*/  LDL.LU R46, [R1+0x1e8c] ;  /* 0x001e8c00012e7983 */ /* 0x000f280000300800 */
[----:B------:R-:W-:Y:S04]  /*57800*/  STL [R1+0x1ec8], R9 ;  /* 0x001ec80901007387 */ /* 0x000fe80000100800 */
[----:B------:R-:W4:Y:S04]  /*57810*/  LDL.LU R47, [R1+0x1eb0] ;  /* 0x001eb000012f7983 */ /* 0x000f280000300800 */
        /* <DEDUP_REMOVED lines=20> */
[----:B------:R-:W4:Y:S01]  /*57960*/  LDL.LU R20, [R1+0x1e60] ;  /* 0x001e600001147983 */ /* 0x000f220000300800 */
[----:B--2---:R-:W-:-:S05]  /*57970*/  IMAD.X R8, R8, 0x1, R3, P4 ;  /* 0x0000000108087824 */ /* 0x004fca00020e0603 */
[----:B------:R1:W-:Y:S04]  /*57980*/  STL [R1+0x1ec0], R8 ;  /* 0x001ec00801007387 */ /* 0x0003e80000100800 */
[----:B-1----:R-:W2:Y:S04]  /*57990*/  LDL.LU R8, [R1+0x1e34] ;  /* 0x001e340001087983 */ /* 0x002ea80000300800 */
[----:B------:R-:W2:Y:S04]  /*579a0*/  LDL.LU R17, [R1+0x1e58] ;  /* 0x001e580001117983 */ /* 0x000ea80000300800 */
[----:B------:R-:W2:Y:S04]  /*579b0*/  LDL.LU R16, [R1+0x1e2c] ;  /* 0x001e2c0001107983 */ /* 0x000ea80000300800 */
[----:B------:R-:W2:Y:S01]  /*579c0*/  LDL.LU R13, [R1+0x1e50] ;  /* 0x001e5000010d7983 */ /* 0x000ea20000300800 */
[----:B---3--:R-:W-:-:S05]  /*579d0*/  IADD3 R60, P4, R60, R12, RZ ;  /* 0x0000000c3c3c7210 */ /* 0x008fca0007f9e0ff */
[----:B------:R1:W-:Y:S04]  /*579e0*/  STL [R1+0x1e94], R60 ;  /* 0x001e943c01007387 */ /* 0x0003e80000100800 */
[----:B------:R-:W3:Y:S01]  /*579f0*/  LDL.LU R9, [R1+0x1e24] ;  /* 0x001e240001097983 */ /* 0x000ee20000300800 */
[--C-:B----4-:R-:W-:Y:S01]  /*57a00*/  IMAD.X R45, R45, 0x1, R3.reuse, P5 ;  /* 0x000000012d2d7824 */ /* 0x110fe200028e0603 */
[-C--:B------:R-:W-:Y:S01]  /*57a10*/  IADD3 R46, P5, R46, R12.reuse, RZ ;  /* 0x0000000c2e2e7210 */ /* 0x080fe20007fbe0ff */
[--C-:B------:R-:W-:Y:S01]  /*57a20*/  IMAD.X R47, R47, 0x1, R3.reuse, P6 ;  /* 0x000000012f2f7824 */ /* 0x100fe200030e0603 */
[----:B------:R-:W-:Y:S01]  /*57a30*/  IADD3 R14, P6, R14, R12, RZ ;  /* 0x0000000c0e0e7210 */ /* 0x000fe20007fde0ff */
[----:B-1----:R-:W4:Y:S01]  /*57a40*/  LDL.LU R60, [R1+0x1e48] ;  /* 0x001e4800013c7983 */ /* 0x002f220000300800 */
        /* <DEDUP_REMOVED lines=30> */
[----:B------:R-:W-:-:S03]  /*57c30*/  IMAD.X R25, R25, 0x1, R3, P2 ;  /* 0x0000000119197824 */ /* 0x000fc600010e0603 */
[----:B------:R-:W-:Y:S04]  /*57c40*/  STL [R1+0x1e54], R42 ;  /* 0x001e542a01007387 */ /* 0x000fe80000100800 */
[----:B------:R-:W-:Y:S04]  /*57c50*/  STL [R1+0x1e78], R43 ;  /* 0x001e782b01007387 */ /* 0x000fe80000100800 */
[----:B------:R-:W-:Y:S04]  /*57c60*/  STL [R1+0x1e4c], R37 ;  /* 0x001e4c2501007387 */ /* 0x000fe80000100800 */
[----:B------:R1:W-:Y:S04]  /*57c70*/  STL [R1+0x1e68], R0 ;  /* 0x001e680001007387 */ /* 0x0003e80000100800 */
[----:B------:R-:W-:Y:S04]  /*57c80*/  STL [R1+0x1e70], R25 ;  /* 0x001e701901007387 */ /* 0x000fe80000100800 */
[----:B-1----:R-:W4:Y:S01]  /*57c90*/  LDL.LU R0, [R1+0x1e1c] ;  /* 0x001e1c0001007983 */ /* 0x002f220000300800 */
[-C--:B------:R-:W-:Y:S01]  /*57ca0*/  IADD3 R24, P2, R24, R12.reuse, RZ ;  /* 0x0000000c18187210 */ /* 0x080fe20007f5e0ff */
[----:B------:R-:W-:Y:S01]  /*57cb0*/  IMAD.X R20, R20, 0x1, R3, P4 ;  /* 0x0000000114147824 */ /* 0x000fe200020e0603 */
[----:B------:R-:W-:-:S03]  /*57cc0*/  IADD3 R21, P3, R21, R12, RZ ;  /* 0x0000000c15157210 */ /* 0x000fc60007f7e0ff */
[----:B------:R-:W-:Y:S01]  /*57cd0*/  STL [R1+0x1e44], R24 ;  /* 0x001e441801007387 */ /* 0x000fe20000100800 */
[----:B--2---:R-:W-:-:S05]  /*57ce0*/  IADD3 R8, P4, R8, R12, RZ ;  /* 0x0000000c08087210 */ /* 0x004fca0007f9e0ff */
[----:B------:R1:W-:Y:S04]  /*57cf0*/  STL [R1+0x1e34], R8 ;  /* 0x001e340801007387 */ /* 0x0003e80000100800 */
[----:B------:R-:W-:Y:S04]  /*57d00*/  STL [R1+0x1e3c], R21 ;  /* 0x001e3c1501007387 */ /* 0x000fe80000100800 */
[----:B-1----:R-:W2:Y:S01]  /*57d10*/  LDL.LU R8, [R1+0x1e40] ;  /* 0x001e400001087983 */ /* 0x002ea20000300800 */
[--C-:B------:R-:W-:Y:S01]  /*57d20*/  IMAD.X R17, R17, 0x1, R3.reuse, P5 ;  /* 0x0000000111117824 */ /* 0x100fe200028e0603 */
[-C--:B------:R-:W-:Y:S01]  /*57d30*/  IADD3 R16, P5, R16, R12.reuse, RZ ;  /* 0x0000000c10107210 */ /* 0x080fe20007fbe0ff */
[----:B------:R-:W-:Y:S01]  /*57d40*/  IMAD.X R13, R13, 0x1, R3, P6 ;  /* 0x000000010d0d7824 */ /* 0x000fe200030e0603 */
[----:B------:R-:W-:Y:S04]  /*57d50*/  STL [R1+0x1e60], R20 ;  /* 0x001e601401007387 */ /* 0x000fe80000100800 */
[----:B------:R-:W-:Y:S04]  /*57d60*/  STL [R1+0x1e58], R17 ;  /* 0x001e581101007387 */ /* 0x000fe80000100800 */
[----:B------:R-:W-:Y:S04]  /*57d70*/  STL [R1+0x1e2c], R16 ;  /* 0x001e2c1001007387 */ /* 0x000fe80000100800 */
[----:B------:R-:W2:Y:S04]  /*57d80*/  LDL.LU R45, [R1+0x1e14] ;  /* 0x001e1400012d7983 */ /* 0x000ea80000300800 */
[----:B------:R-:W-:Y:S04]  /*57d90*/  STL [R1+0x1e50], R13 ;  /* 0x001e500d01007387 */ /* 0x000fe80000100800 */
[----:B------:R-:W2:Y:S01]  /*57da0*/  LDL.LU R46, [R1+0x1e38] ;  /* 0x001e3800012e7983 */ /* 0x000ea20000300800 */
[----:B---3--:R-:W-:-:S05]  /*57db0*/  IADD3 R9, P6, R9, R12, RZ ;  /* 0x0000000c09097210 */ /* 0x008fca0007fde0ff */
[----:B------:R-:W-:Y:S04]  /*57dc0*/  STL [R1+0x1e24], R9 ;  /* 0x001e240901007387 */ /* 0x000fe80000100800 */
[----:B------:R-:W3:Y:S01]  /*57dd0*/  LDL.LU R47, [R1+0x1e0c] ;  /* 0x001e0c00012f7983 */ /* 0x000ee20000300800 */
[----:B----4-:R-:W-:-:S05]  /*57de0*/  IMAD.X R60, R60, 0x1, R3, P1 ;  /* 0x000000013c3c7824 */ /* 0x010fca00008e0603 */
        /* <DEDUP_REMOVED lines=21> */
[----:B------:R-:W-:-:S05]  /*57f40*/  IADD3 R0, P1, R0, R12, RZ ;  /* 0x0000000c00007210 */ /* 0x000fca0007f3e0ff */
[----:B------:R1:W-:Y:S04]  /*57f50*/  STL [R1+0x1e1c], R0 ;  /* 0x001e1c0001007387 */ /* 0x0003e80000100800 */
[----:B-1----:R-:W4:Y:S04]  /*57f60*/  LDL.LU R0, [R1+0x1de0] ;  /* 0x001de00001007983 */ /* 0x002f280000300800 */
[----:B------:R-:W4:Y:S04]  /*57f70*/  LDL.LU R17, [R1+0x1db4] ;  /* 0x001db40001117983 */ /* 0x000f280000300800 */
[----:B------:R-:W4:Y:S04]  /*57f80*/  LDL.LU R16, [R1+0x1dd8] ;  /* 0x001dd80001107983 */ /* 0x000f280000300800 */
[----:B------:R-:W4:Y:S01]  /*57f90*/  LDL.LU R13, [R1+0x1dac] ;  /* 0x001dac00010d7983 */ /* 0x000f220000300800 */
[----:B--2---:R-:W-:-:S05]  /*57fa0*/  IMAD.X R8, R8, 0x1, R3, P2 ;  /* 0x0000000108087824 */ /* 0x004fca00010e0603 */
[----:B------:R1:W-:Y:S04]  /*57fb0*/  STL [R1+0x1e40], R8 ;  /* 0x001e400801007387 */ /* 0x0003e80000100800 */
[----:B------:R-:W2:Y:S04]  /*57fc0*/  LDL.LU R9, [R1+0x1dd0] ;  /* 0x001dd00001097983 */ /* 0x000ea80000300800 */
[----:B-1----:R-:W2:Y:S01]  /*57fd0*/  LDL.LU R8, [R1+0x1da4] ;  /* 0x001da40001087983 */ /* 0x002ea20000300800 */
[----:B------:R-:W-:Y:S01]  /*57fe0*/  IADD3 R45, P2, R45, R12, RZ ;  /* 0x0000000c2d2d7210 */ /* 0x000fe20007f5e0ff */
[----:B------:R-:W-:-:S04]  /*57ff0*/  IMAD.X R46, R46, 0x1, R3, P3 ;  /* 0x000000012e2e7824 */ /* 0x000fc800018e0603 */
[----:B------:R-:W-:Y:S04]  /*58000*/  STL [R1+0x1e14], R45 ;  /* 0x001e142d01007387 */ /* 0x000fe80000100800 */
[----:B------:R-:W-:Y:S01]  /*58010*/  STL [R1+0x1e38], R46 ;  /* 0x001e382e01007387 */ /* 0x000fe20000100800 */
[-C--:B---3--:R-:W-:Y:S02]  /*58020*/  IADD3 R47, P3, R47, R12.reuse, RZ ;  /* 0x0000000c2f2f7210 */ /* 0x088fe40007f7e0ff */
[----:B----4-:R-:W-:Y:S02]  /*58030*/  IADD3.X R14, R14, R3, RZ, P4, !PT ;  /* 0x000000030e0e7210 */ /* 0x010fe400027fe4ff */
        /* <DEDUP_REMOVED lines=34> */
[----:B------:R-:W-:Y:S01]  /*58260*/  STL [R1+0x1dcc], R25 ;  /* 0x001dcc1901007387 */ /* 0x000fe20000100800 */
[----:B------:R-:W-:-:S03]  /*58270*/  IMAD.X R21, R21, 0x1, R3, P1 ;  /* 0x0000000115157824 */ /* 0x000fc600008e0603 */
[----:B-1----:R-:W3:Y:S04]  /*58280*/  LDL.LU R60, [R1+0x1dc8] ;  /* 0x001dc800013c7983 */ /* 0x002ee80000300800 */
[----:B------:R-:W-:Y:S01]  /*58290*/  STL [R1+0x1df0], R24 ;  /* 0x001df01801007387 */ /* 0x000fe20000100800 */
[----:B------:R-:W-:-:S05]  /*582a0*/  IMAD.X R0, R0, 0x1, R3, P2 ;  /* 0x0000000100007824 */ /* 0x000fca00010e0603 */
[----:B------:R1:W-:Y:S04]  /*582b0*/  STL [R1+0x1de0], R0 ;  /* 0x001de00001007387 */ /* 0x0003e80000100800 */
[----:B------:R-:W-:Y:S04]  /*582c0*/  STL [R1+0x1de8], R21 ;  /* 0x001de81501007387 */ /* 0x000fe80000100800 */
[----:B-1----:R-:W4:Y:S01]  /*582d0*/  LDL.LU R0, [R1+0x1d9c] ;  /* 0x001d9c0001007983 */ /* 0x002f220000300800 */
[-C--:B------:R-:W-:Y:S02]  /*582e0*/  IADD3 R20, P1, R20, R12.reuse, RZ ;  /* 0x0000000c14147210 */ /* 0x080fe40007f3e0ff */
[-C--:B------:R-:W-:Y:S01]  /*582f0*/  IADD3 R17, P2, R17, R12.reuse, RZ ;  /* 0x0000000c11117210 */ /* 0x080fe20007f5e0ff */
[--C-:B------:R-:W-:Y:S01]  /*58300*/  IMAD.X R16, R16, 0x1, R3.reuse, P3 ;  /* 0x0000000110107824 */ /* 0x100fe200018e0603 */
[-C--:B------:R-:W-:Y:S01]  /*58310*/  IADD3 R13, P3, R13, R12.reuse, RZ ;  /* 0x0000000c0d0d7210 */ /* 0x080fe20007f7e0ff */
[----:B--2---:R-:W-:Y:S01]  /*58320*/  IMAD.X R9, R9, 0x1, R3, P4 ;  /* 0x0000000109097824 */ /* 0x004fe200020e0603 */
[----:B------:R-:W-:Y:S04]  /*58330*/  STL [R1+0x1dbc], R20 ;  /* 0x001dbc1401007387 */ /* 0x000fe80000100800 */
[----:B------:R-:W-:Y:S04]  /*58340*/  STL [R1+0x1db4], R17 ;  /* 0x001db41101007387 */ /* 0x000fe80000100800 */
[----:B------:R-:W-:Y:S04]  /*58350*/  STL [R1+0x1dd8], R16 ;  /* 0x001dd81001007387 */ /* 0x000fe80000100800 */
[----:B------:R-:W2:Y:S04]  /*58360*/  LDL.LU R45, [R1+0x1dc0] ;  /* 0x001dc000012d7983 */ /* 0x000ea80000300800 */
[----:B------:R-:W-:Y:S01]  /*58370*/  STL [R1+0x1dac], R13 ;  /* 0x001dac0d01007387 */ /* 0x000fe20000100800 */
[----:B------:R-:W-:-:S03]  /*58380*/  IADD3 R8, P4, R8, R12, RZ ;  /* 0x0000000c08087210 */ /* 0x000fc60007f9e0ff */
[----:B------:R-:W2:Y:S04]  /*58390*/  LDL.LU R46, [R1+0x1d94] ;  /* 0x001d9400012e7983 */ /* 0x000ea80000300800 */
[----:B------:R-:W-:Y:S04]  /*583a0*/  STL [R1+0x1dd0], R9 ;  /* 0x001dd00901007387 */ /* 0x000fe80000100800 */
[----:B------:R-:W2:Y:S04]  /*583b0*/  LDL.LU R47, [R1+0x1db8] ;  /* 0x001db800012f7983 */ /* 0x000ea80000300800 */
[----:B------:R1:W-:Y:S04]  /*583c0*/  STL [R1+0x1da4], R8 ;  /* 0x001da40801007387 */ /* 0x0003e80000100800 */
        /* <DEDUP_REMOVED lines=20> */
[----:B---3--:R-:W-:-:S05]  /*58510*/  IMAD.X R60, R60, 0x1, R3, P5 ;  /* 0x000000013c3c7824 */ /* 0x008fca00028e0603 */
[----:B------:R1:W-:Y:S04]  /*58520*/  STL [R1+0x1dc8], R60 ;  /* 0x001dc83c01007387 */ /* 0x0003e80000100800 */
[----:B-1----:R-:W3:Y:S04]  /*58530*/  LDL.LU R60, [R1+0x1d3c] ;  /* 0x001d3c00013c7983 */ /* 0x002ee80000300800 */
[----:B------:R-:W3:Y:S04]  /*58540*/  LDL.LU R17, [R1+0x1d60] ;  /* 0x001d600001117983 */ /* 0x000ee80000300800 */
[----:B------:R-:W3:Y:S04]  /*58550*/  LDL.LU R16, [R1+0x1d34] ;  /* 0x001d340001107983 */ /* 0x000ee80000300800 */
[----:B------:R-:W3:Y:S01]  /*58560*/  LDL.LU R13, [R1+0x1d58] ;  /* 0x001d5800010d7983 */ /* 0x000ee20000300800 */
[----:B----4-:R-:W-:-:S05]  /*58570*/  IADD3 R0, P5, R0, R12, RZ ;  /* 0x0000000c00007210 */ /* 0x010fca0007fbe0ff */
[----:B------:R1:W-:Y:S04]  /*58580*/  STL [R1+0x1d9c], R0 ;  /* 0x001d9c0001007387 */ /* 0x0003e80000100800 */
[----:B------:R-:W4:Y:S04]  /*58590*/  LDL.LU R9, [R1+0x1d2c] ;  /* 0x001d2c0001097983 */ /* 0x000f280000300800 */
[----:B-1----:R-:W4:Y:S01]  /*585a0*/  LDL.LU R0, [R1+0x1d50] ;  /* 0x001d500001007983 */ /* 0x002f220000300800 */
[--C-:B--2---:R-:W-:Y:S01]  /*585b0*/  IMAD.X R45, R45, 0x1, R3.reuse, P6 ;  /* 0x000000012d2d7824 */ /* 0x104fe200030e0603 */
[-C--:B------:R-:W-:Y:S01]  /*585c0*/  IADD3 R46, P6, R46, R12.reuse, RZ ;  /* 0x0000000c2e2e7210 */ /* 0x080fe20007fde0ff */
[--C-:B------:R-:W-:Y:S01]  /*585d0*/  IMAD.X R47, R47, 0x1, R3.reuse, P1 ;  /* 0x000000012f2f7824 */ /* 0x100fe200008e0603 */
[-C--:B------:R-:W-:Y:S01]  /*585e0*/  IADD3 R14, P1, R14, R12.reuse, RZ ;  /* 0x0000000c0e0e7210 */ /* 0x080fe20007f3e0ff */
[----:B------:R-:W-:Y:S01]  /*585f0*/  IMAD.X R15, R15, 0x1, R3, P2 ;  /* 0x000000010f0f7824 */ /* 0x000fe200010e0603 */
        /* <DEDUP_REMOVED lines=15> */
[----:B------:R-:W-:-:S03]  /*586f0*/  IADD3.X R55, R55, R3, RZ, P6, !PT ;  /* 0x0000000337377210 */ /* 0x000fc600037fe4ff */
        /* <DEDUP_REMOVED lines=19> */
[----:B-1----:R-:W2:Y:S01]  /*58830*/  LDL.LU R8, [R1+0x1d24] ;  /* 0x001d240001087983 */ /* 0x002ea20000300800 */
[-C--:B------:R-:W-:Y:S01]  /*58840*/  IADD3 R24, P3, R24, R12.reuse, RZ ;  /* 0x0000000c18187210 */ /* 0x080fe20007f7e0ff */
[----:B------:R-:W-:Y:S01]  /*58850*/  IMAD.X R20, R20, 0x1, R3, P5 ;  /* 0x0000000114147824 */ /* 0x000fe200028e0603 */
[----:B------:R-:W-:-:S03]  /*58860*/  IADD3 R21, P4, R21, R12, RZ ;  /* 0x0000000c15157210 */ /* 0x000fc60007f9e0ff */
[----:B------:R-:W-:Y:S01]  /*58870*/  STL [R1+0x1d4c], R24 ;  /* 0x001d4c1801007387 */ /* 0x000fe20000100800 */
[-C--:B---3--:R-:W-:Y:S01]  /*58880*/  IADD3 R60, P5, R60, R12.reuse, RZ ;  /* 0x0000000c3c3c7210 */ /* 0x088fe20007fbe0ff */
[--C-:B------:R-:W-:Y:S01]  /*58890*/  IMAD.X R17, R17, 0x1, R3.reuse, P6 ;  /* 0x0000000111117824 */ /* 0x100fe200030e0603 */
[-C--:B------:R-:W-:Y:S01]  /*588a0*/  IADD3 R16, P6, R16, R12.reuse, RZ ;  /* 0x0000000c10107210 */ /* 0x080fe20007fde0ff */
[----:B------:R-:W-:Y:S02]  /*588b0*/  IMAD.X R13, R13, 0x1, R3, P1 ;  /* 0x000000010d0d7824 */ /* 0x000fe400008e0603 */
[----:B------:R1:W-:Y:S04]  /*588c0*/  STL [R1+0x1d3c], R60 ;  /* 0x001d3c3c01007387 */ /* 0x0003e80000100800 */
[----:B------:R-:W-:Y:S04]  /*588d0*/  STL [R1+0x1d44], R21 ;  /* 0x001d441501007387 */ /* 0x000fe80000100800 */
[----:B-1----:R-:W3:Y:S04]  /*588e0*/  LDL.LU R60, [R1+0x1d48] ;  /* 0x001d4800013c7983 */ /* 0x002ee80000300800 */
[----:B------:R-:W-:Y:S04]  /*588f0*/  STL [R1+0x1d68], R20 ;  /* 0x001d681401007387 */ /* 0x000fe80000100800 */
[----:B------:R-:W-:Y:S01]  /*58900*/  STL [R1+0x1d60], R17 ;  /* 0x001d601101007387 */ /* 0x000fe20000100800 */
[----:B----4-:R-:W-:-:S03]  /*58910*/  IADD3 R9, P1, R9, R12, RZ ;  /* 0x0000000c09097210 */ /* 0x010fc60007f3e0ff */
[----:B------:R-:W-:Y:S04]  /*58920*/  STL [R1+0x1d34], R16 ;  /* 0x001d341001007387 */ /* 0x000fe80000100800 */
[----:B------:R-:W4:Y:S04]  /*58930*/  LDL.LU R45, [R1+0x1d1c] ;  /* 0x001d1c00012d7983 */ /* 0x000f280000300800 */
[----:B------:R-:W-:Y:S04]  /*58940*/  STL [R1+0x1d58], R13 ;  /* 0x001d580d01007387 */ /* 0x000fe80000100800 */
[----:B------:R-:W4:Y:S04]  /*58950*/  LDL.LU R46, [R1+0x1d40] ;  /* 0x001d4000012e7983 */ /* 0x000f280000300800 */
[----:B------:R-:W-:Y:S04]  /*58960*/  STL [R1+0x1d2c], R9 ;  /* 0x001d2c0901007387 */ /* 0x000fe80000100800 */
[----:B------:R-:W4:Y:S01]  /*58970*/  LDL.LU R47, [R1+0x1d14] ;  /* 0x001d1400012f7983 */ /* 0x000f220000300800 */
[----:B------:R-:W-:-:S05]  /*58980*/  IMAD.X R0, R0, 0x1, R3, P2 ;  /* 0x0000000100007824 */ /* 0x000fca00010e0603 */
        /* <DEDUP_REMOVED lines=21> */
[----:B--2---:R-:W-:-:S05]  /*58ae0*/  IADD3 R8, P2, R8, R12, RZ ;  /* 0x0000000c08087210 */ /* 0x004fca0007f5e0ff */
[----:B------:R1:W-:Y:S04]  /*58af0*/  STL [R1+0x1d24], R8 ;  /* 0x001d240801007387 */ /* 0x0003e80000100800 */
[----:B-1----:R-:W2:Y:S04]  /*58b00*/  LDL.LU R8, [R1+0x1ce8] ;  /* 0x001ce80001087983 */ /* 0x002ea80000300800 */
[----:B------:R-:W2:Y:S04]  /*58b10*/  LDL.LU R17, [R1+0x1cbc] ;  /* 0x001cbc0001117983 */ /* 0x000ea80000300800 */
[----:B------:R-:W2:Y:S04]  /*58b20*/  LDL.LU R16, [R1+0x1ce0] ;  /* 0x001ce00001107983 */ /* 0x000ea80000300800 */
[----:B------:R-:W2:Y:S01]  /*58b30*/  LDL.LU R13, [R1+0x1cb4] ;  /* 0x001cb400010d7983 */ /* 0x000ea20000300800 */
[----:B---3--:R-:W-:-:S05]  /*58b40*/  IMAD.X R60, R60, 0x1, R3, P3 ;  /* 0x000000013c3c7824 */ /* 0x008fca00018e0603 */
[----:B------:R1:W-:Y:S04]  /*58b50*/  STL [R1+0x1d48], R60 ;  /* 0x001d483c01007387 */ /* 0x0003e80000100800 */
[----:B------:R-:W3:Y:S01]  /*58b60*/  LDL.LU R9, [R1+0x1cd8] ;  /* 0x001cd80001097983 */ /* 0x000ee20000300800 */
[-C--:B----4-:R-:W-:Y:S01]  /*58b70*/  IADD3 R45, P3, R45, R12.reuse, RZ ;  /* 0x0000000c2d2d7210 */ /* 0x090fe20007f7e0ff */
[--C-:B------:R-:W-:Y:S01]  /*58b80*/  IMAD.X R46, R46, 0x1, R3.reuse, P4 ;  /* 0x000000012e2e7824 */ /* 0x100fe200020e0603 */
[-C--:B------:R-:W-:Y:S01]  /*58b90*/  IADD3 R47, P4, R47, R12.reuse, RZ ;  /* 0x0000000c2f2f7210 */ /* 0x080fe20007f9e0ff */
[----:B-1----:R-:W4:Y:S01]  /*58ba0*/  LDL.LU R60, [R1+0x1cac] ;  /* 0x001cac00013c7983 */ /* 0x002f220000300800 */
[----:B------:R-:W-:Y:S01]  /*58bb0*/  IMAD.X R14, R14, 0x1, R3, P5 ;  /* 0x000000010e0e7824 */ /* 0x000fe200028e0603 */
[----:B------:R-:W-:-:S02]  /*58bc0*/  IADD3 R15, P5, R15, R12, RZ ;  /* 0x0000000c0f0f7210 */ /* 0x000fc40007fbe0ff */
        /* <DEDUP_REMOVED lines=36> */
[----:B-1----:R-:W4:Y:S01]  /*58e10*/  LDL.LU R0, [R1+0x1cd0] ;  /* 0x001cd00001007983 */ /* 0x002f220000300800 */
[----:B------:R-:W-:-:S03]  /*58e20*/  IADD3.X R21, R21, R3, RZ, P2, !PT ;  /* 0x0000000315157210 */ /* 0x000fc600017fe4ff */
[----:B------:R-:W-:Y:S01]  /*58e30*/  STL [R1+0x1cf8], R24 ;  /* 0x001cf81801007387 */ /* 0x000fe20000100800 */
[----:B--2---:R-:W-:-:S05]  /*58e40*/  IMAD.X R8, R8, 0x1, R3, P3 ;  /* 0x0000000108087824 */ /* 0x004fca00018e0603 */
[----:B------:R1:W-:Y:S04]  /*58e50*/  STL [R1+0x1ce8], R8 ;  /* 0x001ce80801007387 */ /* 0x0003e80000100800 */
[----:B------:R-:W-:Y:S04]  /*58e60*/  STL [R1+0x1cf0], R21 ;  /* 0x001cf01501007387 */ /* 0x000fe80000100800 */
[----:B-1----:R-:W2:Y:S01]  /*58e70*/  LDL.LU R8, [R1+0x1ca4] ;  /* 0x001ca40001087983 */ /* 0x002ea20000300800 */
[-C--:B------:R-:W-:Y:S02]  /*58e80*/  IADD3 R20, P2, R20, R12.reuse, RZ ;  /* 0x0000000c14147210 */ /* 0x080fe40007f5e0ff */
[-C--:B------:R-:W-:Y:S01]  /*58e90*/  IADD3 R17, P3, R17, R12.reuse, RZ ;  /* 0x0000000c11117210 */ /* 0x080fe20007f7e0ff */
[--C-:B------:R-:W-:Y:S01]  /*58ea0*/  IMAD.X R16, R16, 0x1, R3.reuse, P4 ;  /* 0x0000000110107824 */ /* 0x100fe200020e0603 */
[----:B------:R-:W-:Y:S01]  /*58eb0*/  IADD3 R13, P4, R13, R12, RZ ;  /* 0x0000000c0d0d7210 */ /* 0x000fe20007f9e0ff */
[----:B------:R-:W-:Y:S04]  /*58ec0*/  STL [R1+0x1cc4], R20 ;  /* 0x001cc41401007387 */ /* 0x000fe80000100800 */
[----:B------:R-:W-:Y:S04]  /*58ed0*/  STL [R1+0x1cbc], R17 ;  /* 0x001cbc1101007387 */ /* 0x000fe80000100800 */
[----:B------:R-:W-:Y:S04]  /*58ee0*/  STL [R1+0x1ce0], R16 ;  /* 0x001ce01001007387 */ /* 0x000fe80000100800 */
[----:B------:R-:W2:Y:S04]  /*58ef0*/  LDL.LU R45, [R1+0x1cc8] ;  /* 0x001cc800012d7983 */ /* 0x000ea80000300800 */
[----:B------:R-:W-:Y:S04]  /*58f00*/  STL [R1+0x1cb4], R13 ;  /* 0x001cb40d01007387 */ /* 0x000fe80000100800 */
[----:B------:R-:W2:Y:S01]  /*58f10*/  LDL.LU R46, [R1+0x1c9c] ;  /* 0x001c9c00012e7983 */ /* 0x000ea20000300800 */
[----:B---3--:R-:W-:-:S05]  /*58f20*/  IMAD.X R9, R9, 0x1, R3, P5 ;  /* 0x0000000109097824 */ /* 0x008fca00028e0603 */
[----:B------:R-:W-:Y:S04]  /*58f30*/  STL [R1+0x1cd8], R9 ;  /* 0x001cd80901007387 */ /* 0x000fe80000100800 */
[----:B------:R-:W3:Y:S01]  /*58f40*/  LDL.LU R47, [R1+0x1cc0] ;  /* 0x001cc000012f7983 */ /* 0x000ee20000300800 */
[----:B----4-:R-:W-:-:S05]  /*58f50*/  IADD3 R60, P5, R60, R12, RZ ;  /* 0x0000000c3c3c7210 */ /* 0x010fca0007fbe0ff */
        /* <DEDUP_REMOVED lines=21> */
[----:B------:R-:W-:-:S05]  /*590b0*/  IMAD.X R0, R0, 0x1, R3, P6 ;  /* 0x0000000100007824 */ /* 0x000fca00030e0603 */
[----:B------:R1:W-:Y:S04]  /*590c0*/  STL [R1+0x1cd0], R0 ;  /* 0x001cd00001007387 */ /* 0x0003e80000100800 */
[----:B-1----:R-:W4:Y:S04]  /*590d0*/  LDL.LU R0, [R1+0x1c44] ;  /* 0x001c440001007983 */ /* 0x002f280000300800 */
[----:B------:R-:W4:Y:S04]  /*590e0*/  LDL.LU R17, [R1+0x1c68] ;  /* 0x001c680001117983 */ /* 0x000f280000300800 */
[----:B------:R-:W4:Y:S04]  /*590f0*/  LDL.LU R16, [R1+0x1c3c] ;  /* 0x001c3c0001107983 */ /* 0x000f280000300800 */
[----:B------:R-:W4:Y:S01]  /*59100*/  LDL.LU R13, [R1+0x1c60] ;  /* 0x001c6000010d7983 */ /* 0x000f220000300800 */
[----:B--2---:R-:W-:-:S05]  /*59110*/  IADD3 R8, P6, R8, R12, RZ ;  /* 0x0000000c08087210 */ /* 0x004fca0007fde0ff */
[----:B------:R1:W-:Y:S04]  /*59120*/  STL [R1+0x1ca4], R8 ;  /* 0x001ca40801007387 */ /* 0x0003e80000100800 */
[----:B------:R-:W2:Y:S04]  /*59130*/  LDL.LU R9, [R1+0x1c34] ;  /* 0x001c340001097983 */ /* 0x000ea80000300800 */
[----:B-1----:R-:W2:Y:S01]  /*59140*/  LDL.LU R8, [R1+0x1c58] ;  /* 0x001c580001087983 */ /* 0x002ea20000300800 */
[----:B------:R-:W-:Y:S01]  /*59150*/  IMAD.X R45, R45, 0x1, R3, P1 ;  /* 0x000000012d2d7824 */ /* 0x000fe200008e0603 */
[----:B------:R-:W-:-:S04]  /*59160*/  IADD3 R46, P1, R46, R12, RZ ;  /* 0x0000000c2e2e7210 */ /* 0x000fc80007f3e0ff */
[----:B------:R-:W-:Y:S04]  /*59170*/  STL [R1+0x1cc8], R45 ;  /* 0x001cc82d01007387 */ /* 0x000fe80000100800 */
[----:B------:R-:W-:Y:S01]  /*59180*/  STL [R1+0x1c9c], R46 ;  /* 0x001c9c2e01007387 */ /* 0x000fe20000100800 */
[----:B---3--:R-:W-:-:S05]  /*59190*/  IMAD.X R47, R47, 0x1, R3, P2 ;  /* 0x000000012f2f7824 */ /* 0x008fca00010e0603 */
[----:B------:R-:W-:Y:S01]  /*591a0*/  STL [R1+0x1cc0], R47 ;  /* 0x001cc02f01007387 */ /* 0x000fe20000100800 */
[-C--:B----4-:R-:W-:Y:S01]  /*591b0*/  IADD3 R14, P2, R14, R12.reuse, RZ ;  /* 0x0000000c0e0e7210 */ /* 0x090fe20007f5e0ff */
        /* <DEDUP_REMOVED lines=32> */
[----:B------:R-:W-:Y:S01]  /*593c0*/  STL [R1+0x1c80], R25 ;  /* 0x001c801901007387 */ /* 0x000fe20000100800 */
[-C--:B------:R-:W-:Y:S01]  /*593d0*/  IADD3 R24, P4, R24, R12.reuse, RZ ;  /* 0x0000000c18187210 */ /* 0x080fe20007f9e0ff */
[----:B------:R-:W-:Y:S01]  /*593e0*/  IMAD.X R20, R20, 0x1, R3, P6 ;  /* 0x0000000114147824 */ /* 0x000fe200030e0603 */
[-C--:B------:R-:W-:Y:S01]  /*593f0*/  IADD3 R21, P5, R21, R12.reuse, RZ ;  /* 0x0000000c15157210 */ /* 0x080fe20007fbe0ff */
[----:B-1----:R-:W3:Y:S04]  /*59400*/  LDL.LU R60, [R1+0x1c2c] ;  /* 0x001c2c00013c7983 */ /* 0x002ee80000300800 */
[----:B------:R-:W-:Y:S01]  /*59410*/  STL [R1+0x1c54], R24 ;  /* 0x001c541801007387 */ /* 0x000fe20000100800 */
[----:B------:R-:W-:-:S05]  /*59420*/  IADD3 R0, P6, R0, R12, RZ ;  /* 0x0000000c00007210 */ /* 0x000fca0007fde0ff */
[----:B------:R1:W-:Y:S04]  /*59430*/  STL [R1+0x1c44], R0 ;  /* 0x001c440001007387 */ /* 0x0003e80000100800 */
[----:B------:R-:W-:Y:S04]  /*59440*/  STL [R1+0x1c4c], R21 ;  /* 0x001c4c1501007387 */ /* 0x000fe80000100800 */
[----:B-1----:R-:W4:Y:S01]  /*59450*/  LDL.LU R0, [R1+0x1c50] ;  /* 0x001c500001007983 */ /* 0x002f220000300800 */
[--C-:B------:R-:W-:Y:S01]  /*59460*/  IMAD.X R17, R17, 0x1, R3.reuse, P1 ;  /* 0x0000000111117824 */ /* 0x100fe200008e0603 */
[-C--:B------:R-:W-:Y:S01]  /*59470*/  IADD3 R16, P1, R16, R12.reuse, RZ ;  /* 0x0000000c10107210 */ /* 0x080fe20007f3e0ff */
[----:B------:R-:W-:Y:S01]  /*59480*/  IMAD.X R13, R13, 0x1, R3, P2 ;  /* 0x000000010d0d7824 */ /* 0x000fe200010e0603 */
[----:B------:R-:W-:Y:S01]  /*59490*/  STL [R1+0x1c70], R20 ;  /* 0x001c701401007387 */ /* 0x000fe20000100800 */
[----:B--2---:R-:W-:-:S03]  /*594a0*/  IADD3 R9, P2, R9, R12, RZ ;  /* 0x0000000c09097210 */ /* 0x004fc60007f5e0ff */
[----:B------:R-:W-:Y:S04]  /*594b0*/  STL [R1+0x1c68], R17 ;  /* 0x001c681101007387 */ /* 0x000fe80000100800 */
[----:B------:R-:W-:Y:S04]  /*594c0*/  STL [R1+0x1c3c], R16 ;  /* 0x001c3c1001007387 */ /* 0x000fe80000100800 */
[----:B------:R-:W2:Y:S04]  /*594d0*/  LDL.LU R45, [R1+0x1c24] ;  /* 0x001c2400012d7983 */ /* 0x000ea80000300800 */
[----:B------:R-:W-:Y:S04]  /*594e0*/  STL [R1+0x1c60], R13 ;  /* 0x001c600d01007387 */ /* 0x000fe80000100800 */
[----:B------:R-:W2:Y:S04]  /*594f0*/  LDL.LU R46, [R1+0x1c48] ;  /* 0x001c4800012e7983 */ /* 0x000ea80000300800 */
[----:B------:R-:W-:Y:S01]  /*59500*/  STL [R1+0x1c34], R9 ;  /* 0x001c340901007387 */ /* 0x000fe20000100800 */
[----:B------:R-:W-:-:S03]  /*59510*/  IMAD.X R8, R8, 0x1, R3, P3 ;  /* 0x0000000108087824 */ /* 0x000fc600018e0603 */
        /* <DEDUP_REMOVED lines=23> */
[----:B------:R1:W-:Y:S04]  /*59690*/  STL [R1+0x1c2c], R60 ;  /* 0x001c2c3c01007387 */ /* 0x0003e80000100800 */
[----:B-1----:R-:W3:Y:S04]  /*596a0*/  LDL.LU R60, [R1+0x1bf0] ;  /* 0x001bf000013c7983 */ /* 0x002ee80000300800 */
[----:B------:R-:W3:Y:S04]  /*596b0*/  LDL.LU R17, [R1+0x1bc4] ;  /* 0x001bc40001117983 */ /* 0x000ee80000300800 */
[----:B------:R-:W3:Y:S04]  /*596c0*/  LDL.LU R16, [R1+0x1be8] ;  /* 0x001be80001107983 */ /* 0x000ee80000300800 */
[----:B------:R-:W3:Y:S01]  /*596d0*/  LDL.LU R13, [R1+0x1bbc] ;  /* 0x001bbc00010d7983 */ /* 0x000ee20000300800 */
[----:B----4-:R-:W-:-:S05]  /*596e0*/  IADD3.X R0, R0, R3, RZ, P4, !PT ;  /* 0x0000000300007210 */ /* 0x010fca00027fe4ff */
        /* <DEDUP_REMOVED lines=49> */
[-C--:B------:R-:W-:Y:S01]  /*59a00*/  IADD3 R17, P4, R17, R12.reuse, RZ ;  /* 0x0000000c11117210 */ /* 0x080fe20007f9e0ff */
[--C-:B------:R-:W-:Y:S01]  /*59a10*/  IMAD.X R16, R16, 0x1, R3.reuse, P5 ;  /* 0x0000000110107824 */ /* 0x100fe200028e0603 */
[----:B------:R-:W-:Y:S02]  /*59a20*/  IADD3 R13, P5, R13, R12, RZ ;  /* 0x0000000c0d0d7210 */ /* 0x000fe40007fbe0ff */
[----:B------:R1:W-:Y:S04]  /*59a30*/  STL [R1+0x1bf0], R60 ;  /* 0x001bf03c01007387 */ /* 0x0003e80000100800 */
[----:B------:R-:W-:Y:S04]  /*59a40*/  STL [R1+0x1bf8], R21 ;  /* 0x001bf81501007387 */ /* 0x000fe80000100800 */
[----:B-1----:R-:W3:Y:S04]  /*59a50*/  LDL.LU R60, [R1+0x1bac] ;  /* 0x001bac00013c7983 */ /* 0x002ee80000300800 */
[----:B------:R-:W-:Y:S04]  /*59a60*/  STL [R1+0x1bcc], R20 ;  /* 0x001bcc1401007387 */ /* 0x000fe80000100800 */
[----:B------:R-:W-:Y:S01]  /*59a70*/  STL [R1+0x1bc4], R17 ;  /* 0x001bc41101007387 */ /* 0x000fe20000100800 */
[----:B----4-:R-:W-:-:S03]  /*59a80*/  IMAD.X R9, R9, 0x1, R3, P6 ;  /* 0x0000000109097824 */ /* 0x010fc600030e0603 */
[----:B------:R-:W-:Y:S04]  /*59a90*/  STL [R1+0x1be8], R16 ;  /* 0x001be81001007387 */ /* 0x000fe80000100800 */
[----:B------:R-:W4:Y:S04]  /*59aa0*/  LDL.LU R45, [R1+0x1bd0] ;  /* 0x001bd000012d7983 */ /* 0x000f280000300800 */
[----:B------:R-:W-:Y:S04]  /*59ab0*/  STL [R1+0x1bbc], R13 ;  /* 0x001bbc0d01007387 */ /* 0x000fe80000100800 */
[----:B------:R-:W4:Y:S04]  /*59ac0*/  LDL.LU R46, [R1+0x1ba4] ;  /* 0x001ba400012e7983 */ /* 0x000f280000300800 */
[----:B------:R-:W-:Y:S04]  /*59ad0*/  STL [R1+0x1be0], R9 ;  /* 0x001be00901007387 */ /* 0x000fe80000100800 */
[----:B------:R-:W4:Y:S01]  /*59ae0*/  LDL.LU R47, [R1+0x1bc8] ;  /* 0x001bc800012f7983 */ /* 0x000f220000300800 */
[----:B------:R-:W-:-:S05]  /*59af0*/  IADD3 R0, P6, R0, R12, RZ ;  /* 0x0000000c00007210 */ /* 0x000fca0007fde0ff */
        /* <DEDUP_REMOVED lines=33> */
[----:B-1----:R-:W4:Y:S04]  /*59d10*/  LDL.LU R60, [R1+0x1b60] ;  /* 0x001b6000013c7983 */ /* 0x002f280000300800 */
[----:B------:R-:W-:Y:S04]  /*59d20*/  STL [R1+0x1bd0], R45 ;  /* 0x001bd02d01007387 */ /* 0x000fe80000100800 */
[----:B------:R-:W-:Y:S01]  /*59d30*/  STL [R1+0x1ba4], R46 ;  /* 0x001ba42e01007387 */ /* 0x000fe20000100800 */
[-C--:B------:R-:W-:Y:S01]  /*59d40*/  IADD3 R14, P3, R14, R12.reuse, RZ ;  /* 0x0000000c0e0e7210 */ /* 0x080fe20007f7e0ff */
[--C-:B------:R-:W-:Y:S01]  /*59d50*/  IMAD.X R15, R15, 0x1, R3.reuse, P4 ;  /* 0x000000010f0f7824 */ /* 0x100fe200020e0603 */
[-C--:B------:R-:W-:Y:S01]  /*59d60*/  IADD3 R34, P4, R34, R12.reuse, RZ ;  /* 0x0000000c22227210 */ /* 0x080fe20007f9e0ff */
[----:B------:R-:W-:Y:S01]  /*59d70*/  IMAD.X R35, R35, 0x1, R3, P5 ;  /* 0x0000000123237824 */ /* 0x000fe200028e0603 */
        /* <DEDUP_REMOVED lines=88> */
[-C--:B---3--:R-:W-:Y:S01]  /*5a300*/  IADD3 R47, P6, R47, R12.reuse, RZ ;  /* 0x0000000c2f2f7210 */ /* 0x088fe20007fde0ff */
[--C-:B----4-:R-:W-:Y:S01]  /*5a310*/  IMAD.X R14, R14, 0x1, R3.reuse, P1 ;  /* 0x000000010e0e7824 */ /* 0x110fe200008e0603 */
        /* <DEDUP_REMOVED lines=24> */
[----:B------:R-:W-:Y:S01]  /*5a4a0*/  IADD3.X R37, R37, R3, RZ, P2, !PT ;  /* 0x0000000325257210 */ /* 0x000fe200017fe4ff */
[----:B------:R-:W-:Y:S02]  /*5a4b0*/  IMAD.X R24, R24, 0x1, R3, P3 ;  /* 0x0000000118187824 */ /* 0x000fe400018e0603 */
        /* <DEDUP_REMOVED lines=19> */
[----:B------:R-:W-:Y:S01]  /*5a5f0*/  IADD3 R13, P6, R13, R12, RZ ;  /* 0x0000000c0d0d7210 */ /* 0x000fe20007fde0ff */
[----:B------:R-:W-:Y:S01]  /*5a600*/  STL [R1+0x1ad4], R20 ;  /* 0x001ad41401007387 */ /* 0x000fe20000100800 */
[----:B--2---:R-:W-:-:S03]  /*5a610*/  IMAD.X R9, R9, 0x1, R3, P1 ;  /* 0x0000000109097824 */ /* 0x004fc600008e0603 */
[----:B------:R-:W-:Y:S04]  /*5a620*/  STL [R1+0x1acc], R17 ;  /* 0x001acc1101007387 */ /* 0x000fe80000100800 */
[----:B------:R-:W-:Y:S04]  /*5a630*/  STL [R1+0x1af0], R16 ;  /* 0x001af01001007387 */ /* 0x000fe80000100800 */
[----:B------:R-:W2:Y:S04]  /*5a640*/  LDL.LU R45, [R1+0x1ad8] ;  /* 0x001ad800012d7983 */ /* 0x000ea80000300800 */
[----:B------:R-:W-:Y:S04]  /*5a650*/  STL [R1+0x1ac4], R13 ;  /* 0x001ac40d01007387 */ /* 0x000fe80000100800 */
[----:B------:R-:W2:Y:S04]  /*5a660*/  LDL.LU R46, [R1+0x1aac] ;  /* 0x001aac00012e7983 */ /* 0x000ea80000300800 */
[----:B------:R-:W-:Y:S04]  /*5a670*/  STL [R1+0x1ae8], R9 ;  /* 0x001ae80901007387 */ /* 0x000fe80000100800 */
[----:B------:R-:W2:Y:S01]  /*5a680*/  LDL.LU R47, [R1+0x1ad0] ;  /* 0x001ad000012f7983 */ /* 0x000ea20000300800 */
[----:B------:R-:W-:-:S05]  /*5a690*/  IADD3 R8, P1, R8, R12, RZ ;  /* 0x0000000c08087210 */ /* 0x000fca0007f3e0ff */
        /* <DEDUP_REMOVED lines=77> */
[----:B------:R-:W-:Y:S01]  /*5ab70*/  IMAD.X R17, R17, 0x1, R3, P3 ;  /* 0x0000000111117824 */ /* 0x000fe200018e0603 */
[-C--:B------:R-:W-:Y:S02]  /*5ab80*/  IADD3 R16, P3, R16, R12.reuse, RZ ;  /* 0x0000000c10107210 */ /* 0x080fe40007f7e0ff */
[----:B------:R-:W-:Y:S01]  /*5ab90*/  IADD3.X R13, R13, R3, RZ, P4, !PT ;  /* 0x000000030d0d7210 */ /* 0x000fe200027fe4ff */
[----:B------:R1:W-:Y:S04]  /*5aba0*/  STL [R1+0x1a54], R60 ;  /* 0x001a543c01007387 */ /* 0x0003e80000100800 */
[----:B------:R-:W-:Y:S04]  /*5abb0*/  STL [R1+0x1a5c], R21 ;  /* 0x001a5c1501007387 */ /* 0x000fe80000100800 */
[----:B-1----:R-:W3:Y:S04]  /*5abc0*/  LDL.LU R60, [R1+0x1a60] ;  /* 0x001a6000013c7983 */ /* 0x002ee80000300800 */
[----:B------:R-:W-:Y:S04]  /*5abd0*/  STL [R1+0x1a80], R20 ;  /* 0x001a801401007387 */ /* 0x000fe80000100800 */
[----:B------:R-:W-:Y:S04]  /*5abe0*/  STL [R1+0x1a78], R17 ;  /* 0x001a781101007387 */ /* 0x000fe80000100800 */
[----:B------:R-:W-:Y:S04]  /*5abf0*/  STL [R1+0x1a4c], R16 ;  /* 0x001a4c1001007387 */ /* 0x000fe80000100800 */
[----:B------:R-:W3:Y:S01]  /*5ac00*/  LDL.LU R45, [R1+0x1a34] ;  /* 0x001a3400012d7983 */ /* 0x000ee20000300800 */
[----:B----4-:R-:W-:-:S03]  /*5ac10*/  IADD3 R9, P4, R9, R12, RZ ;  /* 0x0000000c09097210 */ /* 0x010fc60007f9e0ff */
        /* <DEDUP_REMOVED lines=35> */
[-C--:B------:R-:W-:Y:S01]  /*5ae50*/  IADD3 R45, P6, R45, R12.reuse, RZ ;  /* 0x0000000c2d2d7210 */ /* 0x080fe20007fde0ff */
[--C-:B----4-:R-:W-:Y:S01]  /*5ae60*/  IMAD.X R46, R46, 0x1, R3.reuse, P1 ;  /* 0x000000012e2e7824 */ /* 0x110fe200008e0603 */
[-C--:B------:R-:W-:Y:S01]  /*5ae70*/  IADD3 R47, P1, R47, R12.reuse, RZ ;  /* 0x0000000c2f2f7210 */ /* 0x080fe20007f3e0ff */
[----:B-1----:R-:W4:Y:S04]  /*5ae80*/  LDL.LU R60, [R1+0x19c4] ;  /* 0x0019c400013c7983 */ /* 0x002f280000300800 */
[----:B------:R-:W-:Y:S04]  /*5ae90*/  STL [R1+0x1a34], R45 ;  /* 0x001a342d01007387 */ /* 0x000fe80000100800 */
[----:B------:R-:W-:Y:S01]  /*5aea0*/  STL [R1+0x1a58], R46 ;  /* 0x001a582e01007387 */ /* 0x000fe20000100800 */
        /* <DEDUP_REMOVED lines=37> */
[----:B------:R-:W-:-:S03]  /*5b100*/  IMAD.X R21, R21, 0x1, R3, P5 ;  /* 0x0000000115157824 */ /* 0x000fc600028e0603 */
        /* <DEDUP_REMOVED lines=56> */
[-C--:B----4-:R-:W-:Y:S02]  /*5b490*/  IADD3 R14, P5, R14, R12.reuse, RZ ;  /* 0x0000000c0e0e7210 */ /* 0x090fe40007fbe0ff */
[----:B------:R-:W-:Y:S02]  /*5b4a0*/  IADD3.X R15, R15, R3, RZ, P6, !PT ;  /* 0x000000030f0f7210 */ /* 0x000fe400037fe4ff */
        /* <DEDUP_REMOVED lines=44> */
[----:B------:R-:W-:Y:S04]  /*5b770*/  STL [R1+0x1988], R20 ;  /* 0x0019881401007387 */ /* 0x000fe80000100800 */
[----:B------:R-:W-:Y:S04]  /*5b780*/  STL [R1+0x1980], R17 ;  /* 0x0019801101007387 */ /* 0x000fe80000100800 */
[----:B------:R-:W-:Y:S04]  /*5b790*/  STL [R1+0x1954], R16 ;  /* 0x0019541001007387 */ /* 0x000fe80000100800 */
[----:B------:R-:W4:Y:S01]  /*5b7a0*/  LDL.LU R45, [R1+0x193c] ;  /* 0x00193c00012d7983 */ /* 0x000f220000300800 */
[----:B--2---:R-:W-:-:S03]  /*5b7b0*/  IADD3 R9, P5, R9, R12, RZ ;  /* 0x0000000c09097210 */ /* 0x004fc60007fbe0ff */
[----:B------:R-:W-:Y:S04]  /*5b7c0*/  STL [R1+0x1978], R13 ;  /* 0x0019780d01007387 */ /* 0x000fe80000100800 */
[----:B------:R-:W2:Y:S04]  /*5b7d0*/  LDL.LU R46, [R1+0x1960] ;  /* 0x00196000012e7983 */ /* 0x000ea80000300800 */
[----:B------:R-:W-:Y:S04]  /*5b7e0*/  STL [R1+0x194c], R9 ;  /* 0x00194c0901007387 */ /* 0x000fe80000100800 */
[----:B------:R-:W2:Y:S01]  /*5b7f0*/  LDL.LU R47, [R1+0x1934] ;  /* 0x00193400012f7983 */ /* 0x000ea20000300800 */
[----:B------:R-:W-:-:S05]  /*5b800*/  IMAD.X R8, R8, 0x1, R3, P6 ;  /* 0x0000000108087824 */ /* 0x000fca00030e0603 */
        /* <DEDUP_REMOVED lines=27> */
[----:B----4-:R-:W-:-:S05]  /*5b9c0*/  IMAD.X R0, R0, 0x1, R3, P1 ;  /* 0x0000000100007824 */ /* 0x010fca00008e0603 */
[----:B------:R1:W-:Y:S04]  /*5b9d0*/  STL [R1+0x1968], R0 ;  /* 0x0019680001007387 */ /* 0x0003e80000100800 */
[----:B------:R-:W4:Y:S04]  /*5b9e0*/  LDL.LU R9, [R1+0x18f8] ;  /* 0x0018f80001097983 */ /* 0x000f280000300800 */
[----:B-1----:R-:W4:Y:S01]  /*5b9f0*/  LDL.LU R0, [R1+0x18cc] ;  /* 0x0018cc0001007983 */ /* 0x002f220000300800 */
[-C--:B------:R-:W-:Y:S01]  /*5ba00*/  IADD3 R45, P1, R45, R12.reuse, RZ ;  /* 0x0000000c2d2d7210 */ /* 0x080fe20007f3e0ff */
[--C-:B--2---:R-:W-:Y:S01]  /*5ba10*/  IMAD.X R46, R46, 0x1, R3.reuse, P2 ;  /* 0x000000012e2e7824 */ /* 0x104fe200010e0603 */
        /* <DEDUP_REMOVED lines=51> */
[----:B------:R-:W-:Y:S04]  /*5bd50*/  STL [R1+0x18dc], R17 ;  /* 0x0018dc1101007387 */ /* 0x000fe80000100800 */
[----:B------:R-:W-:Y:S04]  /*5bd60*/  STL [R1+0x1900], R16 ;  /* 0x0019001001007387 */ /* 0x000fe80000100800 */
[----:B------:R-:W3:Y:S04]  /*5bd70*/  LDL.LU R45, [R1+0x18e8] ;  /* 0x0018e800012d7983 */ /* 0x000ee80000300800 */
[----:B------:R-:W-:Y:S01]  /*5bd80*/  STL [R1+0x18d4], R13 ;  /* 0x0018d40d01007387 */ /* 0x000fe20000100800 */
[----:B----4-:R-:W-:-:S03]  /*5bd90*/  IMAD.X R9, R9, 0x1, R3, P3 ;  /* 0x0000000109097824 */ /* 0x010fc600018e0603 */
        /* <DEDUP_REMOVED lines=31> */
[----:B---3--:R-:W-:Y:S01]  /*5bf90*/  IADD3 R60, P4, R60, R12, RZ ;  /* 0x0000000c3c3c7210 */ /* 0x008fe20007f9e0ff */
[----:B------:R-:W-:-:S04]  /*5bfa0*/  IMAD.X R45, R45, 0x1, R3, P5 ;  /* 0x000000012d2d7824 */ /* 0x000fc800028e0603 */
[----:B------:R1:W-:Y:S04]  /*5bfb0*/  STL [R1+0x18c4], R60 ;  /* 0x0018c43c01007387 */ /* 0x0003e80000100800 */
[----:B------:R-:W3:Y:S01]  /*5bfc0*/  LDL.LU R9, [R1+0x1854] ;  /* 0x0018540001097983 */ /* 0x000ee20000300800 */
[-C--:B----4-:R-:W-:Y:S01]  /*5bfd0*/  IADD3 R46, P5, R46, R12.reuse, RZ ;  /* 0x0000000c2e2e7210 */ /* 0x090fe20007fbe0ff */
[--C-:B------:R-:W-:Y:S02]  /*5bfe0*/  IMAD.X R47, R47, 0x1, R3.reuse, P6 ;  /* 0x000000012f2f7824 */ /* 0x100fe400030e0603 */
[----:B-1----:R-:W4:Y:S04]  /*5bff0*/  LDL.LU R60, [R1+0x1878] ;  /* 0x00187800013c7983 */ /* 0x002f280000300800 */
[----:B------:R-:W-:Y:S04]  /*5c000*/  STL [R1+0x18e8], R45 ;  /* 0x0018e82d01007387 */ /* 0x000fe80000100800 */
[----:B------:R-:W-:Y:S04]  /*5c010*/  STL [R1+0x18bc], R46 ;  /* 0x0018bc2e01007387 */ /* 0x000fe80000100800 */
[----:B------:R-:W-:Y:S01]  /*5c020*/  STL [R1+0x18e0], R47 ;  /* 0x0018e02f01007387 */ /* 0x000fe20000100800 */
[-C--:B------:R-:W-:Y:S01]  /*5c030*/  IADD3 R14, P6, R14, R12.reuse, RZ ;  /* 0x0000000c0e0e7210 */ /* 0x080fe20007fde0ff */
        /* <DEDUP_REMOVED lines=34> */
[----:B------:R-:W-:-:S02]  /*5c260*/  IADD3 R24, P2, R24, R12, RZ ;  /* 0x0000000c18187210 */ /* 0x000fc40007f5e0ff */
[----:B------:R-:W-:Y:S02]  /*5c270*/  IADD3.X R20, R20, R3, RZ, P4, !PT ;  /* 0x0000000314147210 */ /* 0x000fe400027fe4ff */
[-C--:B------:R-:W-:Y:S01]  /*5c280*/  IADD3 R21, P3, R21, R12.reuse, RZ ;  /* 0x0000000c15157210 */ /* 0x080fe20007f7e0ff */
        /* <DEDUP_REMOVED lines=88> */
[----:B------:R1:W-:Y:S01]  /*5c810*/  STL [R1+0x17f4], R60 ;  /* 0x0017f43c01007387 */ /* 0x0003e20000100800 */
[----:B------:R-:W-:-:S03]  /*5c820*/  IMAD.X R21, R21, 0x1, R3, P1 ;  /* 0x0000000115157824 */ /* 0x000fc600008e0603 */
[----:B------:R-:W-:Y:S04]  /*5c830*/  STL [R1+0x17fc], R25 ;  /* 0x0017fc1901007387 */ /* 0x000fe80000100800 */
        /* <DEDUP_REMOVED lines=10> */
[----:B------:R-:W-:Y:S04]  /*5c8e0*/  STL [R1+0x17ec], R20 ;  /* 0x0017ec1401007387 */ /* 0x000fe80000100800 */
[----:B------:R-:W-:Y:S01]  /*5c8f0*/  STL [R1+0x17e4], R17 ;  /* 0x0017e41101007387 */ /* 0x000fe20000100800 */
[----:B--2---:R-:W-:-:S03]  /*5c900*/  IMAD.X R9, R9, 0x1, R3, P4 ;  /* 0x0000000109097824 */ /* 0x004fc600020e0603 */
[----:B------:R1:W-:Y:S04]  /*5c910*/  STL [R1+0x1808], R16 ;  /* 0x0018081001007387 */ /* 0x0003e80000100800 */
[----:B------:R-:W2:Y:S04]  /*5c920*/  LDL.LU R45, [R1+0x17f0] ;  /* 0x0017f000012d7983 */ /* 0x000ea80000300800 */
[----:B------:R0:W-:Y:S04]  /*5c930*/  STL [R1+0x17dc], R13 ;  /* 0x0017dc0d01007387 */ /* 0x0001e80000100800 */
[----:B------:R-:W2:Y:S04]  /*5c940*/  LDL.LU R46, [R1+0x17c4] ;  /* 0x0017c400012e7983 */ /* 0x000ea80000300800 */
[----:B------:R0:W-:Y:S04]  /*5c950*/  STL [R1+0x1800], R9 ;  /* 0x0018000901007387 */ /* 0x0001e80000100800 */
        /* <DEDUP_REMOVED lines=22> */
[----:B------:R-:W2:Y:S04]  /*5cac0*/  LDL.LU R20, [R1+0x1798] ;  /* 0x0017980001147983 */ /* 0x000ea80000300800 */
[----:B------:R-:W2:Y:S01]  /*5cad0*/  LDL.LU R17, [R1+0x176c] ;  /* 0x00176c0001117983 */ /* 0x000ea20000300800 */
[----:B---3--:R-:W-:-:S05]  /*5cae0*/  IMAD.X R60, R60, 0x1, R3, P5 ;  /* 0x000000013c3c7824 */ /* 0x008fca00028e0603 */
[----:B------:R1:W-:Y:S04]  /*5caf0*/  STL [R1+0x17f8], R60 ;  /* 0x0017f83c01007387 */ /* 0x0003e80000100800 */
[----:B0-----:R-:W3:Y:S04]  /*5cb00*/  LDL.LU R13, [R1+0x1790] ;  /* 0x00179000010d7983 */ /* 0x001ee80000300800 */
[----:B------:R-:W3:Y:S04]  /*5cb10*/  LDL.LU R9, [R1+0x1764] ;  /* 0x0017640001097983 */ /* 0x000ee80000300800 */
[----:B------:R-:W3:Y:S01]  /*5cb20*/  LDL.LU R8, [R1+0x1788] ;  /* 0x0017880001087983 */ /* 0x000ee20000300800 */
[----:B----4-:R-:W-:-:S05]  /*5cb30*/  IADD3 R0, P5, R0, R12, RZ ;  /* 0x0000000c00007210 */ /* 0x010fca0007fbe0ff */
[----:B------:R0:W-:Y:S04]  /*5cb40*/  STL [R1+0x17cc], R0 ;  /* 0x0017cc0001007387 */ /* 0x0001e80000100800 */
[----:B-1----:R-:W4:Y:S04]  /*5cb50*/  LDL.LU R60, [R1+0x175c] ;  /* 0x00175c00013c7983 */ /* 0x002f280000300800 */
[----:B0-----:R-:W4:Y:S01]  /*5cb60*/  LDL.LU R0, [R1+0x1780] ;  /* 0x0017800001007983 */ /* 0x001f220000300800 */
[----:B--2---:R-:W-:Y:S02]  /*5cb70*/  IADD3.X R45, R45, R3, RZ, P6, !PT ;  /* 0x000000032d2d7210 */ /* 0x004fe400037fe4ff */
[----:B------:R-:W-:Y:S01]  /*5cb80*/  IADD3 R46, P6, R46, R12, RZ ;  /* 0x0000000c2e2e7210 */ /* 0x000fe20007fde0ff */
[----:B------:R-:W-:-:S02]  /*5cb90*/  IMAD.X R47, R47, 0x1, R3, P1 ;  /* 0x000000012f2f7824 */ /* 0x000fc400008e0603 */
        /* <DEDUP_REMOVED lines=30> */
[----:B------:R-:W-:Y:S04]  /*5cd80*/  STL [R1+0x17b8], R59 ;  /* 0x0017b83b01007387 */ /* 0x000fe80000100800 */
[----:B------:R-:W-:Y:S04]  /*5cd90*/  STL [R1+0x178c], R42 ;  /* 0x00178c2a01007387 */ /* 0x000fe80000100800 */
[----:B------:R-:W-:Y:S04]  /*5cda0*/  STL [R1+0x17b0], R43 ;  /* 0x0017b02b01007387 */ /* 0x000fe80000100800 */
[----:B------:R-:W-:Y:S04]  /*5cdb0*/  STL [R1+0x1784], R37 ;  /* 0x0017842501007387 */ /* 0x000fe80000100800 */
[----:B------:R0:W-:Y:S02]  /*5cdc0*/  STL [R1+0x17a0], R16 ;  /* 0x0017a01001007387 */ /* 0x0001e40000100800 */
[----:B0-----:R-:W0:Y:S01]  /*5cdd0*/  LDC R16, c[0x0][0x23c] ;  /* 0x00008f00ff107b82 */ /* 0x001e220000000800 */
[----:B------:R-:W-:Y:S01]  /*5cde0*/  IMAD.X R25, R25, 0x1, R3, P3 ;  /* 0x0000000119197824 */ /* 0x000fe200018e0603 */
[----:B------:R-:W-:-:S02]  /*5cdf0*/  IADD3 R24, P3, R24, R12, RZ ;  /* 0x0000000c18187210 */ /* 0x000fc40007f7e0ff */
[-C--:B------:R-:W-:Y:S01]  /*5ce00*/  IADD3 R21, P4, R21, R12.reuse, RZ ;  /* 0x0000000c15157210 */ /* 0x080fe20007f9e0ff */
[----:B------:R-:W-:Y:S01]  /*5ce10*/  IMAD.X R20, R20, 0x1, R3, P5 ;  /* 0x0000000114147824 */ /* 0x000fe200028e0603 */
[----:B------:R-:W-:Y:S01]  /*5ce20*/  IADD3 R17, P5, R17, R12, RZ ;  /* 0x0000000c11117210 */ /* 0x000fe20007fbe0ff */
[----:B------:R-:W-:Y:S04]  /*5ce30*/  STL [R1+0x17a8], R25 ;  /* 0x0017a81901007387 */ /* 0x000fe80000100800 */
[----:B------:R-:W-:Y:S04]  /*5ce40*/  STL [R1+0x177c], R24 ;  /* 0x00177c1801007387 */ /* 0x000fe80000100800 */
[----:B------:R-:W-:Y:S04]  /*5ce50*/  STL [R1+0x1774], R21 ;  /* 0x0017741501007387 */ /* 0x000fe80000100800 */
[----:B------:R-:W-:Y:S04]  /*5ce60*/  STL [R1+0x1798], R20 ;  /* 0x0017981401007387 */ /* 0x000fe80000100800 */
[----:B------:R-:W-:Y:S01]  /*5ce70*/  STL [R1+0x176c], R17 ;  /* 0x00176c1101007387 */ /* 0x000fe20000100800 */
[----:B0-----:R-:W-:-:S04]  /*5ce80*/  IMAD.SHL.U32 R10, R16, 0x80, RZ ;  /* 0x00000080100a7824 */ /* 0x001fc800078e00ff */
[----:B------:R-:W-:Y:S02]  /*5ce90*/  IMAD.SHL.U32 R10, R10, 0x2, RZ ;  /* 0x000000020a0a7824 */ /* 0x000fe400078e00ff */
[--C-:B---3--:R-:W-:Y:S01]  /*5cea0*/  IMAD.X R13, R13, 0x1, R3.reuse, P6 ;  /* 0x000000010d0d7824 */ /* 0x108fe200030e0603 */
[----:B------:R-:W-:Y:S01]  /*5ceb0*/  IADD3 R9, P6, R9, R12, RZ ;  /* 0x0000000c09097210 */ /* 0x000fe20007fde0ff */
[----:B------:R-:W-:-:S03]  /*5cec0*/  IMAD.X R8, R8, 0x1, R3, P1 ;  /* 0x0000000108087824 */ /* 0x000fc600008e0603 */
[----:B------:R-:W-:Y:S04]  /*5ced0*/  STL [R1+0x1790], R13 ;  /* 0x0017900d01007387 */ /* 0x000fe80000100800 */
[----:B------:R-:W-:Y:S04]  /*5cee0*/  STL [R1+0x1764], R9 ;  /* 0x0017640901007387 */ /* 0x000fe80000100800 */
[----:B------:R-:W-:Y:S01]  /*5cef0*/  STL [R1+0x1788], R8 ;  /* 0x0017880801007387 */ /* 0x000fe20000100800 */
[-C--:B----4-:R-:W-:Y:S01]  /*5cf00*/  IADD3 R60, P1, R60, R10.reuse, RZ ;  /* 0x0000000a3c3c7210 */ /* 0x090fe20007f3e0ff */
[----:B------:R-:W-:Y:S01]  /*5cf10*/  IMAD.X R0, R0, 0x1, R3, P2 ;  /* 0x0000000100007824 */ /* 0x000fe200010e0603 */
[----:B------:R-:W-:-:S05]  /*5cf20*/  IADD3 R2, P2, R2, R10, RZ ;  /* 0x0000000a02027210 */ /* 0x000fca0007f5e0ff */
[----:B------:R0:W-:Y:S04]  /*5cf30*/  STL [R1+0x1754], R2 ;  /* 0x0017540201007387 */ /* 0x0001e80000100800 */
[----:B------:R-:W-:Y:S04]  /*5cf40*/  STL [R1+0x175c], R60 ;  /* 0x00175c3c01007387 */ /* 0x000fe80000100800 */
[----:B0-----:R-:W2:Y:S01]  /*5cf50*/  LDL.LU R2, [R1+0x2154] ;  /* 0x0021540001027983 */ /* 0x001ea20000300800 */
[----:B------:R-:W-:-:S03]  /*5cf60*/  IMAD.MOV.U32 R18, RZ, RZ, R44 ;  /* 0x000000ffff127224 */ /* 0x000fc600078e002c */
[----:B------:R0:W-:Y:S04]  /*5cf70*/  STL [R1+0x1780], R0 ;  /* 0x0017800001007387 */ /* 0x0001e80000100800 */
        /* <DEDUP_REMOVED lines=27> */
[----:B0-----:R-:W4:Y:S01]  /*5d130*/  LDL.LU R0, [R1+0x1708] ;  /* 0x0017080001007983 */ /* 0x001f220000300800 */
[----:B--2---:R-:W-:-:S05]  /*5d140*/  IMAD.X R2, R2, 0x1, R3, P3 ;  /* 0x0000000102027824 */ /* 0x004fca00018e0603 */
[----:B------:R0:W-:Y:S04]  /*5d150*/  STL [R1+0x1778], R2 ;  /* 0x0017780201007387 */ /* 0x0001e80000100800 */
[----:B0-----:R-:W2:Y:S04]  /*5d160*/  LDL.LU R2, [R1+0x2150] ;  /* 0x0021500001027983 */ /* 0x001ea80000300800 */
[----:B------:R-:W2:Y:S04]  /*5d170*/  LDL.LU R8, [R1+0x16dc] ;  /* 0x0016dc0001087983 */ /* 0x000ea80000300800 */
[----:B------:R-:W2:Y:S01]  /*5d180*/  LDL.LU R60, [R1+0x1700] ;  /* 0x00170000013c7983 */ /* 0x000ea20000300800 */
[-C--:B---3--:R-:W-:Y:S01]  /*5d190*/  IADD3 R44, P3, R44, R10.reuse, RZ ;  /* 0x0000000a2c2c7210 */ /* 0x088fe20007f7e0ff */
[--C-:B----4-:R-:W-:Y:S01]  /*5d1a0*/  IMAD.X R45, R45, 0x1, R3.reuse, P4 ;  /* 0x000000012d2d7824 */ /* 0x110fe200020e0603 */
[-C--:B------:R-:W-:Y:S01]  /*5d1b0*/  IADD3 R46, P4, R46, R10.reuse, RZ ;  /* 0x0000000a2e2e7210 */ /* 0x080fe20007f9e0ff */
[----:B------:R-:W-:Y:S01]  /*5d1c0*/  IMAD.X R47, R47, 0x1, R3, P5 ;  /* 0x000000012f2f7824 */ /* 0x000fe200028e0603 */
[----:B------:R-:W-:Y:S01]  /*5d1d0*/  IADD3 R14, P5, R14, R10, RZ ;  /* 0x0000000a0e0e7210 */ /* 0x000fe20007fbe0ff */
[----:B------:R-:W-:Y:S01]  /*5d1e0*/  STL [R1+0x174c], R44 ;  /* 0x00174c2c01007387 */ /* 0x000fe20000100800 */
[----:B------:R-:W-:-:S03]  /*5d1f0*/  IADD3.X R15, R15, R3, RZ, P6, !PT ;  /* 0x000000030f0f7210 */ /* 0x000fc600037fe4ff */
[----:B------:R-:W-:Y:S01]  /*5d200*/  STL [R1+0x1770], R45 ;  /* 0x0017702d01007387 */ /* 0x000fe20000100800 */
[----:B------:R-:W-:-:S03]  /*5d210*/  IADD3 R34, P6, R34, R10, RZ ;  /* 0x0000000a22227210 */ /* 0x000fc60007fde0ff */
[----:B------:R-:W-:Y:S04]  /*5d220*/  STL [R1+0x1744], R46 ;  /* 0x0017442e01007387 */ /* 0x000fe80000100800 */
[----:B------:R-:W-:Y:S04]  /*5d230*/  STL [R1+0x1768], R47 ;  /* 0x0017682f01007387 */ /* 0x000fe80000100800 */
[----:B------:R-:W-:Y:S04]  /*5d240*/  STL [R1+0x173c], R14 ;  /* 0x00173c0e01007387 */ /* 0x000fe80000100800 */
[----:B------:R-:W-:Y:S04]  /*5d250*/  STL [R1+0x1760], R15 ;  /* 0x0017600f01007387 */ /* 0x000fe80000100800 */
[----:B------:R-:W-:Y:S01]  /*5d260*/  STL [R1+0x1734], R34 ;  /* 0x0017342201007387 */ /* 0x000fe20000100800 */
        /* <DEDUP_REMOVED lines=39> */
[----:B------:R1:W-:Y:S04]  /*5d4e0*/  STL [R1+0x1710], R12 ;  /* 0x0017100c01007387 */ /* 0x0003e80000100800 */
[----:B0-----:R-:W2:Y:S01]  /*5d4f0*/  LDL.LU R0, [R1+0x16d4] ;  /* 0x0016d40001007983 */ /* 0x001ea20000300800 */
[----:B------:R-:W-:-:S02]  /*5d500*/  IADD3 R9, P4, R9, R10, RZ ;  /* 0x0000000a09097210 */ /* 0x000fc40007f9e0ff */
[-C--:B------:R-:W-:Y:S01]  /*5d510*/  IADD3 R8, P5, R8, R10.reuse, RZ ;  /* 0x0000000a08087210 */ /* 0x080fe20007fbe0ff */
[----:B------:R-:W-:Y:S02]  /*5d520*/  IMAD.X R60, R60, 0x1, R2, P6 ;  /* 0x000000013c3c7824 */ /* 0x000fe400030e0602 */
[----:B------:R0:W-:Y:S04]  /*5d530*/  STL [R1+0x16e4], R9 ;  /* 0x0016e40901007387 */ /* 0x0001e80000100800 */
[----:B------:R-:W3:Y:S04]  /*5d540*/  LDL.LU R44, [R1+0x16f8] ;  /* 0x0016f800012c7983 */ /* 0x000ee80000300800 */
        /* <DEDUP_REMOVED lines=27> */
[----:B0-----:R-:W4:Y:S04]  /*5d700*/  LDL.LU R9, [R1+0x1690] ;  /* 0x0016900001097983 */ /* 0x001f280000300800 */
[----:B------:R-:W4:Y:S04]  /*5d710*/  LDL.LU R60, [R1+0x1664] ;  /* 0x00166400013c7983 */ /* 0x000f280000300800 */
[----:B------:R-:W4:Y:S01]  /*5d720*/  LDL.LU R8, [R1+0x1688] ;  /* 0x0016880001087983 */ /* 0x000f220000300800 */
[----:B--2---:R-:W-:-:S05]  /*5d730*/  IADD3 R0, P6, R0, R10, RZ ;  /* 0x0000000a00007210 */ /* 0x004fca0007fde0ff */
[----:B------:R0:W-:Y:S04]  /*5d740*/  STL [R1+0x16d4], R0 ;  /* 0x0016d40001007387 */ /* 0x0001e80000100800 */
[----:B0-----:R-:W2:Y:S01]  /*5d750*/  LDL.LU R0, [R1+0x165c] ;  /* 0x00165c0001007983 */ /* 0x001ea20000300800 */
[--C-:B---3--:R-:W-:Y:S01]  /*5d760*/  IMAD.X R44, R44, 0x1, R2.reuse, P1 ;  /* 0x000000012c2c7824 */ /* 0x108fe200008e0602 */
[-C--:B----4-:R-:W-:Y:S01]  /*5d770*/  IADD3 R45, P1, R45, R10.reuse, RZ ;  /* 0x0000000a2d2d7210 */ /* 0x090fe20007f3e0ff */
        /* <DEDUP_REMOVED lines=52> */
[----:B------:R1:W-:Y:S01]  /*5dac0*/  STL [R1+0x166c], R12 ;  /* 0x00166c0c01007387 */ /* 0x0003e20000100800 */
[----:B------:R-:W-:-:S03]  /*5dad0*/  IMAD.X R8, R8, 0x1, R2, P3 ;  /* 0x0000000108087824 */ /* 0x000fc600018e0602 */
[----:B0-----:R-:W3:Y:S04]  /*5dae0*/  LDL.LU R60, [R1+0x1680] ;  /* 0x00168000013c7983 */ /* 0x001ee80000300800 */
[----:B------:R0:W-:Y:S04]  /*5daf0*/  STL [R1+0x1690], R9 ;  /* 0x0016900901007387 */ /* 0x0001e80000100800 */
[----:B------:R-:W4:Y:S04]  /*5db00*/  LDL.LU R44, [R1+0x1654] ;  /* 0x00165400012c7983 */ /* 0x000f280000300800 */
[----:B------:R-:W4:Y:S04]  /*5db10*/  LDL.LU R45, [R1+0x1678] ;  /* 0x00167800012d7983 */ /* 0x000f280000300800 */
[----:B------:R-:W-:Y:S04]  /*5db20*/  STL [R1+0x1688], R8 ;  /* 0x0016880801007387 */ /* 0x000fe80000100800 */
[----:B------:R-:W4:Y:S01]  /*5db30*/  LDL.LU R46, [R1+0x164c] ;  /* 0x00164c00012e7983 */ /* 0x000f220000300800 */
[----:B--2---:R-:W-:-:S05]  /*5db40*/  IADD3 R0, P3, R0, R10, RZ ;  /* 0x0000000a00007210 */ /* 0x004fca0007f7e0ff */
        /* <DEDUP_REMOVED lines=25> */
[----:B--2---:R-:W2:Y:S04]  /*5dce0*/  LDL.LU R0, [R1+0x1610] ;  /* 0x0016100001007983 */ /* 0x004ea80000300800 */
[----:B------:R-:W2:Y:S01]  /*5dcf0*/  LDL.LU R8, [R1+0x15e4] ;  /* 0x0015e40001087983 */ /* 0x000ea20000300800 */
[--C-:B---3--:R-:W-:Y:S01]  /*5dd00*/  IMAD.X R60, R60, 0x1, R2.reuse, P4 ;  /* 0x000000013c3c7824 */ /* 0x108fe200020e0602 */
[----:B----4-:R-:W-:Y:S01]  /*5dd10*/  IADD3 R44, P4, R44, R10, RZ ;  /* 0x0000000a2c2c7210 */ /* 0x010fe20007f9e0ff */
[----:B------:R-:W-:-:S03]  /*5dd20*/  IMAD.X R45, R45, 0x1, R2, P5 ;  /* 0x000000012d2d7824 */ /* 0x000fc600028e0602 */
[----:B------:R0:W-:Y:S01]  /*5dd30*/  STL [R1+0x1680], R60 ;  /* 0x0016803c01007387 */ /* 0x0001e20000100800 */
[----:B------:R-:W-:-:S03]  /*5dd40*/  IADD3 R46, P5, R46, R10, RZ ;  /* 0x0000000a2e2e7210 */ /* 0x000fc60007fbe0ff */
[----:B0-----:R-:W3:Y:S04]  /*5dd50*/  LDL.LU R60, [R1+0x1608] ;  /* 0x00160800013c7983 */ /* 0x001ee80000300800 */
[----:B------:R-:W-:Y:S04]  /*5dd60*/  STL [R1+0x1654], R44 ;  /* 0x0016542c01007387 */ /* 0x000fe80000100800 */
[----:B------:R-:W-:Y:S04]  /*5dd70*/  STL [R1+0x1678], R45 ;  /* 0x0016782d01007387 */ /* 0x000fe80000100800 */
[----:B------:R-:W-:Y:S01]  /*5dd80*/  STL [R1+0x164c], R46 ;  /* 0x00164c2e01007387 */ /* 0x000fe20000100800 */
[--C-:B------:R-:W-:Y:S01]  /*5dd90*/  IMAD.X R47, R47, 0x1, R2.reuse, P6 ;  /* 0x000000012f2f7824 */ /* 0x100fe200030e0602 */
        /* <DEDUP_REMOVED lines=39> */
[----:B--2---:R-:W-:-:S03]  /*5e010*/  IMAD.X R0, R0, 0x1, R2, P6 ;  /* 0x0000000100007824 */ /* 0x004fc600030e0602 */
        /* <DEDUP_REMOVED lines=9> */
[----:B------:R-:W-:-:S03]  /*5e0b0*/  IADD3 R8, P6, R8, R10, RZ ;  /* 0x0000000a08087210 */ /* 0x000fc60007fde0ff */
[----:B------:R0:W-:Y:S04]  /*5e0c0*/  STL [R1+0x15ec], R9 ;  /* 0x0015ec0901007387 */ /* 0x0001e80000100800 */
[----:B------:R-:W4:Y:S04]  /*5e0d0*/  LDL.LU R44, [R1+0x1600] ;  /* 0x00160000012c7983 */ /* 0x000f280000300800 */
[----:B------:R-:W4:Y:S04]  /*5e0e0*/  LDL.LU R45, [R1+0x15d4] ;  /* 0x0015d400012d7983 */ /* 0x000f280000300800 */
[----:B------:R-:W-:Y:S04]  /*5e0f0*/  STL [R1+0x15e4], R8 ;  /* 0x0015e40801007387 */ /* 0x000fe80000100800 */
[----:B------:R-:W4:Y:S01]  /*5e100*/  LDL.LU R46, [R1+0x15f8] ;  /* 0x0015f800012e7983 */ /* 0x000f220000300800 */
[----:B---3--:R-:W-:-:S05]  /*5e110*/  IMAD.X R60, R60, 0x1, R2, P1 ;  /* 0x000000013c3c7824 */ /* 0x008fca00008e0602 */
        /* <DEDUP_REMOVED lines=25> */
[----:B---3--:R-:W3:Y:S04]  /*5e2b0*/  LDL.LU R60, [R1+0x156c] ;  /* 0x00156c00013c7983 */ /* 0x008ee80000300800 */
[----:B------:R-:W3:Y:S01]  /*5e2c0*/  LDL.LU R8, [R1+0x1590] ;  /* 0x0015900001087983 */ /* 0x000ee20000300800 */
[----:B--2---:R-:W-:-:S05]  /*5e2d0*/  IADD3 R0, P1, R0, R10, RZ ;  /* 0x0000000a00007210 */ /* 0x004fca0007f3e0ff */
[----:B------:R0:W-:Y:S04]  /*5e2e0*/  STL [R1+0x15dc], R0 ;  /* 0x0015dc0001007387 */ /* 0x0001e80000100800 */
[----:B0-----:R-:W2:Y:S01]  /*5e2f0*/  LDL.LU R0, [R1+0x1564] ;  /* 0x0015640001007983 */ /* 0x001ea20000300800 */
[--C-:B----4-:R-:W-:Y:S01]  /*5e300*/  IMAD.X R44, R44, 0x1, R2.reuse, P2 ;  /* 0x000000012c2c7824 */ /* 0x110fe200010e0602 */
[----:B------:R-:W-:Y:S01]  /*5e310*/  IADD3 R45, P2, R45, R10, RZ ;  /* 0x0000000a2d2d7210 */ /* 0x000fe20007f5e0ff */
[----:B------:R-:W-:-:S03]  /*5e320*/  IMAD.X R46, R46, 0x1, R2, P3 ;  /* 0x000000012e2e7824 */ /* 0x000fc600018e0602 */
[----:B------:R-:W-:Y:S01]  /*5e330*/  STL [R1+0x1600], R44 ;  /* 0x0016002c01007387 */ /* 0x000fe20000100800 */
        /* <DEDUP_REMOVED lines=43> */
[----:B---3--:R-:W-:-:S03]  /*5e5f0*/  IADD3 R60, P3, R60, R10, RZ ;  /* 0x0000000a3c3c7210 */ /* 0x008fc60007f7e0ff */
        /* <DEDUP_REMOVED lines=42> */
[----:B---3--:R-:W-:Y:S01]  /*5e8a0*/  IMAD.X R60, R60, 0x1, R2, P5 ;  /* 0x000000013c3c7824 */ /* 0x008fe200028e0602 */
[----:B----4-:R-:W-:-:S02]  /*5e8b0*/  IADD3 R44, P5, R44, R10, RZ ;  /* 0x0000000a2c2c7210 */ /* 0x010fc40007fbe0ff */
[----:B------:R-:W-:Y:S02]  /*5e8c0*/  IADD3.X R45, R45, R2, RZ, P6, !PT ;  /* 0x000000022d2d7210 */ /* 0x000fe400037fe4ff */
        /* <DEDUP_REMOVED lines=334> */
[----:B------:R-:W-:-:S03]  /*5fdb0*/  IADD3.X R8, R8, R2, RZ, P6, !PT ;  /* 0x0000000208087210 */ /* 0x000fc600037fe4ff */
        /* <DEDUP_REMOVED lines=137> */
[----:B------:R-:W-:Y:S01]  /*60650*/  IMAD.X R14, R14, 0x1, R2, P1 ;  /* 0x000000010e0e7824 */ /* 0x000fe200008e0602 */
[----:B------:R-:W-:-:S02]  /*60660*/  IADD3 R15, P1, R15, R10, RZ ;  /* 0x0000000a0f0f7210 */ /* 0x000fc40007f3e0ff */
[----:B------:R-:W-:Y:S02]  /*60670*/  IADD3.X R34, R34, R2, RZ, P2, !PT ;  /* 0x0000000222227210 */ /* 0x000fe400017fe4ff */
        /* <DEDUP_REMOVED lines=363> */
[----:B------:R-:W-:Y:S02]  /*61d30*/  IADD3 R45, P1, R45, R10, RZ ;  /* 0x0000000a2d2d7210 */ /* 0x000fe40007f3e0ff */
[----:B------:R-:W-:Y:S02]  /*61d40*/  IADD3.X R46, R46, R2, RZ, P2, !PT ;  /* 0x000000022e2e7210 */ /* 0x000fe400017fe4ff */
        /* <DEDUP_REMOVED lines=338> */
[----:B---3--:R-:W-:-:S05]  /*63270*/  IADD3.X R60, R60, R2, RZ, P2, !PT ;  /* 0x000000023c3c7210 */ /* 0x008fca00017fe4ff */
        /* <DEDUP_REMOVED lines=131> */
[----:B------:R-:W-:Y:S01]  /*63ab0*/  IMAD.X R15, R15, 0x1, R2, P3 ;  /* 0x000000010f0f7824 */ /* 0x000fe200018e0602 */
[----:B------:R-:W-:-:S02]  /*63ac0*/  IADD3 R34, P3, R34, R10, RZ ;  /* 0x0000000a22227210 */ /* 0x000fc40007f7e0ff */
[----:B------:R-:W-:Y:S01]  /*63ad0*/  IADD3.X R35, R35, R2, RZ, P4, !PT ;  /* 0x0000000223237210 */ /* 0x000fe200027fe4ff */
        /* <DEDUP_REMOVED lines=223> */
[----:B------:R-:W-:-:S03]  /*648d0*/  IADD3.X R12, R12, R2, RZ, P2, !PT ;  /* 0x000000020c0c7210 */ /* 0x000fc600017fe4ff */
        /* <DEDUP_REMOVED lines=143> */
[----:B------:R-:W-:-:S02]  /*651d0*/  IADD3.X R47, R47, R2, RZ, P4, !PT ;  /* 0x000000022f2f7210 */ /* 0x000fc400027fe4ff */
        /* <DEDUP_REMOVED lines=362> */
[----:B---3--:R-:W-:-:S02]  /*66880*/  IADD3.X R60, R60, R2, RZ, P4, !PT ;  /* 0x000000023c3c7210 */ /* 0x008fc400027fe4ff */
[-C--:B----4-:R-:W-:Y:S01]  /*66890*/  IADD3 R44, P4, R44, R10.reuse, RZ ;  /* 0x0000000a2c2c7210 */ /* 0x090fe20007f9e0ff */
[----:B------:R-:W-:Y:S02]  /*668a0*/  IMAD.X R45, R45, 0x1, R2, P5 ;  /* 0x000000012d2d7824 */ /* 0x000fe400028e0602 */
        /* <DEDUP_REMOVED lines=102> */
[----:B------:R-:W-:Y:S01]  /*66f10*/  IMAD.X R34, R34, 0x1, R2, P5 ;  /* 0x0000000122227824 */ /* 0x000fe200028e0602 */
[----:B------:R-:W-:Y:S01]  /*66f20*/  IADD3 R35, P5, R35, R10, RZ ;  /* 0x0000000a23237210 */ /* 0x000fe20007fbe0ff */
        /* <DEDUP_REMOVED lines=219> */
[----:B------:R-:W-:Y:S01]  /*67ce0*/  IMAD.X R13, R13, 0x1, R2, P3 ;  /* 0x000000010d0d7824 */ /* 0x000fe200018e0602 */
[----:B------:R-:W-:Y:S02]  /*67cf0*/  IADD3.X R9, R9, R2, RZ, P4, !PT ;  /* 0x0000000209097210 */ /* 0x000fe400027fe4ff */
        /* <DEDUP_REMOVED lines=107> */
[----:B------:R0:W-:Y:S04]  /*683b0*/  STL [R1+0x201c], R8 ;  /* 0x00201c0801007387 */ /* 0x0001e80000100800 */
        /* <DEDUP_REMOVED lines=28> */
[----:B---3--:R-:W3:Y:S01]  /*68580*/  LDL.LU R60, [R1+0x2060] ;  /* 0x00206000013c7983 */ /* 0x008ee20000300800 */
        /* <DEDUP_REMOVED lines=9> */
[----:B------:R-:W-:Y:S02]  /*68620*/  IADD3 R47, P5, R47, R10, RZ ;  /* 0x0000000a2f2f7210 */ /* 0x000fe40007fbe0ff */
[----:B------:R-:W-:-:S02]  /*68630*/  IADD3.X R14, R14, R2, RZ, P6, !PT ;  /* 0x000000020e0e7210 */ /* 0x000fc400037fe4ff */
        /* <DEDUP_REMOVED lines=31> */
[----:B------:R0:W-:Y:S01]  /*68830*/  STL [R1+0x206c], R37 ;  /* 0x00206c2501007387 */ /* 0x0001e20000100800 */
[----:B------:R-:W-:-:S03]  /*68840*/  IMAD.X R17, R17, 0x1, R2, P3 ;  /* 0x0000000111117824 */ /* 0x000fc600018e0602 */
[----:B------:R-:W-:Y:S01]  /*68850*/  STL [R1+0x2038], R25 ;  /* 0x0020381901007387 */ /* 0x000fe20000100800 */
[----:B------:R-:W-:-:S03]  /*68860*/  IADD3 R16, P3, R16, R10, RZ ;  /* 0x0000000a10107210 */ /* 0x000fc60007f7e0ff */
[----:B------:R-:W-:Y:S01]  /*68870*/  STL [R1+0x2074], R24 ;  /* 0x0020741801007387 */ /* 0x000fe20000100800 */
[----:B------:R-:W-:-:S03]  /*68880*/  IMAD.X R13, R13, 0x1, R2, P4 ;  /* 0x000000010d0d7824 */ /* 0x000fc600020e0602 */
[----:B------:R-:W-:Y:S04]  /*68890*/  STL [R1+0x2040], R21 ;  /* 0x0020401501007387 */ /* 0x000fe80000100800 */
[----:B------:R1:W-:Y:S01]  /*688a0*/  STL [R1+0x207c], R20 ;  /* 0x00207c1401007387 */ /* 0x0003e20000100800 */
[----:B------:R-:W-:-:S03]  /*688b0*/  IADD3 R12, P4, R12, R10, RZ ;  /* 0x0000000a0c0c7210 */ /* 0x000fc60007f9e0ff */
[----:B------:R-:W-:Y:S01]  /*688c0*/  STL [R1+0x2048], R17 ;  /* 0x0020481101007387 */ /* 0x000fe20000100800 */
[----:B------:R-:W-:-:S03]  /*688d0*/  IMAD.X R9, R9, 0x1, R2, P5 ;  /* 0x0000000109097824 */ /* 0x000fc600028e0602 */
[----:B------:R-:W-:Y:S01]  /*688e0*/  STL [R1+0x2084], R16 ;  /* 0x0020841001007387 */ /* 0x000fe20000100800 */
[----:B------:R-:W-:-:S03]  /*688f0*/  IADD3 R8, P5, R8, R10, RZ ;  /* 0x0000000a08087210 */ /* 0x000fc60007fbe0ff */
[----:B------:R-:W-:Y:S04]  /*68900*/  STL [R1+0x2050], R13 ;  /* 0x0020500d01007387 */ /* 0x000fe80000100800 */
[----:B0-----:R-:W4:Y:S04]  /*68910*/  LDL.LU R37, [R1+0x2068] ;  /* 0x0020680001257983 */ /* 0x001f280000300800 */
[----:B------:R0:W-:Y:S01]  /*68920*/  STL [R1+0x208c], R12 ;  /* 0x00208c0c01007387 */ /* 0x0001e20000100800 */
[----:B---3--:R-:W-:-:S03]  /*68930*/  IMAD.X R60, R60, 0x1, R2, P6 ;  /* 0x000000013c3c7824 */ /* 0x008fc600030e0602 */
[----:B------:R-:W-:Y:S04]  /*68940*/  STL [R1+0x2058], R9 ;  /* 0x0020580901007387 */ /* 0x000fe80000100800 */
[----:B------:R3:W-:Y:S04]  /*68950*/  STL [R1+0x2094], R8 ;  /* 0x0020940801007387 */ /* 0x0007e80000100800 */
[----:B-1----:R-:W4:Y:S04]  /*68960*/  LDL.LU R20, [R1+0x20a4] ;  /* 0x0020a40001147983 */ /* 0x002f280000300800 */
[----:B------:R-:W4:Y:S04]  /*68970*/  LDL.LU R21, [R1+0x2070] ;  /* 0x0020700001157983 */ /* 0x000f280000300800 */
[----:B------:R1:W-:Y:S04]  /*68980*/  STL [R1+0x2060], R60 ;  /* 0x0020603c01007387 */ /* 0x0003e80000100800 */
[----:B------:R-:W4:Y:S01]  /*68990*/  LDL.LU R24, [R1+0x20ac] ;  /* 0x0020ac0001187983 */ /* 0x000f220000300800 */
[----:B--2---:R-:W-:-:S05]  /*689a0*/  IADD3 R0, P6, R0, R10, RZ ;  /* 0x0000000a00007210 */ /* 0x004fca0007fde0ff */
[----:B------:R2:W-:Y:S04]  /*689b0*/  STL [R1+0x209c], R0 ;  /* 0x00209c0001007387 */ /* 0x0005e80000100800 */
[----:B------:R-:W4:Y:S04]  /*689c0*/  LDL.LU R25, [R1+0x2078] ;  /* 0x0020780001197983 */ /* 0x000f280000300800 */
[----:B0-----:R-:W4:Y:S04]  /*689d0*/  LDL.LU R12, [R1+0x20b4] ;  /* 0x0020b400010c7983 */ /* 0x001f280000300800 */
[----:B------:R-:W4:Y:S04]  /*689e0*/  LDL.LU R13, [R1+0x2080] ;  /* 0x00208000010d7983 */ /* 0x000f280000300800 */
[----:B------:R-:W4:Y:S04]  /*689f0*/  LDL.LU R16, [R1+0x20bc] ;  /* 0x0020bc0001107983 */ /* 0x000f280000300800 */
[----:B------:R-:W4:Y:S04]  /*68a00*/  LDL.LU R17, [R1+0x2088] ;  /* 0x0020880001117983 */ /* 0x000f280000300800 */
[----:B---3--:R-:W3:Y:S04]  /*68a10*/  LDL.LU R8, [R1+0x20c4] ;  /* 0x0020c40001087983 */ /* 0x008ee80000300800 */
[----:B------:R-:W3:Y:S04]  /*68a20*/  LDL.LU R9, [R1+0x2090] ;  /* 0x0020900001097983 */ /* 0x000ee80000300800 */
[----:B-1----:R-:W3:Y:S04]  /*68a30*/  LDL.LU R60, [R1+0x20cc] ;  /* 0x0020cc00013c7983 */ /* 0x002ee80000300800 */
        /* <DEDUP_REMOVED lines=18> */
[--C-:B----4-:R-:W-:Y:S01]  /*68b60*/  IMAD.X R37, R37, 0x1, R2.reuse, P1 ;  /* 0x0000000125257824 */ /* 0x110fe200008e0602 */
[----:B------:R-:W-:Y:S01]  /*68b70*/  IADD3 R20, P1, R20, R10, RZ ;  /* 0x0000000a14147210 */ /* 0x000fe20007f3e0ff */
[----:B------:R-:W-:-:S03]  /*68b80*/  IMAD.X R21, R21, 0x1, R2, P2 ;  /* 0x0000000115157824 */ /* 0x000fc600010e0602 */
[----:B------:R0:W-:Y:S01]  /*68b90*/  STL [R1+0x2068], R37 ;  /* 0x0020682501007387 */ /* 0x0001e20000100800 */
[----:B------:R-:W-:-:S03]  /*68ba0*/  IADD3 R24, P2, R24, R10, RZ ;  /* 0x0000000a18187210 */ /* 0x000fc60007f5e0ff */
[----:B0-----:R-:W4:Y:S04]  /*68bb0*/  LDL.LU R37, [R1+0x20f0] ;  /* 0x0020f00001257983 */ /* 0x001f280000300800 */
[----:B------:R0:W-:Y:S04]  /*68bc0*/  STL [R1+0x20a4], R20 ;  /* 0x0020a41401007387 */ /* 0x0001e80000100800 */
[----:B0-----:R0:W5:Y:S04]  /*68bd0*/  LDL.LU R20, [R1+0x214c] ;  /* 0x00214c0001147983 */ /* 0x0011680000300800 */
[----:B------:R1:W-:Y:S04]  /*68be0*/  STL [R1+0x2070], R21 ;  /* 0x0020701501007387 */ /* 0x0003e80000100800 */
[----:B-1----:R0:W5:Y:S04]  /*68bf0*/  LDL.LU R21, [R1+0x2148] ;  /* 0x0021480001157983 */ /* 0x0021680000300800 */
[----:B------:R1:W-:Y:S04]  /*68c00*/  STL [R1+0x20ac], R24 ;  /* 0x0020ac1801007387 */ /* 0x0003e80000100800 */
[----:B-1----:R0:W5:Y:S01]  /*68c10*/  LDL.LU R24, [R1+0x2144] ;  /* 0x0021440001187983 */ /* 0x0021620000300800 */
[--C-:B------:R-:W-:Y:S01]  /*68c20*/  IMAD.X R25, R25, 0x1, R2.reuse, P3 ;  /* 0x0000000119197824 */ /* 0x100fe200018e0602 */
[-C--:B------:R-:W-:Y:S01]  /*68c30*/  IADD3 R12, P3, R12, R10.reuse, RZ ;  /* 0x0000000a0c0c7210 */ /* 0x080fe20007f7e0ff */
[----:B------:R-:W-:Y:S01]  /*68c40*/  IMAD.X R13, R13, 0x1, R2, P4 ;  /* 0x000000010d0d7824 */ /* 0x000fe200020e0602 */
[----:B------:R-:W-:-:S02]  /*68c50*/  IADD3 R16, P4, R16, R10, RZ ;  /* 0x0000000a10107210 */ /* 0x000fc40007f9e0ff */
[----:B------:R1:W-:Y:S01]  /*68c60*/  STL [R1+0x2078], R25 ;  /* 0x0020781901007387 */ /* 0x0003e20000100800 */
[--C-:B------:R-:W-:Y:S01]  /*68c70*/  IMAD.X R17, R17, 0x1, R2.reuse, P5 ;  /* 0x0000000111117824 */ /* 0x100fe200028e0602 */
[-C--:B---3--:R-:W-:Y:S01]  /*68c80*/  IADD3 R8, P5, R8, R10.reuse, RZ ;  /* 0x0000000a08087210 */ /* 0x088fe20007fbe0ff */
[--C-:B------:R-:W-:Y:S01]  /*68c90*/  IMAD.X R9, R9, 0x1, R2.reuse, P6 ;  /* 0x0000000109097824 */ /* 0x100fe200030e0602 */
[----:B-1----:R0:W5:Y:S04]  /*68ca0*/  LDL.LU R25, [R1+0x2140] ;  /* 0x0021400001197983 */ /* 0x0021680000300800 */
[----:B------:R1:W-:Y:S01]  /*68cb0*/  STL [R1+0x20b4], R12 ;  /* 0x0020b40c01007387 */ /* 0x0003e20000100800 */
[----:B------:R-:W-:Y:S01]  /*68cc0*/  IADD3 R60, P6, R60, R10, RZ ;  /* 0x0000000a3c3c7210 */ /* 0x000fe20007fde0ff */
[----:B--2---:R-:W-:-:S02]  /*68cd0*/  IMAD.X R0, R0, 0x1, R2, P1 ;  /* 0x0000000100007824 */ /* 0x004fc400008e0602 */
[----:B-1----:R0:W5:Y:S04]  /*68ce0*/  LDL.LU R12, [R1+0x213c] ;  /* 0x00213c00010c7983 */ /* 0x0021680000300800 */
[----:B------:R1:W-:Y:S04]  /*68cf0*/  STL [R1+0x2080], R13 ;  /* 0x0020800d01007387 */ /* 0x0003e80000100800 */
        /* <DEDUP_REMOVED lines=12> */
[----:B-1----:R-:W2:Y:S01]  /*68dc0*/  LDL.LU R0, [R1+0x2120] ;  /* 0x0021200001007983 */ /* 0x002ea20000300800 */
[----:B------:R-:W-:-:S02]  /*68dd0*/  IADD3 R44, P1, R44, R10, RZ ;  /* 0x0000000a2c2c7210 */ /* 0x000fc40007f3e0ff */
        /* <DEDUP_REMOVED lines=26> */
[----:B------:R-:W-:Y:S01]  /*68f80*/  STL [R1+0x20d0], R58 ;  /* 0x0020d03a01007387 */ /* 0x000fe20000100800 */
[----:B------:R-:W-:Y:S01]  /*68f90*/  IADD3 R59, P2, R59, R10, RZ ;  /* 0x0000000a3b3b7210 */ /* 0x000fe20007f5e0ff */
[----:B------:R-:W-:-:S02]  /*68fa0*/  IMAD.X R42, R42, 0x1, R2, P3 ;  /* 0x000000012a2a7824 */ /* 0x000fc400018e0602 */
[--C-:B----4-:R-:W-:Y:S02]  /*68fb0*/  IMAD.X R37, R37, 0x1, R2.reuse, P6 ;  /* 0x0000000125257824 */ /* 0x110fe400030e0602 */
[--C-:B------:R-:W-:Y:S02]  /*68fc0*/  IMAD.X R43, R43, 0x1, R2.reuse, P5 ;  /* 0x000000012b2b7824 */ /* 0x100fe400028e0602 */
[----:B--2---:R-:W-:-:S05]  /*68fd0*/  IMAD.X R0, R0, 0x1, R2, P4 ;  /* 0x0000000100007824 */ /* 0x004fca00020e0602 */
[----:B------:R1:W-:Y:S02]  /*68fe0*/  STL [R1+0x20e0], R0 ;  /* 0x0020e00001007387 */ /* 0x0003e40000100800 */
[----:B-1----:R-:W1:Y:S02]  /*68ff0*/  S2R R0, SR_TID.X ;  /* 0x0000000000007919 */ /* 0x002e640000002100 */
[----:B------:R-:W-:Y:S04]  /*69000*/  STL [R1+0x2108], R59 ;  /* 0x0021083b01007387 */ /* 0x000fe80000100800 */
[----:B------:R-:W-:Y:S04]  /*69010*/  STL [R1+0x20d8], R42 ;  /* 0x0020d82a01007387 */ /* 0x000fe80000100800 */
[----:B------:R-:W-:Y:S04]  /*69020*/  STL [R1+0x20f0], R37 ;  /* 0x0020f02501007387 */ /* 0x000fe80000100800 */
[----:B------:R2:W-:Y:S01]  /*69030*/  STL [R1+0x20e8], R43 ;  /* 0x0020e82b01007387 */ /* 0x0005e20000100800 */
[----:B-1----:R-:W-:-:S05]  /*69040*/  LOP3.LUT R0, R0, 0x1f, RZ, 0xc0, !PT ;  /* 0x0000001f00007812 */ /* 0x002fca00078ec0ff */
[----:B------:R-:W-:Y:S01]  /*69050*/  IMAD.SHL.U32 R0, R0, 0x2, RZ ;  /* 0x0000000200007824 */ /* 0x000fe200078e00ff */
[----:B--2---:R-:W2:Y:S04]  /*69060*/  LDL.LU R43, [R1+0x20f8] ;  /* 0x0020f800012b7983 */ /* 0x004ea80000300800 */
[----:B------:R-:W3:Y:S01]  /*69070*/  LDL.LU R37, [R1+0x2100] ;  /* 0x0021000001257983 */ /* 0x000ee20000300800 */
[----:B------:R-:W-:Y:S02]  /*69080*/  IMAD.MOV.U32 R10, RZ, RZ, R5 ;  /* 0x000000ffff0a7224 */ /* 0x000fe400078e0005 */
[----:B------:R-:W-:Y:S02]  /*69090*/  IMAD.MOV.U32 R5, RZ, RZ, R7 ;  /* 0x000000ffff057224 */ /* 0x000fe400078e0007 */
[----:B------:R-:W-:-:S02]  /*690a0*/  IMAD.MOV.U32 R11, RZ, RZ, R6 ;  /* 0x000000ffff0b7224 */ /* 0x000fc400078e0006 */
[--C-:B--2---:R-:W-:Y:S02]  /*690b0*/  IMAD.X R43, R43, 0x1, R2.reuse, P1 ;  /* 0x000000012b2b7824 */ /* 0x104fe400008e0602 */
[----:B---3--:R-:W-:-:S03]  /*690c0*/  IMAD.X R37, R37, 0x1, R2, P2 ;  /* 0x0000000125257824 */ /* 0x008fc600010e0602 */
[----:B------:R0:W-:Y:S04]  /*690d0*/  STL [R1+0x20f8], R43 ;  /* 0x0020f82b01007387 */ /* 0x0001e80000100800 */
[----:B------:R0:W-:Y:S04]  /*690e0*/  STL.64 [R1+0x5f0], R4 ;  /* 0x0005f00401007387 */ /* 0x0001e80000100a00 */
[----:B------:R0:W-:Y:S04]  /*690f0*/  STL [R1+0x2100], R37 ;  /* 0x0021002501007387 */ /* 0x0001e80000100800 */
[----:B------:R0:W-:Y:S01]  /*69100*/  STL.64 [R1+0x5f8], R10 ;  /* 0x0005f80a01007387 */ /* 0x0001e20000100a00 */
[----:B------:R-:W-:Y:S05]  /*69110*/  @P0 BRA `(.L_x_1) ;  /* 0xfffffb4400140947 */ /* 0x000fea000383ffff */
[----:B------:R-:W2:Y:S04]  /*69120*/  LDL.LU R59, [R1+0x3dc] ;  /* 0x0003dc00013b7983 */ /* 0x000ea80000300800 */
[----:B------:R-:W3:Y:S04]  /*69130*/  LDL.LU R58, [R1+0x3d4] ;  /* 0x0003d400013a7983 */ /* 0x000ee80000300800 */
        /* <DEDUP_REMOVED lines=15> */
[----:B-----5:R-:W-:-:S02]  /*69230*/  F2FP.BF16.F32.PACK_AB R53, R41, R53 ;  /* 0x000000352935723e */ /* 0x020fc400000010ff */
[----:B------:R-:W-:Y:S01]  /*69240*/  F2FP.BF16.F32.PACK_AB R52, R40, R52 ;  /* 0x000000342834723e */ /* 0x000fe200000010ff */
[----:B------:R-:W-:Y:S04]  /*69250*/  STL [R1+0x2210], R9 ;  /* 0x0022100901007387 */ /* 0x000fe80000100800 */
[----:B------:R-:W-:Y:S04]  /*69260*/  STL [R1+0x220c], R8 ;  /* 0x00220c0801007387 */ /* 0x000fe80000100800 */
[----:B------:R0:W-:Y:S04]  /*69270*/  STL [R1+0x2124], R60 ;  /* 0x0021243c01007387 */ /* 0x0001e80000100800 */
[----:B------:R-:W-:Y:S01]  /*69280*/  STL [R1+0x2120], R61 ;  /* 0x0021203d01007387 */ /* 0x000fe20000100800 */
[----:B--2---:R-:W-:-:S02]  /*69290*/  F2FP.BF16.F32.PACK_AB R59, R27, R59 ;  /* 0x0000003b1b3b723e */ /* 0x004fc400000010ff */
[----:B---3--:R-:W-:-:S03]  /*692a0*/  F2FP.BF16.F32.PACK_AB R58, R26, R58 ;  /* 0x0000003a1a3a723e */ /* 0x008fc600000010ff */
[----:B------:R-:W-:Y:S01]  /*692b0*/  STL [R1+0x2128], R59 ;  /* 0x0021283b01007387 */ /* 0x000fe20000100800 */
[----:B----4-:R-:W-:-:S03]  /*692c0*/  F2FP.BF16.F32.PACK_AB R57, R54, R57 ;  /* 0x000000393639723e */ /* 0x010fc600000010ff */
[----:B------:R-:W-:Y:S01]  /*692d0*/  STL [R1+0x212c], R58 ;  /* 0x00212c3a01007387 */ /* 0x000fe20000100800 */
[----:B------:R-:W-:-:S03]  /*692e0*/  F2FP.BF16.F32.PACK_AB R56, R55, R56 ;  /* 0x000000383738723e */ /* 0x000fc600000010ff */
[----:B------:R-:W-:Y:S01]  /*692f0*/  STL [R1+0x2130], R57 ;  /* 0x0021303901007387 */ /* 0x000fe20000100800 */
[----:B------:R-:W-:-:S03]  /*69300*/  F2FP.BF16.F32.PACK_AB R55, R19, R42 ;  /* 0x0000002a1337723e */ /* 0x000fc600000010ff */
[----:B------:R-:W-:Y:S01]  /*69310*/  STL [R1+0x2134], R56 ;  /* 0x0021343801007387 */ /* 0x000fe20000100800 */
[----:B------:R-:W-:-:S03]  /*69320*/  F2FP.BF16.F32.PACK_AB R54, R18, R43 ;  /* 0x0000002b1236723e */ /* 0x000fc600000010ff */
[----:B------:R-:W-:Y:S04]  /*69330*/  STL [R1+0x2138], R55 ;  /* 0x0021383701007387 */ /* 0x000fe80000100800 */
[----:B------:R-:W-:Y:S04]  /*69340*/  STL [R1+0x213c], R54 ;  /* 0x00213c3601007387 */ /* 0x000fe80000100800 */
[----:B------:R-:W-:Y:S04]  /*69350*/  STL [R1+0x2140], R53 ;  /* 0x0021403501007387 */ /* 0x000fe80000100800 */
[----:B------:R-:W2:Y:S04]  /*69360*/  LDL.LU R18, [R1+0x41c] ;  /* 0x00041c0001127983 */ /* 0x000ea80000300800 */
[----:B------:R-:W2:Y:S04]  /*69370*/  LDL.LU R43, [R1+0x4ac] ;  /* 0x0004ac00012b7983 */ /* 0x000ea80000300800 */
[----:B------:R-:W3:Y:S04]  /*69380*/  LDL.LU R19, [R1+0x414] ;  /* 0x0004140001137983 */ /* 0x000ee80000300800 */
[----:B------:R-:W3:Y:S04]  /*69390*/  LDL.LU R42, [R1+0x4a4] ;  /* 0x0004a400012a7983 */ /* 0x000ee80000300800 */
[----:B------:R-:W4:Y:S04]  /*693a0*/  LDL.LU R26, [R1+0x4cc] ;  /* 0x0004cc00011a7983 */ /* 0x000f280000300800 */
[----:B------:R-:W4:Y:S01]  /*693b0*/  LDL.LU R41, [R1+0x4dc] ;  /* 0x0004dc0001297983 */ /* 0x000f220000300800 */
[----:B------:R-:W-:-:S03]  /*693c0*/  F2FP.BF16.F32.PACK_AB R51, R46, R51 ;  /* 0x000000332e33723e */ /* 0x000fc600000010ff */
[----:B------:R-:W4:Y:S01]  /*693d0*/  LDL.LU R27, [R1+0x4c4] ;  /* 0x0004c400011b7983 */ /* 0x000f220000300800 */
[----:B------:R-:W-:-:S03]  /*693e0*/  F2FP.BF16.F32.PACK_AB R50, R47, R50 ;  /* 0x000000322f32723e */ /* 0x000fc600000010ff */
[----:B------:R-:W4:Y:S01]  /*693f0*/  LDL.LU R40, [R1+0x4d4] ;  /* 0x0004d40001287983 */ /* 0x000f220000300800 */
[----:B------:R-:W-:Y:S02]  /*69400*/  F2FP.BF16.F32.PACK_AB R49, R14, R49 ;  /* 0x000000310e31723e */ /* 0x000fe400000010ff */
[----:B------:R-:W-:Y:S01]  /*69410*/  F2FP.BF16.F32.PACK_AB R48, R15, R48 ;  /* 0x000000300f30723e */ /* 0x000fe200000010ff */
[----:B------:R-:W-:Y:S01]  /*69420*/  STL [R1+0x2144], R52 ;  /* 0x0021443401007387 */ /* 0x000fe20000100800 */
[----:B------:R-:W-:Y:S02]  /*69430*/  F2FP.BF16.F32.PACK_AB R47, R31, R34 ;  /* 0x000000221f2f723e */ /* 0x000fe400000010ff */
[----:B------:R-:W-:Y:S01]  /*69440*/  F2FP.BF16.F32.PACK_AB R46, R30, R35 ;  /* 0x000000231e2e723e */ /* 0x000fe200000010ff */
[----:B------:R-:W-:Y:S01]  /*69450*/  STL [R1+0x2148], R51 ;  /* 0x0021483301007387 */ /* 0x000fe20000100800 */
[----:B------:R-:W-:Y:S02]  /*69460*/  F2FP.BF16.F32.PACK_AB R45, R10, R11 ;  /* 0x0000000b0a2d723e */ /* 0x000fe400000010ff */
[----:B------:R-:W-:Y:S01]  /*69470*/  F2FP.BF16.F32.PACK_AB R44, R36, R37 ;  /* 0x00000025242c723e */ /* 0x000fe200000010ff */
[----:B------:R-:W-:Y:S04]  /*69480*/  STL [R1+0x214c], R50 ;  /* 0x00214c3201007387 */ /* 0x000fe80000100800 */
[----:B------:R-:W-:Y:S04]  /*69490*/  STL [R1+0x2150], R49 ;  /* 0x0021503101007387 */ /* 0x000fe80000100800 */
[----:B------:R-:W-:Y:S04]  /*694a0*/  STL [R1+0x2154], R48 ;  /* 0x0021543001007387 */ /* 0x000fe80000100800 */
[----:B------:R-:W-:Y:S04]  /*694b0*/  STL [R1+0x2158], R47 ;  /* 0x0021582f01007387 */ /* 0x000fe80000100800 */
[----:B------:R-:W-:Y:S04]  /*694c0*/  STL [R1+0x215c], R46 ;  /* 0x00215c2e01007387 */ /* 0x000fe80000100800 */
[----:B------:R-:W-:Y:S04]  /*694d0*/  STL [R1+0x2160], R45 ;  /* 0x0021602d01007387 */ /* 0x000fe80000100800 */
        /* <DEDUP_REMOVED lines=10> */
[----:B------:R-:W4:Y:S01]  /*69580*/  LDL.LU R2, [R1+0x428] ;  /* 0x0004280001027983 */ /* 0x000f220000300800 */
[----:B------:R-:W-:-:S03]  /*69590*/  F2FP.BF16.F32.PACK_AB R39, R23, R39 ;  /* 0x000000271727723e */ /* 0x000fc600000010ff */
[----:B------:R-:W4:Y:S04]  /*695a0*/  LDL.LU R31, [R1+0x4e8] ;  /* 0x0004e800011f7983 */ /* 0x000f280000300800 */
[----:B------:R-:W4:Y:S04]  /*695b0*/  LDL.LU R3, [R1+0x420] ;  /* 0x0004200001037983 */ /* 0x000f280000300800 */
[----:B------:R-:W4:Y:S01]  /*695c0*/  LDL.LU R30, [R1+0x4e0] ;  /* 0x0004e000011e7983 */ /* 0x000f220000300800 */
[----:B------:R-:W-:-:S03]  /*695d0*/  F2FP.BF16.F32.PACK_AB R38, R22, R38 ;  /* 0x000000261626723e */ /* 0x000fc600000010ff */
[----:B------:R-:W-:Y:S01]  /*695e0*/  STL [R1+0x2164], R44 ;  /* 0x0021642c01007387 */ /* 0x000fe20000100800 */
[----:B--2---:R-:W-:-:S05]  /*695f0*/  F2FP.BF16.F32.PACK_AB R43, R18, R43 ;  /* 0x0000002b122b723e */ /* 0x004fca00000010ff */
[----:B------:R-:W-:Y:S01]  /*69600*/  STL [R1+0x2168], R43 ;  /* 0x0021682b01007387 */ /* 0x000fe20000100800 */
[----:B---3--:R-:W-:-:S05]  /*69610*/  F2FP.BF16.F32.PACK_AB R42, R19, R42 ;  /* 0x0000002a132a723e */ /* 0x008fca00000010ff */
[----:B------:R-:W-:Y:S01]  /*69620*/  STL [R1+0x216c], R42 ;  /* 0x00216c2a01007387 */ /* 0x000fe20000100800 */
[----:B----4-:R-:W-:-:S05]  /*69630*/  F2FP.BF16.F32.PACK_AB R41, R26, R41 ;  /* 0x000000291a29723e */ /* 0x010fca00000010ff */
[----:B------:R-:W-:Y:S01]  /*69640*/  STL [R1+0x2170], R41 ;  /* 0x0021702901007387 */ /* 0x000fe20000100800 */
[----:B------:R-:W-:-:S05]  /*69650*/  F2FP.BF16.F32.PACK_AB R40, R27, R40 ;  /* 0x000000281b28723e */ /* 0x000fca00000010ff */
[----:B------:R-:W-:Y:S04]  /*69660*/  STL [R1+0x2174], R40 ;  /* 0x0021742801007387 */ /* 0x000fe80000100800 */
[----:B------:R-:W-:Y:S04]  /*69670*/  STL [R1+0x2178], R39 ;  /* 0x0021782701007387 */ /* 0x000fe80000100800 */
[----:B------:R-:W2:Y:S04]  /*69680*/  LDL.LU R4, [R1+0x508] ;  /* 0x0005080001047983 */ /* 0x000ea80000300800 */
[----:B------:R-:W3:Y:S04]  /*69690*/  LDL.LU R7, [R1+0x500] ;  /* 0x0005000001077983 */ /* 0x000ee80000300800 */
        /* <DEDUP_REMOVED lines=8> */
[----:B------:R-:W4:Y:S04]  /*69720*/  LDL.LU R23, [R1+0x528] ;  /* 0x0005280001177983 */ /* 0x000f280000300800 */
[----:B------:R-:W4:Y:S04]  /*69730*/  LDL.LU R19, [R1+0x430] ;  /* 0x0004300001137983 */ /* 0x000f280000300800 */
[----:B------:R-:W4:Y:S01]  /*69740*/  LDL.LU R22, [R1+0x520] ;  /* 0x0005200001167983 */ /* 0x000f220000300800 */
[----:B------:R-:W-:-:S03]  /*69750*/  F2FP.BF16.F32.PACK_AB R36, R11, R36 ;  /* 0x000000240b24723e */ /* 0x000fc600000010ff */
[----:B------:R-:W-:Y:S04]  /*69760*/  STL [R1+0x217c], R38 ;  /* 0x00217c2601007387 */ /* 0x000fe80000100800 */
[----:B------:R-:W-:Y:S04]  /*69770*/  STL [R1+0x2180], R37 ;  /* 0x0021802501007387 */ /* 0x000fe80000100800 */
[----:B------:R-:W4:Y:S04]  /*69780*/  LDL.LU R10, [R1+0x538] ;  /* 0x00053800010a7983 */ /* 0x000f280000300800 */
[----:B------:R-:W4:Y:S01]  /*69790*/  LDL.LU R11, [R1+0x530] ;  /* 0x00053000010b7983 */ /* 0x000f220000300800 */
[----:B------:R-:W-:-:S02]  /*697a0*/  F2FP.BF16.F32.PACK_AB R35, R60, R35 ;  /* 0x000000233c23723e */ /* 0x000fc400000010ff */
[----:B------:R-:W-:Y:S01]  /*697b0*/  F2FP.BF16.F32.PACK_AB R34, R8, R34 ;  /* 0x000000220822723e */ /* 0x000fe200000010ff */
[----:B------:R-:W-:Y:S01]  /*697c0*/  STL [R1+0x2184], R36 ;  /* 0x0021842401007387 */ /* 0x000fe20000100800 */
[----:B------:R-:W-:Y:S02]  /*697d0*/  F2FP.BF16.F32.PACK_AB R33, R9, R33 ;  /* 0x000000210921723e */ /* 0x000fe400000010ff */
[----:B------:R-:W-:Y:S01]  /*697e0*/  F2FP.BF16.F32.PACK_AB R32, R0, R32 ;  /* 0x000000200020723e */ /* 0x000fe200000010ff */
[----:B------:R-:W-:Y:S01]  /*697f0*/  STL [R1+0x2188], R35 ;  /* 0x0021882301007387 */ /* 0x000fe20000100800 */
[----:B------:R-:W-:-:S03]  /*69800*/  F2FP.BF16.F32.PACK_AB R31, R2, R31 ;  /* 0x0000001f021f723e */ /* 0x000fc600000010ff */
[----:B------:R-:W-:Y:S01]  /*69810*/  STL [R1+0x218c], R34 ;  /* 0x00218c2201007387 */ /* 0x000fe20000100800 */
[----:B------:R-:W-:-:S03]  /*69820*/  F2FP.BF16.F32.PACK_AB R30, R3, R30 ;  /* 0x0000001e031e723e */ /* 0x000fc600000010ff */
[----:B------:R0:W-:Y:S04]  /*69830*/  STL [R1+0x2190], R33 ;  /* 0x0021902101007387 */ /* 0x0001e80000100800 */
[----:B------:R-:W-:Y:S04]  /*69840*/  STL [R1+0x2194], R32 ;  /* 0x0021942001007387 */ /* 0x000fe80000100800 */
[----:B------:R-:W-:Y:S04]  /*69850*/  STL [R1+0x2198], R31 ;  /* 0x0021981f01007387 */ /* 0x000fe80000100800 */
[----:B------:R-:W-:Y:S01]  /*69860*/  STL [R1+0x219c], R30 ;  /* 0x00219c1e01007387 */ /* 0x000fe20000100800 */
[----:B--2---:R-:W-:-:S02]  /*69870*/  F2FP.BF16.F32.PACK_AB R29, R4, R29 ;  /* 0x0000001d041d723e */ /* 0x004fc400000010ff */
[----:B---3--:R-:W-:-:S03]  /*69880*/  F2FP.BF16.F32.PACK_AB R28, R7, R28 ;  /* 0x0000001c071c723e */ /* 0x008fc600000010ff */
[----:B------:R-:W-:Y:S04]  /*69890*/  STL [R1+0x21a0], R29 ;  /* 0x0021a01d01007387 */ /* 0x000fe80000100800 */
[----:B------:R-:W-:Y:S01]  /*698a0*/  STL [R1+0x21a4], R28 ;  /* 0x0021a41c01007387 */ /* 0x000fe20000100800 */
[----:B----4-:R-:W-:-:S05]  /*698b0*/  F2FP.BF16.F32.PACK_AB R27, R5, R27 ;  /* 0x0000001b051b723e */ /* 0x010fca00000010ff */
[----:B------:R-:W-:Y:S01]  /*698c0*/  STL [R1+0x21a8], R27 ;  /* 0x0021a81b01007387 */ /* 0x000fe20000100800 */
[----:B------:R-:W-:Y:S02]  /*698d0*/  F2FP.BF16.F32.PACK_AB R26, R6, R26 ;  /* 0x0000001a061a723e */ /* 0x000fe400000010ff */
[----:B------:R-:W-:-:S03]  /*698e0*/  F2FP.BF16.F32.PACK_AB R25, R14, R25 ;  /* 0x000000190e19723e */ /* 0x000fc600000010ff */
[----:B------:R-:W-:Y:S01]  /*698f0*/  STL [R1+0x21ac], R26 ;  /* 0x0021ac1a01007387 */ /* 0x000fe20000100800 */
[----:B------:R-:W-:-:S03]  /*69900*/  F2FP.BF16.F32.PACK_AB R24, R15, R24 ;  /* 0x000000180f18723e */ /* 0x000fc600000010ff */
[----:B------:R-:W-:Y:S04]  /*69910*/  STL [R1+0x21b0], R25 ;  /* 0x0021b01901007387 */ /* 0x000fe80000100800 */
[----:B------:R-:W-:Y:S01]  /*69920*/  STL [R1+0x21b4], R24 ;  /* 0x0021b41801007387 */ /* 0x000fe20000100800 */
[----:B------:R-:W-:-:S05]  /*69930*/  F2FP.BF16.F32.PACK_AB R23, R18, R23 ;  /* 0x000000171217723e */ /* 0x000fca00000010ff */
[----:B------:R-:W-:Y:S01]  /*69940*/  STL [R1+0x21b8], R23 ;  /* 0x0021b81701007387 */ /* 0x000fe20000100800 */
[----:B------:R-:W-:-:S05]  /*69950*/  F2FP.BF16.F32.PACK_AB R22, R19, R22 ;  /* 0x000000161316723e */ /* 0x000fca00000010ff */
[----:B------:R-:W-:Y:S01]  /*69960*/  STL [R1+0x21bc], R22 ;  /* 0x0021bc1601007387 */ /* 0x000fe20000100800 */
[----:B------:R-:W-:Y:S02]  /*69970*/  F2FP.BF16.F32.PACK_AB R21, R10, R21 ;  /* 0x000000150a15723e */ /* 0x000fe400000010ff */
[----:B------:R-:W-:-:S03]  /*69980*/  F2FP.BF16.F32.PACK_AB R20, R11, R20 ;  /* 0x000000140b14723e */ /* 0x000fc600000010ff */
[----:B------:R-:W-:Y:S04]  /*69990*/  STL [R1+0x21c0], R21 ;  /* 0x0021c01501007387 */ /* 0x000fe80000100800 */
        /* <DEDUP_REMOVED lines=44> */
[----:B------:R-:W-:Y:S01]  /*69c60*/  STL [R1+0x21c4], R20 ;  /* 0x0021c41401007387 */ /* 0x000fe20000100800 */
[----:B--2---:R-:W-:-:S05]  /*69c70*/  F2FP.BF16.F32.PACK_AB R19, R33, R19 ;  /* 0x000000132113723e */ /* 0x004fca00000010ff */
[----:B------:R-:W-:Y:S01]  /*69c80*/  STL [R1+0x21c8], R19 ;  /* 0x0021c81301007387 */ /* 0x000fe20000100800 */
[----:B---3--:R-:W-:Y:S02]  /*69c90*/  F2FP.BF16.F32.PACK_AB R18, R34, R18 ;  /* 0x000000122212723e */ /* 0x008fe400000010ff */
[----:B----4-:R-:W-:-:S03]  /*69ca0*/  F2FP.BF16.F32.PACK_AB R17, R35, R17 ;  /* 0x000000112311723e */ /* 0x010fc600000010ff */
[----:B------:R-:W-:Y:S01]  /*69cb0*/  STL [R1+0x21cc], R18 ;  /* 0x0021cc1201007387 */ /* 0x000fe20000100800 */
[----:B------:R-:W-:-:S03]  /*69cc0*/  F2FP.BF16.F32.PACK_AB R16, R36, R16 ;  /* 0x000000102410723e */ /* 0x000fc600000010ff */
[----:B------:R-:W-:Y:S04]  /*69cd0*/  STL [R1+0x21d0], R17 ;  /* 0x0021d01101007387 */ /* 0x000fe80000100800 */
[----:B------:R-:W-:Y:S01]  /*69ce0*/  STL [R1+0x21d4], R16 ;  /* 0x0021d41001007387 */ /* 0x000fe20000100800 */
[----:B------:R-:W-:-:S05]  /*69cf0*/  F2FP.BF16.F32.PACK_AB R15, R37, R15 ;  /* 0x0000000f250f723e */ /* 0x000fca00000010ff */
[----:B------:R-:W-:Y:S01]  /*69d00*/  STL [R1+0x21d8], R15 ;  /* 0x0021d80f01007387 */ /* 0x000fe20000100800 */
[----:B------:R-:W-:Y:S02]  /*69d10*/  F2FP.BF16.F32.PACK_AB R14, R38, R14 ;  /* 0x0000000e260e723e */ /* 0x000fe400000010ff */
[----:B------:R-:W-:-:S03]  /*69d20*/  F2FP.BF16.F32.PACK_AB R13, R39, R13 ;  /* 0x0000000d270d723e */ /* 0x000fc600000010ff */
[----:B------:R-:W-:Y:S01]  /*69d30*/  STL [R1+0x21dc], R14 ;  /* 0x0021dc0e01007387 */ /* 0x000fe20000100800 */
[----:B------:R-:W-:-:S03]  /*69d40*/  F2FP.BF16.F32.PACK_AB R12, R40, R12 ;  /* 0x0000000c280c723e */ /* 0x000fc600000010ff */
[----:B------:R0:W-:Y:S04]  /*69d50*/  STL [R1+0x21e0], R13 ;  /* 0x0021e00d01007387 */ /* 0x0001e80000100800 */
[----:B------:R1:W-:Y:S01]  /*69d60*/  STL [R1+0x21e4], R12 ;  /* 0x0021e40c01007387 */ /* 0x0003e20000100800 */
[----:B0-----:R-:W-:Y:S02]  /*69d70*/  F2FP.BF16.F32.PACK_AB R13, R41, R42 ;  /* 0x0000002a290d723e */ /* 0x001fe400000010ff */
[----:B-1----:R-:W-:-:S03]  /*69d80*/  F2FP.BF16.F32.PACK_AB R12, R43, R44 ;  /* 0x0000002c2b0c723e */ /* 0x002fc600000010ff */
[----:B------:R0:W-:Y:S04]  /*69d90*/  STL [R1+0xec], R13 ;  /* 0x0000ec0d01007387 */ /* 0x0001e80000100800 */
[----:B------:R1:W-:Y:S01]  /*69da0*/  STL [R1+0xe8], R12 ;  /* 0x0000e80c01007387 */ /* 0x0003e20000100800 */
[----:B------:R-:W-:-:S05]  /*69db0*/  F2FP.BF16.F32.PACK_AB R14, R45, R46 ;  /* 0x0000002e2d0e723e */ /* 0x000fca00000010ff */
[----:B------:R2:W-:Y:S01]  /*69dc0*/  STL [R1+0xe4], R14 ;  /* 0x0000e40e01007387 */ /* 0x0005e20000100800 */
[----:B0-----:R-:W-:-:S05]  /*69dd0*/  F2FP.BF16.F32.PACK_AB R13, R47, R48 ;  /* 0x000000302f0d723e */ /* 0x001fca00000010ff */
[----:B------:R0:W-:Y:S01]  /*69de0*/  STL [R1+0xe0], R13 ;  /* 0x0000e00d01007387 */ /* 0x0001e20000100800 */
[----:B-1----:R-:W-:-:S05]  /*69df0*/  F2FP.BF16.F32.PACK_AB R12, R49, R50 ;  /* 0x00000032310c723e */ /* 0x002fca00000010ff */
[----:B------:R1:W-:Y:S01]  /*69e00*/  STL [R1+0xfc], R12 ;  /* 0x0000fc0c01007387 */ /* 0x0003e20000100800 */
[----:B--2---:R-:W-:-:S05]  /*69e10*/  F2FP.BF16.F32.PACK_AB R14, R51, R52 ;  /* 0x00000034330e723e */ /* 0x004fca00000010ff */
[----:B------:R2:W-:Y:S01]  /*69e20*/  STL [R1+0xf8], R14 ;  /* 0x0000f80e01007387 */ /* 0x0005e20000100800 */
[----:B0-----:R-:W-:-:S05]  /*69e30*/  F2FP.BF16.F32.PACK_AB R13, R53, R54 ;  /* 0x00000036350d723e */ /* 0x001fca00000010ff */
[----:B------:R0:W-:Y:S01]  /*69e40*/  STL [R1+0xf4], R13 ;  /* 0x0000f40d01007387 */ /* 0x0001e20000100800 */
[----:B-1----:R-:W-:-:S05]  /*69e50*/  F2FP.BF16.F32.PACK_AB R12, R55, R56 ;  /* 0x00000038370c723e */ /* 0x002fca00000010ff */
[----:B------:R1:W-:Y:S01]  /*69e60*/  STL [R1+0xf0], R12 ;  /* 0x0000f00c01007387 */ /* 0x0003e20000100800 */
[----:B--2---:R-:W-:-:S05]  /*69e70*/  F2FP.BF16.F32.PACK_AB R14, R57, R58 ;  /* 0x0000003a390e723e */ /* 0x004fca00000010ff */
[----:B------:R-:W-:Y:S01]  /*69e80*/  STL [R1+0x10c], R14 ;  /* 0x00010c0e01007387 */ /* 0x000fe20000100800 */
[----:B0-----:R-:W-:-:S05]  /*69e90*/  F2FP.BF16.F32.PACK_AB R13, R59, R61 ;  /* 0x0000003d3b0d723e */ /* 0x001fca00000010ff */
[----:B------:R-:W-:Y:S01]  /*69ea0*/  STL [R1+0x108], R13 ;  /* 0x0001080d01007387 */ /* 0x000fe20000100800 */
[----:B-1----:R-:W-:-:S05]  /*69eb0*/  F2FP.BF16.F32.PACK_AB R12, R60, R8 ;  /* 0x000000083c0c723e */ /* 0x002fca00000010ff */
[----:B------:R-:W-:Y:S01]  /*69ec0*/  STL [R1+0x104], R12 ;  /* 0x0001040c01007387 */ /* 0x000fe20000100800 */
[----:B------:R-:W-:-:S05]  /*69ed0*/  F2FP.BF16.F32.PACK_AB R8, R9, R0 ;  /* 0x000000000908723e */ /* 0x000fca00000010ff */
[----:B------:R-:W-:Y:S01]  /*69ee0*/  STL [R1+0x100], R8 ;  /* 0x0001000801007387 */ /* 0x000fe20000100800 */
[----:B------:R-:W-:-:S05]  /*69ef0*/  F2FP.BF16.F32.PACK_AB R0, R2, R3 ;  /* 0x000000030200723e */ /* 0x000fca00000010ff */
[----:B------:R0:W-:Y:S01]  /*69f00*/  STL [R1+0x11c], R0 ;  /* 0x00011c0001007387 */ /* 0x0001e20000100800 */
[----:B------:R-:W-:-:S05]  /*69f10*/  F2FP.BF16.F32.PACK_AB R3, R4, R7 ;  /* 0x000000070403723e */ /* 0x000fca00000010ff */
[----:B------:R-:W-:Y:S01]  /*69f20*/  STL [R1+0x118], R3 ;  /* 0x0001180301007387 */ /* 0x000fe20000100800 */
[----:B------:R-:W-:-:S03]  /*69f30*/  F2FP.BF16.F32.PACK_AB R2, R5, R6 ;  /* 0x000000060502723e */ /* 0x000fc600000010ff */
[----:B------:R-:W2:Y:S04]  /*69f40*/  LDL.LU R9, [R1+0x4fc] ;  /* 0x0004fc0001097983 */ /* 0x000ea80000300800 */
[----:B------:R-:W-:Y:S01]  /*69f50*/  STL [R1+0x114], R2 ;  /* 0x0001140201007387 */ /* 0x000fe20000100800 */
[----:B0-----:R-:W-:-:S03]  /*69f60*/  F2FP.BF16.F32.PACK_AB R0, R10, R11 ;  /* 0x0000000b0a00723e */ /* 0x001fc600000010ff */
[----:B------:R-:W2:Y:S04]  /*69f70*/  LDL.LU R11, [R1+0x64c] ;  /* 0x00064c00010b7983 */ /* 0x000ea80000300800 */
[----:B------:R0:W-:Y:S04]  /*69f80*/  STL [R1+0x110], R0 ;  /* 0x0001100001007387 */ /* 0x0001e80000100800 */
        /* <DEDUP_REMOVED lines=58> */
[----:B------:R-:W4:Y:S01]  /*6a330*/  LDL.LU R3, [R1+0x710] ;  /* 0x0007100001037983 */ /* 0x000f220000300800 */
[----:B--2---:R-:W-:-:S03]  /*6a340*/  F2FP.BF16.F32.PACK_AB R11, R9, R11 ;  /* 0x0000000b090b723e */ /* 0x004fc600000010ff */
[----:B------:R-:W2:Y:S04]  /*6a350*/  LDL.LU R9, [R1+0x2210] ;  /* 0x0022100001097983 */ /* 0x000ea80000300800 */
[----:B------:R0:W-:Y:S01]  /*6a360*/  STL [R1+0x21e8], R11 ;  /* 0x0021e80b01007387 */ /* 0x0001e20000100800 */
[----:B---3--:R-:W-:-:S03]  /*6a370*/  F2FP.BF16.F32.PACK_AB R10, R8, R10 ;  /* 0x0000000a080a723e */ /* 0x008fc600000010ff */
[----:B0-----:R-:W2:Y:S04]  /*6a380*/  LDL.LU R11, [R1+0x65c] ;  /* 0x00065c00010b7983 */ /* 0x001ea80000300800 */
[----:B------:R-:W3:Y:S01]  /*6a390*/  LDL.LU R8, [R1+0x220c] ;  /* 0x00220c0001087983 */ /* 0x000ee20000300800 */
[----:B----4-:R-:W-:-:S03]  /*6a3a0*/  F2FP.BF16.F32.PACK_AB R7, R13, R7 ;  /* 0x000000070d07723e */ /* 0x010fc600000010ff */
[----:B------:R-:W-:Y:S01]  /*6a3b0*/  STL [R1+0x21ec], R10 ;  /* 0x0021ec0a01007387 */ /* 0x000fe20000100800 */
[----:B------:R-:W-:Y:S02]  /*6a3c0*/  F2FP.BF16.F32.PACK_AB R6, R14, R6 ;  /* 0x000000060e06723e */ /* 0x000fe400000010ff */
[----:B------:R-:W-:Y:S02]  /*6a3d0*/  F2FP.BF16.F32.PACK_AB R5, R15, R5 ;  /* 0x000000050f05723e */ /* 0x000fe400000010ff */
[----:B------:R-:W-:Y:S02]  /*6a3e0*/  F2FP.BF16.F32.PACK_AB R4, R16, R4 ;  /* 0x000000041004723e */ /* 0x000fe400000010ff */
[----:B--2---:R-:W-:Y:S02]  /*6a3f0*/  F2FP.BF16.F32.PACK_AB R9, R11, R9 ;  /* 0x000000090b09723e */ /* 0x004fe400000010ff */
[----:B---3--:R-:W-:-:S03]  /*6a400*/  F2FP.BF16.F32.PACK_AB R8, R12, R8 ;  /* 0x000000080c08723e */ /* 0x008fc600000010ff */
[----:B------:R-:W-:Y:S04]  /*6a410*/  STL [R1+0x21f0], R9 ;  /* 0x0021f00901007387 */ /* 0x000fe80000100800 */
[----:B------:R-:W-:Y:S04]  /*6a420*/  STL [R1+0x21f4], R8 ;  /* 0x0021f40801007387 */ /* 0x000fe80000100800 */
[----:B------:R-:W-:Y:S04]  /*6a430*/  STL [R1+0x21f8], R7 ;  /* 0x0021f80701007387 */ /* 0x000fe80000100800 */
[----:B------:R0:W-:Y:S04]  /*6a440*/  STL [R1+0x21fc], R6 ;  /* 0x0021fc0601007387 */ /* 0x0001e80000100800 */
[----:B------:R1:W-:Y:S04]  /*6a450*/  STL [R1+0x2200], R5 ;  /* 0x0022000501007387 */ /* 0x0003e80000100800 */
[----:B------:R2:W-:Y:S01]  /*6a460*/  STL [R1+0x2204], R4 ;  /* 0x0022040401007387 */ /* 0x0005e20000100800 */
[----:B0-----:R-:W-:-:S02]  /*6a470*/  F2FP.BF16.F32.PACK_AB R6, R21, R22 ;  /* 0x000000161506723e */ /* 0x001fc400000010ff */
[----:B-1----:R-:W-:Y:S02]  /*6a480*/  F2FP.BF16.F32.PACK_AB R5, R19, R20 ;  /* 0x000000141305723e */ /* 0x002fe400000010ff */
[----:B--2---:R-:W-:-:S05]  /*6a490*/  F2FP.BF16.F32.PACK_AB R4, R17, R18 ;  /* 0x000000121104723e */ /* 0x004fca00000010ff */
[----:B------:R0:W-:Y:S04]  /*6a4a0*/  STL [R1+0xc], R4 ;  /* 0x00000c0401007387 */ /* 0x0001e80000100800 */
[----:B------:R1:W-:Y:S01]  /*6a4b0*/  STL [R1+0x8], R5 ;  /* 0x0000080501007387 */ /* 0x0003e20000100800 */
[----:B0-----:R-:W-:-:S03]  /*6a4c0*/  F2FP.BF16.F32.PACK_AB R4, R23, R24 ;  /* 0x000000181704723e */ /* 0x001fc600000010ff */
[----:B------:R0:W-:Y:S01]  /*6a4d0*/  STL [R1+0x4], R6 ;  /* 0x0000040601007387 */ /* 0x0001e20000100800 */
[----:B-1----:R-:W-:-:S03]  /*6a4e0*/  F2FP.BF16.F32.PACK_AB R5, R25, R26 ;  /* 0x0000001a1905723e */ /* 0x002fc600000010ff */
[----:B------:R1:W-:Y:S04]  /*6a4f0*/  STL [R1], R4 ;  /* 0x0000000401007387 */ /* 0x0003e80000100800 */
[----:B------:R2:W-:Y:S01]  /*6a500*/  STL [R1+0x1c], R5 ;  /* 0x00001c0501007387 */ /* 0x0005e20000100800 */
[----:B0-----:R-:W-:Y:S02]  /*6a510*/  F2FP.BF16.F32.PACK_AB R6, R27, R28 ;  /* 0x0000001c1b06723e */ /* 0x001fe400000010ff */
[----:B-1----:R-:W-:-:S03]  /*6a520*/  F2FP.BF16.F32.PACK_AB R4, R29, R30 ;  /* 0x0000001e1d04723e */ /* 0x002fc600000010ff */
[----:B------:R0:W-:Y:S01]  /*6a530*/  STL [R1+0x18], R6 ;  /* 0x0000180601007387 */ /* 0x0001e20000100800 */
[----:B--2---:R-:W-:-:S03]  /*6a540*/  F2FP.BF16.F32.PACK_AB R5, R31, R32 ;  /* 0x000000201f05723e */ /* 0x004fc600000010ff */
[----:B------:R1:W-:Y:S04]  /*6a550*/  STL [R1+0x14], R4 ;  /* 0x0000140401007387 */ /* 0x0003e80000100800 */
        /* <DEDUP_REMOVED lines=27> */
[----:B------:R-:W-:Y:S01]  /*6a710*/  STL [R1+0x5c], R6 ;  /* 0x00005c0601007387 */ /* 0x000fe20000100800 */
[----:B--2---:R-:W-:-:S03]  /*6a720*/  F2FP.BF16.F32.PACK_AB R5, R60, R0 ;  /* 0x000000003c05723e */ /* 0x004fc600000010ff */
[----:B------:R0:W-:Y:S04]  /*6a730*/  STL [R1+0x58], R4 ;  /* 0x0000580401007387 */ /* 0x0001e80000100800 */
[----:B0-----:R-:W2:Y:S04]  /*6a740*/  LDL.LU R4, [R1+0x72c] ;  /* 0x00072c0001047983 */ /* 0x001ea80000300800 */
[----:B------:R0:W-:Y:S04]  /*6a750*/  STL [R1+0x54], R5 ;  /* 0x0000540501007387 */ /* 0x0001e80000100800 */
[----:B0-----:R-:W3:Y:S01]  /*6a760*/  LDL.LU R5, [R1+0x684] ;  /* 0x0006840001057983 */ /* 0x001ee20000300800 */
[----:B------:R-:W-:-:S05]  /*6a770*/  F2FP.BF16.F32.PACK_AB R0, R2, R3 ;  /* 0x000000030200723e */ /* 0x000fca00000010ff */
[----:B------:R-:W-:Y:S04]  /*6a780*/  STL [R1+0x50], R0 ;  /* 0x0000500001007387 */ /* 0x000fe80000100800 */
[----:B---3--:R0:W-:Y:S04]  /*6a790*/  STL [R1+0x2208], R5 ;  /* 0x0022080501007387 */ /* 0x0081e80000100800 */
[----:B0-----:R-:W2:Y:S04]  /*6a7a0*/  LDL.LU R5, [R1+0x68c] ;  /* 0x00068c0001057983 */ /* 0x001ea80000300800 */
[----:B------:R-:W3:Y:S04]  /*6a7b0*/  LDL.LU R6, [R1+0x724] ;  /* 0x0007240001067983 */ /* 0x000ee80000300800 */
        /* <DEDUP_REMOVED lines=58> */
[----:B--2---:R-:W-:-:S03]  /*6ab60*/  F2FP.BF16.F32.PACK_AB R4, R5, R4 ;  /* 0x000000040504723e */ /* 0x004fc600000010ff */
[----:B------:R-:W2:Y:S04]  /*6ab70*/  LDL.LU R5, [R1+0x2208] ;  /* 0x0022080001057983 */ /* 0x000ea80000300800 */
[----:B------:R0:W-:Y:S01]  /*6ab80*/  STL [R1+0x6c], R4 ;  /* 0x00006c0401007387 */ /* 0x0001e20000100800 */
[----:B----4-:R-:W-:-:S03]  /*6ab90*/  F2FP.BF16.F32.PACK_AB R8, R7, R8 ;  /* 0x000000080708723e */ /* 0x010fc600000010ff */
[----:B0-----:R1:W5:Y:S01]  /*6aba0*/  LDL.LU R4, [R1+0x2204] ;  /* 0x0022040001047983 */ /* 0x0013620000300800 */
[----:B---3--:R-:W-:Y:S02]  /*6abb0*/  F2FP.BF16.F32.PACK_AB R10, R9, R10 ;  /* 0x0000000a090a723e */ /* 0x008fe400000010ff */
[----:B------:R-:W-:Y:S02]  /*6abc0*/  F2FP.BF16.F32.PACK_AB R12, R11, R12 ;  /* 0x0000000c0b0c723e */ /* 0x000fe400000010ff */
[----:B------:R-:W-:Y:S02]  /*6abd0*/  F2FP.BF16.F32.PACK_AB R14, R13, R14 ;  /* 0x0000000e0d0e723e */ /* 0x000fe400000010ff */
[----:B------:R-:W-:Y:S02]  /*6abe0*/  F2FP.BF16.F32.PACK_AB R16, R15, R16 ;  /* 0x000000100f10723e */ /* 0x000fe400000010ff */
[----:B------:R-:W-:Y:S02]  /*6abf0*/  F2FP.BF16.F32.PACK_AB R18, R17, R18 ;  /* 0x000000121112723e */ /* 0x000fe400000010ff */
[----:B------:R-:W-:-:S02]  /*6ac00*/  F2FP.BF16.F32.PACK_AB R20, R19, R20 ;  /* 0x000000141314723e */ /* 0x000fc400000010ff */
[----:B------:R-:W-:Y:S02]  /*6ac10*/  F2FP.BF16.F32.PACK_AB R22, R21, R22 ;  /* 0x000000161516723e */ /* 0x000fe400000010ff */
        /* <DEDUP_REMOVED lines=19> */
[----:B--2---:R-:W-:Y:S02]  /*6ad50*/  F2FP.BF16.F32.PACK_AB R6, R5, R6 ;  /* 0x000000060506723e */ /* 0x004fe400000010ff */
[----:B------:R1:W5:Y:S04]  /*6ad60*/  LDL.LU R5, [R1+0x2200] ;  /* 0x0022000001057983 */ /* 0x0003680000300800 */
[----:B------:R0:W-:Y:S04]  /*6ad70*/  STL [R1+0x68], R6 ;  /* 0x0000680601007387 */ /* 0x0001e80000100800 */
[----:B0-----:R1:W5:Y:S04]  /*6ad80*/  LDL.LU R6, [R1+0x21fc] ;  /* 0x0021fc0001067983 */ /* 0x0013680000300800 */
        /* <DEDUP_REMOVED lines=70> */
[----:B------:R0:W-:Y:S01]  /*6b1f0*/  STL [R1+0xc8], R54 ;  /* 0x0000c83601007387 */ /* 0x0001e20000100800 */
[----:B------:R-:W-:-:S03]  /*6b200*/  F2FP.BF16.F32.PACK_AB R0, R61, R0 ;  /* 0x000000003d00723e */ /* 0x000fc600000010ff */
        /* <DEDUP_REMOVED lines=9> */
[----:B0-----:R-:W2:Y:S04]  /*6b2a0*/  LDL.LU R60, [R1+0x2124] ;  /* 0x00212400013c7983 */ /* 0x001ea80000300800 */
[----:B------:R-:W2:Y:S01]  /*6b2b0*/  LDL.LU R61, [R1+0x2120] ;  /* 0x00212000013d7983 */ /* 0x000ea20000300800 */
[----:B------:R-:W-:-:S03]  /*6b2c0*/  F2FP.BF16.F32.PACK_AB R2, R2, R3 ;  /* 0x000000030202723e */ /* 0x000fc600000010ff */
[----:B------:R2:W-:Y:S02]  /*6b2d0*/  STL [R1+0xd8], R0 ;  /* 0x0000d80001007387 */ /* 0x0005e40000100800 */
[----:B--2---:R-:W-:-:S05]  /*6b2e0*/  F2FP.BF16.F32.PACK_AB R0, R61, R60 ;  /* 0x0000003c3d00723e */ /* 0x004fca00000010ff */
[----:B------:R1:W-:Y:S04]  /*6b2f0*/  STL [R1+0xd0], R0 ;  /* 0x0000d00001007387 */ /* 0x0003e80000100800 */
[----:B------:R1:W-:Y:S02]  /*6b300*/  STL [R1+0xd4], R2 ;  /* 0x0000d40201007387 */ /* 0x0003e40000100800 */
.L_x_0:
[----:B-----5:R-:W2:Y:S01]  /*6b310*/  LDL.LU R3, [R1+0xd4] ;  /* 0x0000d40001037983 */ /* 0x020ea20000300800 */
[----:B------:R-:W3:Y:S01]  /*6b320*/  S2UR UR5, SR_CgaCtaId ;  /* 0x00000000000579c3 */ /* 0x000ee20000008800 */
[----:B------:R-:W-:Y:S01]  /*6b330*/  UMOV UR4, 0x400 ;  /* 0x0000040000047882 */ /* 0x000fe20000000000 */
[----:B------:R-:W-:Y:S01]  /*6b340*/  ULDC.64 UR26, c[0x0][0x228] ;  /* 0x00008a00001a7ab9 */ /* 0x000fe20000000a00 */
[----:B-1----:R-:W4:Y:S01]  /*6b350*/  LDL.LU R2, [R1+0xd8] ;  /* 0x0000d80001027983 */ /* 0x002f220000300800 */
[----:B------:R-:W-:Y:S01]  /*6b360*/  ULDC.64 UR10, c[0x0][0x228] ;  /* 0x00008a00000a7ab9 */ /* 0x000fe20000000a00 */
[----:B------:R-:W-:Y:S01]  /*6b370*/  ULDC.64 UR12, c[0x0][0x228] ;  /* 0x00008a00000c7ab9 */ /* 0x000fe20000000a00 */
[----:B------:R-:W-:Y:S01]  /*6b380*/  ULDC.64 UR8, c[0x0][0x220] ;  /* 0x0000880000087ab9 */ /* 0x000fe20000000a00 */
[----:B------:R-:W4:Y:S01]  /*6b390*/  LDL.LU R0, [R1+0xdc] ;  /* 0x0000dc0001007983 */ /* 0x000f220000300800 */
[----:B------:R-:W-:Y:S01]  /*6b3a0*/  ULDC.64 UR28, c[0x0][0x228] ;  /* 0x00008a00001c7ab9 */ /* 0x000fe20000000a00 */
[----:B------:R-:W-:Y:S01]  /*6b3b0*/  ULDC UR24, c[0x0][0x248] ;  /* 0x0000920000187ab9 */ /* 0x000fe20000000800 */
[----:B------:R-:W-:Y:S01]  /*6b3c0*/  ULDC.64 UR30, c[0x0][0x228] ;  /* 0x00008a00001e7ab9 */ /* 0x000fe20000000a00 */
[----:B------:R1:W-:Y:S01]  /*6b3d0*/  STL.64 [R1+0x21c0], R30 ;  /* 0x0021c01e01007387 */ /* 0x0003e20000100a00 */
[----:B------:R-:W-:Y:S01]  /*6b3e0*/  ULDC.64 UR14, c[0x0][0x228] ;  /* 0x00008a00000e7ab9 */ /* 0x000fe20000000a00 */
[----:B------:R-:W-:Y:S01]  /*6b3f0*/  ULDC.64 UR22, c[0x0][0x228] ;  /* 0x00008a0000167ab9 */ /* 0x000fe20000000a00 */
[----:B------:R-:W-:Y:S01]  /*6b400*/  ULDC.64 UR20, c[0x0][0x228] ;  /* 0x00008a0000147ab9 */ /* 0x000fe20000000a00 */
[----:B------:R-:W-:Y:S01]  /*6b410*/  ULDC.64 UR18, c[0x0][0x228] ;  /* 0x00008a0000127ab9 */ /* 0x000fe20000000a00 */
[----:B------:R-:W-:Y:S01]  /*6b420*/  ULDC.64 UR16, c[0x0][0x228] ;  /* 0x00008a0000107ab9 */ /* 0x000fe20000000a00 */
[----:B-1----:R-:W4:Y:S04]  /*6b430*/  LDL.LU R30, [R1+0xcc] ;  /* 0x0000cc00011e7983 */ /* 0x002f280000300800 */
[----:B------:R-:W4:Y:S04]  /*6b440*/  LDL.LU R31, [R1+0xd0] ;  /* 0x0000d000011f7983 */ /* 0x000f280000300800 */
[----:B------:R1:W-:Y:S04]  /*6b450*/  STL.64 [R1+0x21b8], R28 ;  /* 0x0021b81c01007387 */ /* 0x0003e80000100a00 */
[----:B-1----:R-:W4:Y:S04]  /*6b460*/  LDL.LU R29, [R1+0xc8] ;  /* 0x0000c800011d7983 */ /* 0x002f280000300800 */
[----:B------:R-:W-:Y:S04]  /*6b470*/  STL.64 [R1+0x21b0], R34 ;  /* 0x0021b02201007387 */ /* 0x000fe80000100a00 */
[----:B------:R1:W-:Y:S04]  /*6b480*/  STL.64 [R1+0x21a8], R32 ;  /* 0x0021a82001007387 */ /* 0x0003e80000100a00 */
[----:B-1----:R-:W4:Y:S04]  /*6b490*/  LDL.LU R32, [R1+0x90] ;  /* 0x0000900001207983 */ /* 0x002f280000300800 */
[----:B------:R-:W4:Y:S04]  /*6b4a0*/  LDL.LU R33, [R1+0x94] ;  /* 0x0000940001217983 */ /* 0x000f280000300800 */
[----:B------:R-:W4:Y:S04]  /*6b4b0*/  LDL.LU R34, [R1+0x98] ;  /* 0x0000980001227983 */ /* 0x000f280000300800 */
[----:B------:R-:W4:Y:S04]  /*6b4c0*/  LDL.LU R35, [R1+0x9c] ;  /* 0x00009c0001237983 */ /* 0x000f280000300800 */
        /* <DEDUP_REMOVED lines=12> */
[----:B------:R-:W4:Y:S04]  /*6b590*/  LDL.LU R61, [R1+0x88] ;  /* 0x00008800013d7983 */ /* 0x000f280000300800 */
[----:B------:R-:W4:Y:S04]  /*6b5a0*/  LDL.LU R60, [R1+0x8c] ;  /* 0x00008c00013c7983 */ /* 0x000f280000300800 */
[----:B------:R-:W4:Y:S04]  /*6b5b0*/  LDL R28, [R1+0x5ec] ;  /* 0x0005ec00011c7983 */ /* 0x000f280000100800 */
[----:B------:R-:W-:Y:S04]  /*6b5c0*/  STL.64 [R1+0x2180], R46 ;  /* 0x0021802e01007387 */ /* 0x000fe80000100a00 */
[----:B------:R1:W-:Y:S04]  /*6b5d0*/  STL.64 [R1+0x2178], R44 ;  /* 0x0021782c01007387 */ /* 0x0003e80000100a00 */
[----:B-1----:R-:W4:Y:S04]  /*6b5e0*/  LDL.LU R44, [R1+0xc0] ;  /* 0x0000c000012c7983 */ /* 0x002f280000300800 */
[----:B------:R-:W4:Y:S01]  /*6b5f0*/  LDL.LU R45, [R1+0xc4] ;  /* 0x0000c400012d7983 */ /* 0x000f220000300800 */
[----:B---3--:R-:W-:-:S03]  /*6b600*/  ULEA UR4, UR5, UR4, 0x18 ;  /* 0x0000000405047291 */ /* 0x008fc6000f8ec03f */
[----:B------:R-:W-:Y:S04]  /*6b610*/  STL.64 [R1+0x2170], R50 ;  /* 0x0021703201007387 */ /* 0x000fe80000100a00 */
[----:B------:R2:W-:Y:S04]  /*6b620*/  STL.64 [R1+0x2168], R48 ;  /* 0x0021683001007387 */ /* 0x0005e80000100a00 */
[----:B------:R-:W-:Y:S04]  /*6b630*/  STL.64 [R1+0x2160], R54 ;  /* 0x0021603601007387 */ /* 0x000fe80000100a00 */
[----:B------:R-:W-:Y:S04]  /*6b640*/  STL.64 [R1+0x2158], R52 ;  /* 0x0021583401007387 */ /* 0x000fe80000100a00 */
[----:B------:R-:W-:Y:S04]  /*6b650*/  STL.64 [R1+0x2150], R58 ;  /* 0x0021503a01007387 */ /* 0x000fe80000100a00 */
[----:B------:R-:W-:Y:S01]  /*6b660*/  STL.64 [R1+0x2148], R56 ;  /* 0x0021483801007387 */ /* 0x000fe20000100a00 */
[----:B--2---:R-:W-:-:S02]  /*6b670*/  MOV R49, R3 ;  /* 0x0000000300317202 */ /* 0x004fc40000000f00 */
[----:B------:R-:W1:Y:S01]  /*6b680*/  S2R R3, SR_TID.X ;  /* 0x0000000000037919 */ /* 0x000e620000002100 */
[----:B----4-:R-:W-:Y:S02]  /*6b690*/  IMAD.MOV.U32 R50, RZ, RZ, R2 ;  /* 0x000000ffff327224 */ /* 0x010fe400078e0002 */
[----:B------:R-:W-:Y:S02]  /*6b6a0*/  IMAD.MOV.U32 R51, RZ, RZ, R0 ;  /* 0x000000ffff337224 */ /* 0x000fe400078e0000 */
[----:B------:R-:W-:Y:S02]  /*6b6b0*/  IMAD.MOV.U32 R47, RZ, RZ, R30 ;  /* 0x000000ffff2f7224 */ /* 0x000fe400078e001e */
[----:B------:R-:W-:Y:S01]  /*6b6c0*/  IMAD.MOV.U32 R48, RZ, RZ, R31 ;  /* 0x000000ffff307224 */ /* 0x000fe200078e001f */
[----:B-1----:R-:W-:Y:S01]  /*6b6d0*/  LOP3.LUT R31, R3, 0x1f, RZ, 0xc0, !PT ;  /* 0x0000001f031f7812 */ /* 0x002fe200078ec0ff */
[----:B------:R-:W-:Y:S02]  /*6b6e0*/  IMAD.MOV.U32 R46, RZ, RZ, R29 ;  /* 0x000000ffff2e7224 */ /* 0x000fe400078e001d */
[----:B------:R-:W-:-:S02]  /*6b6f0*/  VIADD R0, R28, 0x7f ;  /* 0x0000007f1c007836 */ /* 0x000fc40000000000 */
[C---:B------:R-:W-:Y:S02]  /*6b700*/  VIADD R2, R28.reuse, 0x1 ;  /* 0x000000011c027836 */ /* 0x040fe40000000000 */
[----:B------:R-:W-:Y:S01]  /*6b710*/  VIADD R3, R28, 0x2 ;  /* 0x000000021c037836 */ /* 0x000fe20000000000 */
[----:B------:R-:W-:Y:S01]  /*6b720*/  BAR.SYNC.DEFER_BLOCKING 0x0 ;  /* 0x0000000000007b1d */ /* 0x000fe20000010000 */
[----:B------:R-:W-:Y:S02]  /*6b730*/  ISETP.GE.AND P2, PT, R0, UR27, PT ;  /* 0x0000001b00007c0c */ /* 0x000fe4000bf46270 */
[----:B------:R-:W-:Y:S02]  /*6b740*/  LEA R0, R31, UR4, 0x4 ;  /* 0x000000041f007c11 */ /* 0x000fe4000f8e20ff */
[----:B------:R-:W-:Y:S01]  /*6b750*/  ISETP.GE.AND P1, PT, R2, UR11, PT ;  /* 0x0000000b02007c0c */ /* 0x000fe2000bf26270 */
[----:B------:R-:W-:Y:S01]  /*6b760*/  VIADD R2, R28, 0x3 ;  /* 0x000000031c027836 */ /* 0x000fe20000000000 */
[----:B------:R-:W-:Y:S01]  /*6b770*/  ULDC UR4, c[0x0][0x22c] ;  /* 0x00008b0000047ab9 */ /* 0x000fe20000000800 */
[----:B------:R-:W2:Y:S04]  /*6b780*/  LDL.LU R28, [R1+0x80] ;  /* 0x00008000011c7983 */ /* 0x000ea80000300800 */
[----:B------:R-:W2:Y:S01]  /*6b790*/  LDL.LU R29, [R1+0x84] ;  /* 0x00008400011d7983 */ /* 0x000ea20000300800 */
[----:B------:R-:W-:Y:S01]  /*6b7a0*/  IMAD.MOV.U32 R30, RZ, RZ, R61 ;  /* 0x000000ffff1e7224 */ /* 0x000fe200078e003d */
[----:B------:R-:W-:Y:S01]  /*6b7b0*/  ISETP.GE.AND P4, PT, R2, UR4, PT ;  /* 0x0000000402007c0c */ /* 0x000fe2000bf86270 */
[----:B------:R-:W-:Y:S01]  /*6b7c0*/  IMAD.MOV.U32 R31, RZ, RZ, R60 ;  /* 0x000000ffff1f7224 */ /* 0x000fe200078e003c */
[----:B------:R-:W-:Y:S01]  /*6b7d0*/  ULDC UR4, c[0x0][0x244] ;  /* 0x0000910000047ab9 */ /* 0x000fe20000000800 */
[----:B------:R-:W-:Y:S01]  /*6b7e0*/  ISETP.GE.AND P6, PT, R3, UR13, PT ;  /* 0x0000000d03007c0c */ /* 0x000fe2000bfc6270 */
[----:B------:R-:W-:Y:S01]  /*6b7f0*/  STSM.16.M88.4 [R0], R48 ;  /* 0x0000003000007844 */ /* 0x000fe20000000200 */
[----:B------:R-:W-:-:S03]  /*6b800*/  NOP ;  /* 0x0000000000007918 */ /* 0x000fc60000000000 */
[----:B------:R-:W1:Y:S01]  /*6b810*/  LDS.128 R48, [R0] ;  /* 0x0000000000307984 */ /* 0x000e620000000c00 */
[----:B------:R-:W-:-:S03]  /*6b820*/  NOP ;  /* 0x0000000000007918 */ /* 0x000fc60000000000 */
[----:B------:R-:W-:Y:S01]  /*6b830*/  STSM.16.M88.4 [R0], R44 ;  /* 0x0000002c00007844 */ /* 0x000fe20000000200 */
[----:B------:R-:W-:-:S03]  /*6b840*/  NOP ;  /* 0x0000000000007918 */ /* 0x000fc60000000000 */
[----:B------:R-:W3:Y:S01]  /*6b850*/  LDS.128 R44, [R0] ;  /* 0x00000000002c7984 */ /* 0x000ee20000000c00 */
[----:B------:R-:W-:-:S03]  /*6b860*/  NOP ;  /* 0x0000000000007918 */ /* 0x000fc60000000000 */
[----:B------:R-:W-:Y:S01]  /*6b870*/  STSM.16.M88.4 [R0], R40 ;  /* 0x0000002800007844 */ /* 0x000fe20000000200 */
[----:B------:R-:W-:-:S03]  /*6b880*/  NOP ;  /* 0x0000000000007918 */ /* 0x000fc60000000000 */
[----:B------:R-:W4:Y:S01]  /*6b890*/  LDS.128 R40, [R0] ;  /* 0x0000000000287984 */ /* 0x000f220000000c00 */
[----:B------:R-:W-:-:S03]  /*6b8a0*/  NOP ;  /* 0x0000000000007918 */ /* 0x000fc60000000000 */
[----:B------:R-:W-:Y:S01]  /*6b8b0*/  STSM.16.M88.4 [R0], R36 ;  /* 0x0000002400007844 */ /* 0x000fe20000000200 */
[----:B------:R-:W-:-:S03]  /*6b8c0*/  NOP ;  /* 0x0000000000007918 */ /* 0x000fc60000000000 */
[----:B------:R-:W0:Y:S01]  /*6b8d0*/  LDS.128 R36, [R0] ;  /* 0x0000000000247984 */ /* 0x000e220000000c00 */
[----:B------:R-:W-:-:S03]  /*6b8e0*/  NOP ;  /* 0x0000000000007918 */ /* 0x000fc60000000000 */
[----:B-1----:R1:W-:Y:S04]  /*6b8f0*/  STL.64 [R1+0xd0], R48 ;  /* 0x0000d03001007387 */ /* 0x0023e80000100a00 */
[----:B------:R1:W-:Y:S04]  /*6b900*/  STL.64 [R1+0xd8], R50 ;  /* 0x0000d83201007387 */ /* 0x0003e80000100a00 */
[----:B---3--:R-:W-:Y:S04]  /*6b910*/  STL.64 [R1+0xc0], R44 ;  /* 0x0000c02c01007387 */ /* 0x008fe80000100a00 */
[----:B------:R-:W-:Y:S04]  /*6b920*/  STL.64 [R1+0xc8], R46 ;  /* 0x0000c82e01007387 */ /* 0x000fe80000100a00 */
[----:B------:R3:W-:Y:S04]  /*6b930*/  STSM.16.M88.4 [R0], R32 ;  /* 0x0000002000007844 */ /* 0x0007e80000000200 */
[----:B----4-:R-:W-:Y:S04]  /*6b940*/  STL.64 [R1+0xb0], R40 ;  /* 0x0000b02801007387 */ /* 0x010fe80000100a00 */
[----:B------:R-:W-:Y:S04]  /*6b950*/  STL.64 [R1+0xb8], R42 ;  /* 0x0000b82a01007387 */ /* 0x000fe80000100a00 */
[----:B0-----:R-:W-:Y:S04]  /*6b960*/  STL.64 [R1+0xa0], R36 ;  /* 0x0000a02401007387 */ /* 0x001fe80000100a00 */
[----:B------:R-:W-:Y:S01]  /*6b970*/  STL.64 [R1+0xa8], R38 ;  /* 0x0000a82601007387 */ /* 0x000fe20000100a00 */
[----:B------:R-:W-:-:S03]  /*6b980*/  NOP ;  /* 0x0000000000007918 */ /* 0x000fc60000000000 */
[----:B-1----:R-:W4:Y:S04]  /*6b990*/  LDL.LU R48, [R1+0x70] ;  /* 0x0000700001307983 */ /* 0x002f280000300800 */
[----:B------:R-:W4:Y:S04]  /*6b9a0*/  LDL.LU R49, [R1+0x74] ;  /* 0x0000740001317983 */ /* 0x000f280000300800 */
[----:B------:R-:W4:Y:S04]  /*6b9b0*/  LDL.LU R50, [R1+0x78] ;  /* 0x0000780001327983 */ /* 0x000f280000300800 */
[----:B------:R-:W4:Y:S04]  /*6b9c0*/  LDL.LU R51, [R1+0x7c] ;  /* 0x00007c0001337983 */ /* 0x000f280000300800 */
[----:B------:R-:W0:Y:S01]  /*6b9d0*/  LDS.128 R36, [R0] ;  /* 0x0000000000247984 */ /* 0x000e220000000c00 */
[----:B------:R-:W-:-:S03]  /*6b9e0*/  NOP ;  /* 0x0000000000007918 */ /* 0x000fc60000000000 */
[----:B---3--:R-:W3:Y:S04]  /*6b9f0*/  LDL.LU R32, [R1+0x60] ;  /* 0x0000600001207983 */ /* 0x008ee80000300800 */
[----:B------:R-:W3:Y:S04]  /*6ba00*/  LDL.LU R33, [R1+0x64] ;  /* 0x0000640001217983 */ /* 0x000ee80000300800 */
[----:B------:R-:W3:Y:S04]  /*6ba10*/  LDL.LU R34, [R1+0x68] ;  /* 0x0000680001227983 */ /* 0x000ee80000300800 */
[----:B------:R-:W3:Y:S04]  /*6ba20*/  LDL.LU R35, [R1+0x6c] ;  /* 0x00006c0001237983 */ /* 0x000ee80000300800 */
[----:B0-----:R0:W-:Y:S04]  /*6ba30*/  STL.64 [R1+0x90], R36 ;  /* 0x0000902401007387 */ /* 0x0011e80000100a00 */
[----:B------:R1:W-:Y:S04]  /*6ba40*/  STL.64 [R1+0x98], R38 ;  /* 0x0000982601007387 */ /* 0x0003e80000100a00 */
        /* <DEDUP_REMOVED lines=20> */
[----:B--2---:R-:W-:Y:S01]  /*6bb90*/  STSM.16.M88.4 [R0], R28 ;  /* 0x0000001c00007844 */ /* 0x004fe20000000200 */
[----:B------:R-:W-:-:S03]  /*6bba0*/  NOP ;  /* 0x0000000000007918 */ /* 0x000fc60000000000 */
[----:B------:R-:W0:Y:S01]  /*6bbb0*/  LDS.128 R28, [R0] ;  /* 0x00000000001c7984 */ /* 0x000e220000000c00 */
[----:B------:R-:W-:-:S03]  /*6bbc0*/  NOP ;  /* 0x0000000000007918 */ /* 0x000fc60000000000 */
[----:B0-----:R-:W-:Y:S04]  /*6bbd0*/  STL.64 [R1+0x80], R28 ;  /* 0x0000801c01007387 */ /* 0x001fe80000100a00 */
[----:B------:R0:W-:Y:S04]  /*6bbe0*/  STL.64 [R1+0x88], R30 ;  /* 0x0000881e01007387 */ /* 0x0001e80000100a00 */
[----:B0-----:R-:W2:Y:S04]  /*6bbf0*/  LDL.LU.64 R30, [R1+0x21c0] ;  /* 0x0021c000011e7983 */ /* 0x001ea80000300a00 */
[----:B------:R-:W2:Y:S04]  /*6bc00*/  LDL.LU.64 R28, [R1+0x21b8] ;  /* 0x0021b800011c7983 */ /* 0x000ea80000300a00 */
[----:B----4-:R-:W-:Y:S01]  /*6bc10*/  STSM.16.M88.4 [R0], R48 ;  /* 0x0000003000007844 */ /* 0x010fe20000000200 */
[----:B------:R-:W-:-:S03]  /*6bc20*/  NOP ;  /* 0x0000000000007918 */ /* 0x000fc60000000000 */
[----:B------:R-:W0:Y:S01]  /*6bc30*/  LDS.128 R48, [R0] ;  /* 0x0000000000307984 */ /* 0x000e220000000c00 */
[----:B------:R-:W-:-:S03]  /*6bc40*/  NOP ;  /* 0x0000000000007918 */ /* 0x000fc60000000000 */
[----:B0-----:R0:W-:Y:S04]  /*6bc50*/  STL.64 [R1+0x70], R48 ;  /* 0x0000703001007387 */ /* 0x0011e80000100a00 */
[----:B------:R1:W-:Y:S04]  /*6bc60*/  STL.64 [R1+0x78], R50 ;  /* 0x0000783201007387 */ /* 0x0003e80000100a00 */
[----:B0-----:R-:W4:Y:S04]  /*6bc70*/  LDL.LU R48, [R1] ;  /* 0x0000000001307983 */ /* 0x001f280000300800 */
[----:B------:R-:W4:Y:S04]  /*6bc80*/  LDL.LU R49, [R1+0x4] ;  /* 0x0000040001317983 */ /* 0x000f280000300800 */
[----:B-1----:R-:W4:Y:S04]  /*6bc90*/  LDL.LU R50, [R1+0x8] ;  /* 0x0000080001327983 */ /* 0x002f280000300800 */
[----:B------:R-:W4:Y:S04]  /*6bca0*/  LDL.LU R51, [R1+0xc] ;  /* 0x00000c0001337983 */ /* 0x000f280000300800 */
[----:B---3--:R-:W-:Y:S01]  /*6bcb0*/  STSM.16.M88.4 [R0], R32 ;  /* 0x0000002000007844 */ /* 0x008fe20000000200 */
[----:B------:R-:W-:-:S03]  /*6bcc0*/  NOP ;  /* 0x0000000000007918 */ /* 0x000fc60000000000 */
[----:B------:R-:W0:Y:S01]  /*6bcd0*/  LDS.128 R32, [R0] ;  /* 0x0000000000207984 */ /* 0x000e220000000c00 */
[----:B------:R-:W-:-:S03]  /*6bce0*/  NOP ;  /* 0x0000000000007918 */ /* 0x000fc60000000000 */
        /* <DEDUP_REMOVED lines=20> */
[----:B0-----:R-:W-:Y:S04]  /*6be30*/  STL.64 [R1+0x60], R32 ;  /* 0x0000602001007387 */ /* 0x001fe80000100a00 */
[----:B------:R0:W-:Y:S04]  /*6be40*/  STL.64 [R1+0x68], R34 ;  /* 0x0000682201007387 */ /* 0x0001e80000100a00 */
[----:B0-----:R-:W2:Y:S04]  /*6be50*/  LDL.LU.64 R34, [R1+0x21b0] ;  /* 0x0021b00001227983 */ /* 0x001ea80000300a00 */
[----:B------:R-:W2:Y:S04]  /*6be60*/  LDL.LU.64 R32, [R1+0x21a8] ;  /* 0x0021a80001207983 */ /* 0x000ea80000300a00 */
[----:B-1----:R-:W-:Y:S04]  /*6be70*/  STL.64 [R1+0x50], R36 ;  /* 0x0000502401007387 */ /* 0x002fe80000100a00 */
[----:B------:R0:W-:Y:S04]  /*6be80*/  STL.64 [R1+0x58], R38 ;  /* 0x0000582601007387 */ /* 0x0001e80000100a00 */
[----:B0-----:R-:W2:Y:S04]  /*6be90*/  LDL.LU.64 R38, [R1+0x21a0] ;  /* 0x0021a00001267983 */ /* 0x001ea80000300a00 */
[----:B------:R-:W2:Y:S04]  /*6bea0*/  LDL.LU.64 R36, [R1+0x2198] ;  /* 0x0021980001247983 */ /* 0x000ea80000300a00 */
[----:B---3--:R-:W-:Y:S04]  /*6beb0*/  STL.64 [R1+0x40], R40 ;  /* 0x0000402801007387 */ /* 0x008fe80000100a00 */
[----:B------:R0:W-:Y:S04]  /*6bec0*/  STL.64 [R1+0x48], R42 ;  /* 0x0000482a01007387 */ /* 0x0001e80000100a00 */
[----:B0-----:R-:W3:Y:S04]  /*6bed0*/  LDL.LU.64 R42, [R1+0x2190] ;  /* 0x00219000012a7983 */ /* 0x001ee80000300a00 */
[----:B------:R-:W3:Y:S04]  /*6bee0*/  LDL.LU.64 R40, [R1+0x2188] ;  /* 0x0021880001287983 */ /* 0x000ee80000300a00 */
[----:B------:R-:W-:Y:S04]  /*6bef0*/  STL.64 [R1+0x30], R56 ;  /* 0x0000303801007387 */ /* 0x000fe80000100a00 */
[----:B------:R-:W-:Y:S04]  /*6bf00*/  STL.64 [R1+0x38], R58 ;  /* 0x0000383a01007387 */ /* 0x000fe80000100a00 */
[----:B------:R0:W-:Y:S04]  /*6bf10*/  STL.64 [R1+0x20], R52 ;  /* 0x0000203401007387 */ /* 0x0001e80000100a00 */
[----:B------:R1:W-:Y:S04]  /*6bf20*/  STL.64 [R1+0x28], R54 ;  /* 0x0000283601007387 */ /* 0x0003e80000100a00 */
[----:B0-----:R-:W2:Y:S04]  /*6bf30*/  LDL.LU R52, [R1+0x110] ;  /* 0x0001100001347983 */ /* 0x001ea80000300800 */
[----:B------:R-:W2:Y:S04]  /*6bf40*/  LDL.LU R53, [R1+0x114] ;  /* 0x0001140001357983 */ /* 0x000ea80000300800 */
[----:B-1----:R-:W2:Y:S04]  /*6bf50*/  LDL.LU R54, [R1+0x118] ;  /* 0x0001180001367983 */ /* 0x002ea80000300800 */
[----:B------:R-:W2:Y:S04]  /*6bf60*/  LDL.LU R55, [R1+0x11c] ;  /* 0x00011c0001377983 */ /* 0x000ea80000300800 */
[----:B------:R-:W3:Y:S04]  /*6bf70*/  LDL.LU R56, [R1+0x100] ;  /* 0x0001000001387983 */ /* 0x000ee80000300800 */
[----:B------:R-:W3:Y:S04]  /*6bf80*/  LDL.LU R57, [R1+0x104] ;  /* 0x0001040001397983 */ /* 0x000ee80000300800 */
[----:B------:R-:W3:Y:S04]  /*6bf90*/  LDL.LU R58, [R1+0x108] ;  /* 0x00010800013a7983 */ /* 0x000ee80000300800 */
[----:B------:R-:W3:Y:S04]  /*6bfa0*/  LDL.LU R59, [R1+0x10c] ;  /* 0x00010c00013b7983 */ /* 0x000ee80000300800 */
[----:B------:R-:W-:Y:S04]  /*6bfb0*/  STL.64 [R1+0x10], R44 ;  /* 0x0000102c01007387 */ /* 0x000fe80000100a00 */
[----:B------:R0:W-:Y:S04]  /*6bfc0*/  STL.64 [R1+0x18], R46 ;  /* 0x0000182e01007387 */ /* 0x0001e80000100a00 */
[----:B0-----:R-:W3:Y:S04]  /*6bfd0*/  LDL.LU.64 R46, [R1+0x2180] ;  /* 0x00218000012e7983 */ /* 0x001ee80000300a00 */
[----:B------:R-:W3:Y:S04]  /*6bfe0*/  LDL.LU.64 R44, [R1+0x2178] ;  /* 0x00217800012c7983 */ /* 0x000ee80000300a00 */
[----:B----4-:R-:W-:Y:S01]  /*6bff0*/  STSM.16.M88.4 [R0], R48 ;  /* 0x0000003000007844 */ /* 0x010fe20000000200 */
[----:B------:R-:W-:-:S03]  /*6c000*/  NOP ;  /* 0x0000000000007918 */ /* 0x000fc60000000000 */
[----:B------:R-:W0:Y:S01]  /*6c010*/  LDS.128 R48, [R0] ;  /* 0x0000000000307984 */ /* 0x000e220000000c00 */
[----:B------:R-:W-:-:S03]  /*6c020*/  NOP ;  /* 0x0000000000007918 */ /* 0x000fc60000000000 */
[----:B------:R-:W-:Y:S01]  /*6c030*/  STSM.16.M88.4 [R0], R4 ;  /* 0x0000000400007844 */ /* 0x000fe20000000200 */
[----:B------:R-:W-:-:S03]  /*6c040*/  NOP ;  /* 0x0000000000007918 */ /* 0x000fc60000000000 */
[----:B------:R-:W1:Y:S01]  /*6c050*/  LDS.128 R4, [R0] ;  /* 0x0000000000047984 */ /* 0x000e620000000c00 */
[----:B------:R-:W-:-:S03]  /*6c060*/  NOP ;  /* 0x0000000000007918 */ /* 0x000fc60000000000 */
[----:B------:R-:W-:Y:S04]  /*6c070*/  STSM.16.M88.4 [R0], R8 ;  /* 0x0000000800007844 */ /* 0x000fe80000000200 */
[----:B0-----:R-:W-:Y:S04]  /*6c080*/  STL.64 [R1], R48 ;  /* 0x0000003001007387 */ /* 0x001fe80000100a00 */
[----:B------:R0:W-:Y:S04]  /*6c090*/  STL.64 [R1+0x8], R50 ;  /* 0x0000083201007387 */ /* 0x0001e80000100a00 */
[----:B0-----:R-:W4:Y:S04]  /*6c0a0*/  LDL.LU.64 R50, [R1+0x2170] ;  /* 0x0021700001327983 */ /* 0x001f280000300a00 */
[----:B------:R-:W4:Y:S01]  /*6c0b0*/  LDL.LU.64 R48, [R1+0x2168] ;  /* 0x0021680001307983 */ /* 0x000f220000300a00 */
[----:B------:R-:W-:-:S03]  /*6c0c0*/  NOP ;  /* 0x0000000000007918 */ /* 0x000fc60000000000 */
[----:B-1----:R-:W-:Y:S04]  /*6c0d0*/  STL.64 [R1+0x120], R4 ;  /* 0x0001200401007387 */ /* 0x002fe80000100a00 */
[----:B------:R-:W-:Y:S04]  /*6c0e0*/  STL.64 [R1+0x128], R6 ;  /* 0x0001280601007387 */ /* 0x000fe80000100a00 */
[----:B------:R-:W0:Y:S01]  /*6c0f0*/  LDS.128 R4, [R0] ;  /* 0x0000000000047984 */ /* 0x000e220000000c00 */
[----:B------:R-:W-:-:S03]  /*6c100*/  NOP ;  /* 0x0000000000007918 */ /* 0x000fc60000000000 */
[----:B------:R-:W4:Y:S04]  /*6c110*/  LDL.LU R8, [R1+0xe0] ;  /* 0x0000e00001087983 */ /* 0x000f280000300800 */
[----:B------:R-:W4:Y:S04]  /*6c120*/  LDL.LU R9, [R1+0xe4] ;  /* 0x0000e40001097983 */ /* 0x000f280000300800 */
[----:B------:R-:W4:Y:S04]  /*6c130*/  LDL.LU R10, [R1+0xe8] ;  /* 0x0000e800010a7983 */ /* 0x000f280000300800 */
[----:B------:R-:W4:Y:S04]  /*6c140*/  LDL.LU R11, [R1+0xec] ;  /* 0x0000ec00010b7983 */ /* 0x000f280000300800 */
[----:B0-----:R0:W-:Y:S04]  /*6c150*/  STL [R1+0x2138], R4 ;  /* 0x0021380401007387 */ /* 0x0011e80000100800 */
[----:B------:R1:W-:Y:S04]  /*6c160*/  STL [R1+0x2134], R5 ;  /* 0x0021340501007387 */ /* 0x0003e80000100800 */
[----:B------:R1:W-:Y:S04]  /*6c170*/  STL [R1+0x2130], R6 ;  /* 0x0021300601007387 */ /* 0x0003e80000100800 */
[----:B------:R1:W-:Y:S04]  /*6c180*/  STL [R1+0x212c], R7 ;  /* 0x00212c0701007387 */ /* 0x0003e80000100800 */
[----:B0-----:R-:W4:Y:S04]  /*6c190*/  LDL.LU R4, [R1+0xf0] ;  /* 0x0000f00001047983 */ /* 0x001f280000300800 */
[----:B-1----:R-:W4:Y:S04]  /*6c1a0*/  LDL.LU R5, [R1+0xf4] ;  /* 0x0000f40001057983 */ /* 0x002f280000300800 */
[----:B------:R-:W4:Y:S04]  /*6c1b0*/  LDL.LU R6, [R1+0xf8] ;  /* 0x0000f80001067983 */ /* 0x000f280000300800 */
[----:B------:R-:W4:Y:S04]  /*6c1c0*/  LDL.LU R7, [R1+0xfc] ;  /* 0x0000fc0001077983 */ /* 0x000f280000300800 */
[----:B--2---:R-:W-:Y:S01]  /*6c1d0*/  STSM.16.M88.4 [R0], R52 ;  /* 0x0000003400007844 */ /* 0x004fe20000000200 */
[----:B------:R-:W-:-:S03]  /*6c1e0*/  NOP ;  /* 0x0000000000007918 */ /* 0x000fc60000000000 */
[----:B------:R-:W0:Y:S01]  /*6c1f0*/  LDS.128 R52, [R0] ;  /* 0x0000000000347984 */ /* 0x000e220000000c00 */
[----:B------:R-:W-:-:S03]  /*6c200*/  NOP ;  /* 0x0000000000007918 */ /* 0x000fc60000000000 */
[----:B---3--:R-:W-:Y:S01]  /*6c210*/  STSM.16.M88.4 [R0], R56 ;  /* 0x0000003800007844 */ /* 0x008fe20000000200 */
[----:B------:R-:W-:-:S03]  /*6c220*/  NOP ;  /* 0x0000000000007918 */ /* 0x000fc60000000000 */
[----:B------:R-:W1:Y:S01]  /*6c230*/  LDS.128 R56, [R0] ;  /* 0x0000000000387984 */ /* 0x000e620000000c00 */
[----:B------:R-:W-:-:S03]  /*6c240*/  NOP ;  /* 0x0000000000007918 */ /* 0x000fc60000000000 */
[----:B0-----:R-:W-:Y:S04]  /*6c250*/  STL.64 [R1+0x110], R52 ;  /* 0x0001103401007387 */ /* 0x001fe80000100a00 */
[----:B------:R0:W-:Y:S04]  /*6c260*/  STL.64 [R1+0x118], R54 ;  /* 0x0001183601007387 */ /* 0x0001e80000100a00 */
[----:B0-----:R-:W2:Y:S04]  /*6c270*/  LDL.LU.64 R54, [R1+0x2160] ;  /* 0x0021600001367983 */ /* 0x001ea80000300a00 */
[----:B------:R-:W2:Y:S04]  /*6c280*/  LDL.LU.64 R52, [R1+0x2158] ;  /* 0x0021580001347983 */ /* 0x000ea80000300a00 */
[----:B-1----:R-:W-:Y:S04]  /*6c290*/  STL.64 [R1+0x100], R56 ;  /* 0x0001003801007387 */ /* 0x002fe80000100a00 */
        /* <DEDUP_REMOVED lines=9> */
[----:B0-----:R-:W-:Y:S04]  /*6c330*/  STL.64 [R1+0xf0], R4 ;  /* 0x0000f00401007387 */ /* 0x001fe80000100a00 */
[----:B------:R-:W-:Y:S04]  /*6c340*/  STL.64 [R1+0xf8], R6 ;  /* 0x0000f80601007387 */ /* 0x000fe80000100a00 */
[----:B------:R-:W0:Y:S01]  /*6c350*/  LDS.128 R4, [R0] ;  /* 0x0000000000047984 */ /* 0x000e220000000c00 */
[----:B------:R-:W-:-:S03]  /*6c360*/  NOP ;  /* 0x0000000000007918 */ /* 0x000fc60000000000 */
[----:B------:R-:W-:Y:S01]  /*6c370*/  STSM.16.M88.4 [R0], R12 ;  /* 0x0000000c00007844 */ /* 0x000fe20000000200 */
[----:B------:R-:W-:-:S03]  /*6c380*/  NOP ;  /* 0x0000000000007918 */ /* 0x000fc60000000000 */
[----:B------:R-:W1:Y:S01]  /*6c390*/  LDS.128 R8, [R0] ;  /* 0x0000000000087984 */ /* 0x000e620000000c00 */
[----:B------:R-:W-:-:S03]  /*6c3a0*/  NOP ;  /* 0x0000000000007918 */ /* 0x000fc60000000000 */
[----:B------:R-:W4:Y:S04]  /*6c3b0*/  LDL.LU R61, [R1+0x908] ;  /* 0x00090800013d7983 */ /* 0x000f280000300800 */
[----:B------:R-:W4:Y:S04]  /*6c3c0*/  LDL.LU R60, [R1+0x904] ;  /* 0x00090400013c7983 */ /* 0x000f280000300800 */
[----:B------:R-:W-:Y:S01]  /*6c3d0*/  STSM.16.M88.4 [R0], R16 ;  /* 0x0000001000007844 */ /* 0x000fe20000000200 */
[----:B------:R-:W-:-:S03]  /*6c3e0*/  NOP ;  /* 0x0000000000007918 */ /* 0x000fc60000000000 */
[----:B0-----:R-:W-:Y:S04]  /*6c3f0*/  STL.64 [R1+0xe0], R4 ;  /* 0x0000e00401007387 */ /* 0x001fe80000100a00 */
[----:B------:R0:W-:Y:S04]  /*6c400*/  STL.64 [R1+0xe8], R6 ;  /* 0x0000e80601007387 */ /* 0x0001e80000100a00 */
[----:B0-----:R-:W4:Y:S04]  /*6c410*/  LDL.LU R7, [R1+0xd8] ;  /* 0x0000d80001077983 */ /* 0x001f280000300800 */
[----:B------:R-:W4:Y:S04]  /*6c420*/  LDL.LU R6, [R1+0xc8] ;  /* 0x0000c80001067983 */ /* 0x000f280000300800 */
[----:B-1----:R-:W-:Y:S04]  /*6c430*/  STL.64 [R1+0x130], R8 ;  /* 0x0001300801007387 */ /* 0x002fe80000100a00 */
        /* <DEDUP_REMOVED lines=9> */
[----:B0-----:R0:W-:Y:S04]  /*6c4d0*/  STL [R1+0x213c], R8 ;  /* 0x00213c0801007387 */ /* 0x0011e80000100800 */
[----:B0-----:R-:W4:Y:S04]  /*6c4e0*/  LDL.LU R8, [R1+0xc4] ;  /* 0x0000c40001087983 */ /* 0x001f280000300800 */
[----:B------:R0:W-:Y:S04]  /*6c4f0*/  STL [R1+0x2128], R9 ;  /* 0x0021280901007387 */ /* 0x0001e80000100800 */
[----:B0-----:R-:W4:Y:S04]  /*6c500*/  LDL.LU R9, [R1+0xd4] ;  /* 0x0000d40001097983 */ /* 0x001f280000300800 */
[----:B------:R0:W-:Y:S04]  /*6c510*/  STL [R1+0x2124], R10 ;  /* 0x0021240a01007387 */ /* 0x0001e80000100800 */
[----:B0-----:R-:W4:Y:S04]  /*6c520*/  LDL.LU R10, [R1+0xc0] ;  /* 0x0000c000010a7983 */ /* 0x001f280000300800 */
[----:B------:R0:W-:Y:S04]  /*6c530*/  STL [R1+0x2120], R11 ;  /* 0x0021200b01007387 */ /* 0x0001e80000100800 */
[----:B0-----:R-:W4:Y:S04]  /*6c540*/  LDL R11, [R1+0x5ec] ;  /* 0x0005ec00010b7983 */ /* 0x001f280000100800 */
[----:B-1----:R0:W-:Y:S04]  /*6c550*/  STL [R1+0x2140], R15 ;  /* 0x0021400f01007387 */ /* 0x0021e80000100800 */
[----:B0-----:R-:W4:Y:S04]  /*6c560*/  LDL.LU R15, [R1+0xd0] ;  /* 0x0000d000010f7983 */ /* 0x001f280000300800 */
[----:B------:R-:W-:Y:S01]  /*6c570*/  STSM.16.M88.4 [R0], R24 ;  /* 0x0000001800007844 */ /* 0x000fe20000000200 */
        /* <DEDUP_REMOVED lines=23> */
[----:B------:R0:W-:Y:S01]  /*6c6f0*/  STSM.16.M88.4 [R0], R48 ;  /* 0x0000003000007844 */ /* 0x0001e20000000200 */
[----:B------:R-:W-:-:S03]  /*6c700*/  NOP ;  /* 0x0000000000007918 */ /* 0x000fc60000000000 */
[----:B------:R-:W1:Y:S01]  /*6c710*/  LDS.128 R40, [R0] ;  /* 0x0000000000287984 */ /* 0x000e620000000c00 */
[----:B------:R-:W-:-:S03]  /*6c720*/  NOP ;  /* 0x0000000000007918 */ /* 0x000fc60000000000 */
[----:B--2---:R2:W-:Y:S01]  /*6c730*/  STSM.16.M88.4 [R0], R52 ;  /* 0x0000003400007844 */ /* 0x0045e20000000200 */
[----:B------:R-:W-:-:S03]  /*6c740*/  NOP ;  /* 0x0000000000007918 */ /* 0x000fc60000000000 */
[----:B------:R-:W1:Y:S01]  /*6c750*/  LDS.128 R44, [R0] ;  /* 0x00000000002c7984 */ /* 0x000e620000000c00 */
[----:B------:R-:W-:-:S03]  /*6c760*/  NOP ;  /* 0x0000000000007918 */ /* 0x000fc60000000000 */
[----:B---3--:R3:W-:Y:S01]  /*6c770*/  STSM.16.M88.4 [R0], R56 ;  /* 0x0000003800007844 */ /* 0x0087e20000000200 */
[C---:B----4-:R-:W-:Y:S01]  /*6c780*/  IMAD R3, R61.reuse, UR4, RZ ;  /* 0x000000043d037c24 */ /* 0x050fe2000f8e02ff */
[----:B------:R-:W-:Y:S01]  /*6c790*/  ISETP.GE.AND P3, PT, R61, UR10, PT ;  /* 0x0000000a3d007c0c */ /* 0x000fe2000bf66270 */
[----:B------:R-:W-:Y:S01]  /*6c7a0*/  ULDC.64 UR10, c[0x0][0x228] ;  /* 0x00008a00000a7ab9 */ /* 0x000fe20000000a00 */
[----:B0-----:R-:W-:Y:S02]  /*6c7b0*/  IMAD R49, R60, UR4, RZ ;  /* 0x000000043c317c24 */ /* 0x001fe4000f8e02ff */
[----:B------:R-:W-:Y:S01]  /*6c7c0*/  LEA R2, P0, R3, UR8, 0x1 ;  /* 0x0000000803027c11 */ /* 0x000fe2000f8008ff */
[----:B------:R-:W-:-:S03]  /*6c7d0*/  ULDC.64 UR4, c[0x0][0x228] ;  /* 0x00008a0000047ab9 */ /* 0x000fc60000000a00 */
[----:B------:R-:W-:Y:S02]  /*6c7e0*/  LEA.HI.X.SX32 R3, R3, UR9, 0x1, P0 ;  /* 0x0000000903037c11 */ /* 0x000fe400080f0eff */
[----:B------:R-:W-:Y:S01]  /*6c7f0*/  ISETP.GE.AND P0, PT, R60, UR12, PT ;  /* 0x0000000c3c007c0c */ /* 0x000fe2000bf06270 */
[----:B------:R-:W-:Y:S01]  /*6c800*/  ULDC.64 UR12, c[0x0][0x228] ;  /* 0x00008a00000c7ab9 */ /* 0x000fe20000000a00 */
[----:B------:R-:W-:-:S04]  /*6c810*/  LEA R48, P5, R49, UR8, 0x1 ;  /* 0x0000000831307c11 */ /* 0x000fc8000f8a08ff */
[----:B------:R-:W-:Y:S01]  /*6c820*/  LEA.HI.X.SX32 R49, R49, UR9, 0x1, P5 ;  /* 0x0000000931317c11 */ /* 0x000fe2000a8f0eff */
[----:B------:R-:W-:Y:S01]  /*6c830*/  ULDC.64 UR8, c[0x0][0x228] ;  /* 0x00008a0000087ab9 */ /* 0x000fe20000000a00 */
[----:B------:R-:W-:Y:S01]  /*6c840*/  ISETP.LT.AND P5, PT, R61, UR10, !P1 ;  /* 0x0000000a3d007c0c */ /* 0x000fe2000cfa1270 */
[----:B------:R-:W-:Y:S01]  /*6c850*/  ULDC UR10, c[0x0][0x228] ;  /* 0x00008a00000a7ab9 */ /* 0x000fe20000000800 */
[----:B------:R-:W-:Y:S01]  /*6c860*/  ISETP.LT.AND P1, PT, R60, UR8, !P1 ;  /* 0x000000083c007c0c */ /* 0x000fe2000cf21270 */
[----:B------:R-:W-:Y:S01]  /*6c870*/  ULDC UR8, c[0x0][0x22c] ;  /* 0x00008b0000087ab9 */ /* 0x000fe20000000800 */
[C---:B------:R-:W-:Y:S01]  /*6c880*/  ISETP.LT.AND P3, PT, R11.reuse, UR29, !P3 ;  /* 0x0000001d0b007c0c */ /* 0x040fe2000df61270 */
[C---:B--2---:R-:W-:Y:S01]  /*6c890*/  IMAD R54, R11.reuse, UR24, RZ ;  /* 0x000000180b367c24 */ /* 0x044fe2000f8e02ff */
[----:B------:R-:W-:-:S03]  /*6c8a0*/  ISETP.LT.AND P0, PT, R11, UR31, !P0 ;  /* 0x0000001f0b007c0c */ /* 0x000fc6000c701270 */
[----:B------:R-:W-:Y:S01]  /*6c8b0*/  IMAD.WIDE R52, R54, 0x2, R2 ;  /* 0x0000000236347825 */ /* 0x000fe200078e0202 */
[----:B------:R-:W-:-:S03]  /*6c8c0*/  NOP ;  /* 0x0000000000007918 */ /* 0x000fc60000000000 */
[----:B------:R-:W-:Y:S01]  /*6c8d0*/  IMAD.WIDE R50, R54, 0x2, R48 ;  /* 0x0000000236327825 */ /* 0x000fe200078e0230 */
[----:B------:R-:W-:-:S03]  /*6c8e0*/  PRMT R55, R15, 0x7632, R55 ;  /* 0x000076320f377816 */ /* 0x000fc60000000037 */
[----:B------:R0:W-:Y:S01]  /*6c8f0*/  @P3 STG.E.U16 desc[UR6][R52.64], R15 ;  /* 0x0000000f34003986 */ /* 0x0001e2000c101506 */
[----:B------:R-:W-:Y:S01]  /*6c900*/  VIADD R54, R54, UR24 ;  /* 0x0000001836367c36 */ /* 0x000fe20008000000 */
[----:B------:R-:W-:Y:S01]  /*6c910*/  ISETP.LT.AND P3, PT, R61, UR4, !P6 ;  /* 0x000000043d007c0c */ /* 0x000fe2000f761270 */
[----:B------:R-:W-:Y:S01]  /*6c920*/  ULDC UR4, c[0x0][0x22c] ;  /* 0x00008b0000047ab9 */ /* 0x000fe20000000800 */
[----:B------:R2:W-:Y:S01]  /*6c930*/  @P0 STG.E.U16 desc[UR6][R50.64], R55 ;  /* 0x0000003732000986 */ /* 0x0005e2000c101506 */
[----:B---3--:R-:W-:-:S03]  /*6c940*/  PRMT R56, R10, 0x7632, R56 ;  /* 0x000076320a387816 */ /* 0x008fc60000000038 */
[----:B0-----:R-:W3:Y:S01]  /*6c950*/  LDL.LU R15, [R1+0xb0] ;  /* 0x0000b000010f7983 */ /* 0x001ee20000300800 */
[----:B------:R-:W-:-:S04]  /*6c960*/  IMAD.WIDE R52, R54, 0x2, R2 ;  /* 0x0000000236347825 */ /* 0x000fc800078e0202 */
[C---:B--2---:R-:W-:Y:S01]  /*6c970*/  IMAD.WIDE R50, R54.reuse, 0x2, R48 ;  /* 0x0000000236327825 */ /* 0x044fe200078e0230 */
[----:B------:R0:W-:Y:S03]  /*6c980*/  @P5 STG.E.U16 desc[UR6][R52.64], R10 ;  /* 0x0000000a34005986 */ /* 0x0001e6000c101506 */
[----:B------:R-:W-:Y:S01]  /*6c990*/  VIADD R54, R54, UR24 ;  /* 0x0000001836367c36 */ /* 0x000fe20008000000 */
[----:B------:R2:W-:Y:S01]  /*6c9a0*/  @P1 STG.E.U16 desc[UR6][R50.64], R56 ;  /* 0x0000003832001986 */ /* 0x0005e2000c101506 */
[----:B------:R-:W-:Y:S01]  /*6c9b0*/  ISETP.LT.AND P6, PT, R60, UR14, !P6 ;  /* 0x0000000e3c007c0c */ /* 0x000fe2000f7c1270 */
[----:B------:R-:W-:Y:S01]  /*6c9c0*/  VIADD R55, R11, 0x4 ;  /* 0x000000040b377836 */ /* 0x000fe20000000000 */
[----:B------:R-:W-:Y:S01]  /*6c9d0*/  ISETP.LT.AND P1, PT, R61, UR12, !P4 ;  /* 0x0000000c3d007c0c */ /* 0x000fe2000e721270 */
[----:B------:R-:W-:Y:S01]  /*6c9e0*/  VIADD R58, R11, 0x8 ;  /* 0x000000080b3a7836 */ /* 0x000fe20000000000 */
[----:B0-----:R-:W4:Y:S01]  /*6c9f0*/  LDL.LU R10, [R1+0xa0] ;  /* 0x0000a000010a7983 */ /* 0x001f220000300800 */
[----:B--2---:R-:W-:-:S04]  /*6ca00*/  IMAD.WIDE R50, R54, 0x2, R2 ;  /* 0x0000000236327825 */ /* 0x004fc800078e0202 */
[----:B------:R-:W-:Y:S01]  /*6ca10*/  VIADD R52, R11, 0x5 ;  /* 0x000000050b347836 */ /* 0x000fe20000000000 */
[----:B------:R0:W-:Y:S01]  /*6ca20*/  @P3 STG.E.U16 desc[UR6][R50.64], R9 ;  /* 0x0000000932003986 */ /* 0x0001e2000c101506 */
[----:B------:R-:W-:Y:S01]  /*6ca30*/  ISETP.GE.AND P0, PT, R55, UR8, PT ;  /* 0x0000000837007c0c */ /* 0x000fe2000bf06270 */
[----:B------:R-:W-:Y:S01]  /*6ca40*/  ULDC UR8, c[0x0][0x228] ;  /* 0x00008a0000087ab9 */ /* 0x000fe20000000800 */
[----:B------:R-:W-:Y:S01]  /*6ca50*/  PRMT R56, R9, 0x7632, R56 ;  /* 0x0000763209387816 */ /* 0x000fe20000000038 */
[----:B------:R-:W-:Y:S01]  /*6ca60*/  ULDC UR12, c[0x0][0x228] ;  /* 0x00008a00000c7ab9 */ /* 0x000fe20000000800 */
[----:B------:R-:W-:Y:S01]  /*6ca70*/  ISETP.GE.AND P5, PT, R52, UR4, PT ;  /* 0x0000000434007c0c */ /* 0x000fe2000bfa6270 */
[----:B------:R-:W-:Y:S01]  /*6ca80*/  ULDC UR4, c[0x0][0x22c] ;  /* 0x00008b0000047ab9 */ /* 0x000fe20000000800 */
[C---:B0-----:R-:W-:Y:S01]  /*6ca90*/  VIADD R50, R54.reuse, UR24 ;  /* 0x0000001836327c36 */ /* 0x041fe20008000000 */
[----:B------:R-:W2:Y:S01]  /*6caa0*/  LDL.LU R9, [R1+0xb4] ;  /* 0x0000b40001097983 */ /* 0x000ea20000300800 */
[----:B------:R-:W-:-:S04]  /*6cab0*/  IMAD.WIDE R54, R54, 0x2, R48 ;  /* 0x0000000236367825 */ /* 0x000fc800078e0230 */
[----:B------:R-:W-:Y:S01]  /*6cac0*/  IMAD.WIDE R52, R50, 0x2, R2 ;  /* 0x0000000232347825 */ /* 0x000fe200078e0202 */
[----:B------:R0:W-:Y:S04]  /*6cad0*/  @P6 STG.E.U16 desc[UR6][R54.64], R56 ;  /* 0x0000003836006986 */ /* 0x0001e8000c101506 */
[----:B------:R1:W-:Y:S01]  /*6cae0*/  @P1 STG.E.U16 desc[UR6][R52.64], R8 ;  /* 0x0000000834001986 */ /* 0x0003e2000c101506 */
[----:B0-----:R-:W-:-:S03]  /*6caf0*/  PRMT R54, R8, 0x7632, R54 ;  /* 0x0000763208367816 */ /* 0x001fc60000000036 */
[----:B-1----:R-:W2:Y:S01]  /*6cb00*/  LDL.LU R8, [R1+0xa4] ;  /* 0x0000a40001087983 */ /* 0x002ea20000300800 */
[----:B------:R-:W-:Y:S01]  /*6cb10*/  ISETP.LT.AND P4, PT, R60, UR22, !P4 ;  /* 0x000000163c007c0c */ /* 0x000fe2000e781270 */
[----:B------:R-:W-:Y:S01]  /*6cb20*/  VIADD R51, R11, 0x6 ;  /* 0x000000060b337836 */ /* 0x000fe20000000000 */
[----:B------:R-:W-:Y:S01]  /*6cb30*/  ISETP.LT.AND P1, PT, R61, UR20, !P0 ;  /* 0x000000143d007c0c */ /* 0x000fe2000c721270 */
[----:B------:R-:W-:Y:S01]  /*6cb40*/  IMAD.WIDE R52, R50, 0x2, R48 ;  /* 0x0000000232347825 */ /* 0x000fe200078e0230 */
[----:B------:R-:W-:Y:S02]  /*6cb50*/  ISETP.LT.AND P0, PT, R60, UR18, !P0 ;  /* 0x000000123c007c0c */ /* 0x000fe4000c701270 */
[----:B------:R-:W-:Y:S01]  /*6cb60*/  ISETP.GE.AND P3, PT, R51, UR4, PT ;  /* 0x0000000433007c0c */ /* 0x000fe2000bf66270 */
[----:B------:R-:W-:Y:S01]  /*6cb70*/  VIADD R51, R11, 0x7 ;  /* 0x000000070b337836 */ /* 0x000fe20000000000 */
[----:B------:R-:W-:Y:S01]  /*6cb80*/  ISETP.LT.AND P6, PT, R61, UR16, !P5 ;  /* 0x000000103d007c0c */ /* 0x000fe2000efc1270 */
[----:B------:R-:W-:Y:S01]  /*6cb90*/  VIADD R50, R50, UR24 ;  /* 0x0000001832327c36 */ /* 0x000fe20008000000 */
[----:B------:R-:W-:-:S03]  /*6cba0*/  ULDC UR4, c[0x0][0x22c] ;  /* 0x00008b0000047ab9 */ /* 0x000fc60000000800 */
[----:B------:R0:W-:Y:S01]  /*6cbb0*/  @P4 STG.E.U16 desc[UR6][R52.64], R54 ;  /* 0x0000003634004986 */ /* 0x0001e2000c101506 */
[----:B------:R-:W-:Y:S01]  /*6cbc0*/  ISETP.GE.AND P4, PT, R51, UR4, PT ;  /* 0x0000000433007c0c */ /* 0x000fe2000bf86270 */
[C---:B------:R-:W-:Y:S01]  /*6cbd0*/  VIADD R51, R50.reuse, UR24 ;  /* 0x0000001832337c36 */ /* 0x040fe20008000000 */
[----:B------:R-:W-:Y:S01]  /*6cbe0*/  ULDC UR4, c[0x0][0x22c] ;  /* 0x00008b0000047ab9 */ /* 0x000fe20000000800 */
[----:B------:R-:W-:Y:S01]  /*6cbf0*/  IMAD.WIDE R56, R50, 0x2, R2 ;  /* 0x0000000232387825 */ /* 0x000fe200078e0202 */
[----:B------:R-:W-:-:S03]  /*6cc00*/  ISETP.LT.AND P5, PT, R60, UR26, !P5 ;  /* 0x0000001a3c007c0c */ /* 0x000fc6000efa1270 */
[----:B0-----:R-:W-:Y:S01]  /*6cc10*/  IMAD.WIDE R54, R50, 0x2, R48 ;  /* 0x0000000232367825 */ /* 0x001fe200078e0230 */
[----:B------:R-:W-:Y:S01]  /*6cc20*/  PRMT R50, R7, 0x7632, R50 ;  /* 0x0000763207327816 */ /* 0x000fe20000000032 */
[----:B------:R0:W-:Y:S02]  /*6cc30*/  @P1 STG.E.U16 desc[UR6][R56.64], R7 ;  /* 0x0000000738001986 */ /* 0x0001e4000c101506 */
[----:B------:R-:W-:Y:S02]  /*6cc40*/  IMAD.WIDE R52, R51, 0x2, R2 ;  /* 0x0000000233347825 */ /* 0x000fe400078e0202 */
[----:B------:R1:W-:Y:S01]  /*6cc50*/  @P0 STG.E.U16 desc[UR6][R54.64], R50 ;  /* 0x0000003236000986 */ /* 0x0003e2000c101506 */
[----:B------:R-:W-:Y:S01]  /*6cc60*/  ISETP.GE.AND P1, PT, R58, UR4, PT ;  /* 0x000000043a007c0c */ /* 0x000fe2000bf26270 */
[----:B------:R-:W-:Y:S02]  /*6cc70*/  ULDC UR4, c[0x0][0x22c] ;  /* 0x00008b0000047ab9 */ /* 0x000fe40000000800 */
[----:B------:R1:W-:Y:S01]  /*6cc80*/  @P6 STG.E.U16 desc[UR6][R52.64], R6 ;  /* 0x0000000634006986 */ /* 0x0003e2000c101506 */
[----:B------:R-:W-:-:S03]  /*6cc90*/  ISETP.LT.AND P6, PT, R61, UR28, !P3 ;  /* 0x0000001c3d007c0c */ /* 0x000fc6000dfc1270 */
[----:B0-----:R-:W2:Y:S01]  /*6cca0*/  LDL.LU R7, [R1+0xb8] ;  /* 0x0000b80001077983 */ /* 0x001ea20000300800 */
[----:B-1----:R-:W-:Y:S01]  /*6ccb0*/  VIADD R50, R11, 0x9 ;  /* 0x000000090b327836 */ /* 0x002fe20000000000 */
[----:B------:R-:W-:Y:S01]  /*6ccc0*/  PRMT R59, R6, 0x7632, R59 ;  /* 0x00007632063b7816 */ /* 0x000fe2000000003b */
[----:B------:R-:W-:Y:S01]  /*6ccd0*/  IMAD.WIDE R56, R51, 0x2, R48 ;  /* 0x0000000233387825 */ /* 0x000fe200078e0230 */
[----:B------:R-:W2:Y:S02]  /*6cce0*/  LDL.LU R6, [R1+0xa8] ;  /* 0x0000a80001067983 */ /* 0x000ea40000300800 */
[----:B------:R-:W-:Y:S01]  /*6ccf0*/  ISETP.GE.AND P0, PT, R50, UR4, PT ;  /* 0x0000000432007c0c */ /* 0x000fe2000bf06270 */
[----:B------:R-:W-:Y:S01]  /*6cd00*/  VIADD R58, R11, 0xa ;  /* 0x0000000a0b3a7836 */ /* 0x000fe20000000000 */
[----:B------:R-:W-:Y:S01]  /*6cd10*/  IADD3 R50, R51, UR24, RZ ;  /* 0x0000001833327c10 */ /* 0x000fe2000fffe0ff */
[----:B------:R-:W-:Y:S01]  /*6cd20*/  ULDC UR4, c[0x0][0x22c] ;  /* 0x00008b0000047ab9 */ /* 0x000fe20000000800 */
[----:B------:R-:W-:Y:S01]  /*6cd30*/  ISETP.LT.AND P3, PT, R60, UR30, !P3 ;  /* 0x0000001e3c007c0c */ /* 0x000fe2000df61270 */
[----:B------:R0:W-:Y:S02]  /*6cd40*/  @P5 STG.E.U16 desc[UR6][R56.64], R59 ;  /* 0x0000003b38005986 */ /* 0x0001e4000c101506 */
[----:B------:R-:W-:Y:S01]  /*6cd50*/  IMAD.WIDE R54, R50, 0x2, R2 ;  /* 0x0000000232367825 */ /* 0x000fe200078e0202 */
[----:B------:R-:W-:Y:S01]  /*6cd60*/  ISETP.GE.AND P5, PT, R58, UR4, PT ;  /* 0x000000043a007c0c */ /* 0x000fe2000bfa6270 */
[----:B------:R-:W-:-:S03]  /*6cd70*/  ULDC UR4, c[0x0][0x228] ;  /* 0x00008a0000047ab9 */ /* 0x000fc60000000800 */
[----:B------:R1:W-:Y:S01]  /*6cd80*/  @P6 STG.E.U16 desc[UR6][R54.64], R5 ;  /* 0x0000000536006986 */ /* 0x0003e2000c101506 */
[----:B------:R-:W-:Y:S01]  /*6cd90*/  ISETP.LT.AND P6, PT, R61, UR4, !P4 ;  /* 0x000000043d007c0c */ /* 0x000fe2000e7c1270 */
[----:B------:R-:W-:Y:S01]  /*6cda0*/  IMAD.WIDE R52, R50, 0x2, R48 ;  /* 0x0000000232347825 */ /* 0x000fe200078e0230 */
[----:B------:R-:W-:Y:S01]  /*6cdb0*/  PRMT R51, R5, 0x7632, R51 ;  /* 0x0000763205337816 */ /* 0x000fe20000000033 */
[----:B------:R-:W-:Y:S01]  /*6cdc0*/  ULDC UR4, c[0x0][0x22c] ;  /* 0x00008b0000047ab9 */ /* 0x000fe20000000800 */
[----:B------:R-:W-:Y:S01]  /*6cdd0*/  ISETP.LT.AND P4, PT, R60, UR8, !P4 ;  /* 0x000000083c007c0c */ /* 0x000fe2000e781270 */
[----:B------:R-:W-:Y:S01]  /*6cde0*/  VIADD R50, R50, UR24 ;  /* 0x0000001832327c36 */ /* 0x000fe20008000000 */
[----:B0-----:R-:W-:Y:S01]  /*6cdf0*/  PRMT R56, R4, 0x7632, R56 ;  /* 0x0000763204387816 */ /* 0x001fe20000000038 */
[----:B------:R0:W-:Y:S04]  /*6ce00*/  @P3 STG.E.U16 desc[UR6][R52.64], R51 ;  /* 0x0000003334003986 */ /* 0x0001e8000c101506 */
[----:B-1----:R-:W2:Y:S01]  /*6ce10*/  LDL.LU R5, [R1+0xbc] ;  /* 0x0000bc0001057983 */ /* 0x002ea20000300800 */
[----:B------:R-:W-:Y:S01]  /*6ce20*/  ISETP.LT.AND P3, PT, R61, UR10, !P1 ;  /* 0x0000000a3d007c0c */ /* 0x000fe2000cf61270 */
[----:B------:R-:W-:Y:S01]  /*6ce30*/  IMAD.WIDE R54, R50, 0x2, R2 ;  /* 0x0000000232367825 */ /* 0x000fe200078e0202 */
[----:B------:R-:W-:Y:S01]  /*6ce40*/  ULDC UR8, c[0x0][0x228] ;  /* 0x00008a0000087ab9 */ /* 0x000fe20000000800 */
[----:B------:R-:W-:-:S02]  /*6ce50*/  ULDC UR10, c[0x0][0x228] ;  /* 0x00008a00000a7ab9 */ /* 0x000fc40000000800 */
[----:B0-----:R-:W-:Y:S02]  /*6ce60*/  VIADD R51, R11, 0xb ;  /* 0x0000000b0b337836 */ /* 0x001fe40000000000 */
[----:B------:R-:W-:Y:S01]  /*6ce70*/  IMAD.WIDE R52, R50, 0x2, R48 ;  /* 0x0000000232347825 */ /* 0x000fe200078e0230 */
[----:B------:R-:W-:Y:S01]  /*6ce80*/  ISETP.LT.AND P1, PT, R60, UR8, !P1 ;  /* 0x000000083c007c0c */ /* 0x000fe2000cf21270 */
[----:B------:R0:W-:Y:S02]  /*6ce90*/  @P6 STG.E.U16 desc[UR6][R54.64], R4 ;  /* 0x0000000436006986 */ /* 0x0001e4000c101506 */
[----:B------:R-:W-:Y:S01]  /*6cea0*/  VIADD R50, R50, UR24 ;  /* 0x0000001832327c36 */ /* 0x000fe20008000000 */
[----:B------:R-:W-:Y:S01]  /*6ceb0*/  ISETP.GE.AND P6, PT, R51, UR4, PT ;  /* 0x0000000433007c0c */ /* 0x000fe2000bfc6270 */
[----:B------:R1:W-:Y:S01]  /*6cec0*/  @P4 STG.E.U16 desc[UR6][R52.64], R56 ;  /* 0x0000003834004986 */ /* 0x0003e2000c101506 */
[----:B------:R-:W-:Y:S01]  /*6ced0*/  ULDC UR4, c[0x0][0x228] ;  /* 0x00008a0000047ab9 */ /* 0x000fe20000000800 */
[----:B------:R-:W-:Y:S01]  /*6cee0*/  ULDC UR8, c[0x0][0x228] ;  /* 0x00008a0000087ab9 */ /* 0x000fe20000000800 */
[----:B------:R-:W-:Y:S01]  /*6cef0*/  ISETP.LT.AND P4, PT, R61, UR4, !P0 ;  /* 0x000000043d007c0c */ /* 0x000fe2000c781270 */
[----:B------:R-:W-:Y:S01]  /*6cf00*/  ULDC UR4, c[0x0][0x22c] ;  /* 0x00008b0000047ab9 */ /* 0x000fe20000000800 */
[----:B0-----:R-:W2:Y:S01]  /*6cf10*/  LDL.LU R4, [R1+0xac] ;  /* 0x0000ac0001047983 */ /* 0x001ea20000300800 */
[----:B-1----:R-:W-:Y:S01]  /*6cf20*/  IMAD.WIDE R52, R50, 0x2, R2 ;  /* 0x0000000232347825 */ /* 0x002fe200078e0202 */
[----:B------:R-:W-:Y:S01]  /*6cf30*/  ISETP.LT.AND P0, PT, R60, UR8, !P0 ;  /* 0x000000083c007c0c */ /* 0x000fe2000c701270 */
[----:B------:R-:W-:-:S02]  /*6cf40*/  ULDC UR8, c[0x0][0x228] ;  /* 0x00008a0000087ab9 */ /* 0x000fc40000000800 */
[----:B------:R-:W-:-:S04]  /*6cf50*/  IMAD.WIDE R54, R50, 0x2, R48 ;  /* 0x0000000232367825 */ /* 0x000fc800078e0230 */
[----:B------:R-:W-:Y:S01]  /*6cf60*/  VIADD R50, R50, UR24 ;  /* 0x0000001832327c36 */ /* 0x000fe20008000000 */
[----:B---3--:R-:W-:Y:S01]  /*6cf70*/  PRMT R51, R15, 0x7632, R51 ;  /* 0x000076320f337816 */ /* 0x008fe20000000033 */
[----:B------:R0:W-:Y:S01]  /*6cf80*/  @P3 STG.E.U16 desc[UR6][R52.64], R15 ;  /* 0x0000000f34003986 */ /* 0x0001e2000c101506 */
[----:B------:R-:W-:Y:S01]  /*6cf90*/  ISETP.LT.AND P3, PT, R61, UR8, !P5 ;  /* 0x000000083d007c0c */ /* 0x000fe2000ef61270 */
[----:B------:R-:W-:Y:S02]  /*6cfa0*/  ULDC UR8, c[0x0][0x228] ;  /* 0x00008a0000087ab9 */ /* 0x000fe40000000800 */
[----:B------:R1:W-:Y:S04]  /*6cfb0*/  @P1 STG.E.U16 desc[UR6][R54.64], R51 ;  /* 0x0000003336001986 */ /* 0x0003e8000c101506 */
[----:B0-----:R-:W3:Y:S01]  /*6cfc0*/  LDL.LU R15, [R1+0x90] ;  /* 0x00009000010f7983 */ /* 0x001ee20000300800 */
[----:B------:R-:W-:-:S04]  /*6cfd0*/  IMAD.WIDE R52, R50, 0x2, R2 ;  /* 0x0000000232347825 */ /* 0x000fc800078e0202 */
[----:B-1----:R-:W-:Y:S01]  /*6cfe0*/  VIADD R51, R11, 0xc ;  /* 0x0000000c0b337836 */ /* 0x002fe20000000000 */
[----:B----4-:R-:W-:Y:S01]  /*6cff0*/  PRMT R56, R10, 0x7632, R56 ;  /* 0x000076320a387816 */ /* 0x010fe20000000038 */
[C---:B------:R-:W-:Y:S01]  /*6d000*/  IMAD.WIDE R54, R50.reuse, 0x2, R48 ;  /* 0x0000000232367825 */ /* 0x040fe200078e0230 */
[----:B------:R0:W-:Y:S02]  /*6d010*/  @P4 STG.E.U16 desc[UR6][R52.64], R10 ;  /* 0x0000000a34004986 */ /* 0x0001e4000c101506 */
[----:B------:R-:W-:Y:S01]  /*6d020*/  ISETP.GE.AND P1, PT, R51, UR4, PT ;  /* 0x0000000433007c0c */ /* 0x000fe2000bf26270 */
[----:B------:R-:W-:Y:S01]  /*6d030*/  VIADD R50, R50, UR24 ;  /* 0x0000001832327c36 */ /* 0x000fe20008000000 */
[----:B------:R-:W-:Y:S01]  /*6d040*/  ULDC UR4, c[0x0][0x228] ;  /* 0x00008a0000047ab9 */ /* 0x000fe20000000800 */
[----:B------:R1:W-:Y:S01]  /*6d050*/  @P0 STG.E.U16 desc[UR6][R54.64], R56 ;  /* 0x0000003836000986 */ /* 0x0003e2000c101506 */
[----:B------:R-:W-:-:S03]  /*6d060*/  ISETP.LT.AND P5, PT, R60, UR4, !P5 ;  /* 0x000000043c007c0c */ /* 0x000fc6000efa1270 */
[----:B0-----:R-:W4:Y:S01]  /*6d070*/  LDL.LU R10, [R1+0x80] ;  /* 0x00008000010a7983 */ /* 0x001f220000300800 */
[----:B------:R-:W-:Y:S01]  /*6d080*/  ISETP.LT.AND P0, PT, R61, UR8, !P6 ;  /* 0x000000083d007c0c */ /* 0x000fe2000f701270 */
[C---:B------:R-:W-:Y:S01]  /*6d090*/  IMAD.WIDE R52, R50.reuse, 0x2, R2 ;  /* 0x0000000232347825 */ /* 0x040fe200078e0202 */
[----:B------:R-:W-:Y:S01]  /*6d0a0*/  ULDC UR4, c[0x0][0x22c] ;  /* 0x00008b0000047ab9 */ /* 0x000fe20000000800 */
[----:B------:R-:W-:Y:S02]  /*6d0b0*/  ULDC UR8, c[0x0][0x228] ;  /* 0x00008a0000087ab9 */ /* 0x000fe40000000800 */
[----:B------:R-:W-:Y:S02]  /*6d0c0*/  VIADD R51, R11, 0xd ;  /* 0x0000000d0b337836 */ /* 0x000fe40000000000 */
[----:B-1----:R-:W-:Y:S01]  /*6d0d0*/  VIADD R54, R50, UR24 ;  /* 0x0000001832367c36 */ /* 0x002fe20008000000 */
[----:B--2---:R0:W-:Y:S01]  /*6d0e0*/  @P3 STG.E.U16 desc[UR6][R52.64], R9 ;  /* 0x0000000934003986 */ /* 0x0041e2000c101506 */
[----:B------:R-:W-:Y:S01]  /*6d0f0*/  PRMT R56, R9, 0x7632, R56 ;  /* 0x0000763209387816 */ /* 0x000fe20000000038 */
[----:B------:R-:W-:Y:S01]  /*6d100*/  VIADD R55, R11, 0xe ;  /* 0x0000000e0b377836 */ /* 0x000fe20000000000 */
[----:B------:R-:W-:Y:S01]  /*6d110*/  ISETP.GE.AND P4, PT, R51, UR4, PT ;  /* 0x0000000433007c0c */ /* 0x000fe2000bf86270 */
[----:B------:R-:W-:-:S03]  /*6d120*/  ULDC UR4, c[0x0][0x22c] ;  /* 0x00008b0000047ab9 */ /* 0x000fc60000000800 */
[----:B------:R-:W-:Y:S01]  /*6d130*/  ISETP.GE.AND P3, PT, R55, UR4, PT ;  /* 0x0000000437007c0c */ /* 0x000fe2000bf66270 */
[----:B------:R-:W-:Y:S01]  /*6d140*/  ULDC UR4, c[0x0][0x228] ;  /* 0x00008a0000047ab9 */ /* 0x000fe20000000800 */
[----:B0-----:R-:W-:Y:S01]  /*6d150*/  IMAD.WIDE R52, R50, 0x2, R48 ;  /* 0x0000000232347825 */ /* 0x001fe200078e0230 */
[----:B------:R-:W2:Y:S03]  /*6d160*/  LDL.LU R9, [R1+0x94] ;  /* 0x0000940001097983 */ /* 0x000ea60000300800 */
[----:B------:R-:W-:Y:S01]  /*6d170*/  IMAD.WIDE R50, R54, 0x2, R2 ;  /* 0x0000000236327825 */ /* 0x000fe200078e0202 */
[----:B------:R-:W-:Y:S01]  /*6d180*/  @P5 STG.E.U16 desc[UR6][R52.64], R56 ;  /* 0x0000003834005986 */ /* 0x000fe2000c101506 */
[----:B------:R-:W-:-:S03]  /*6d190*/  PRMT R55, R8, 0x7632, R55 ;  /* 0x0000763208377816 */ /* 0x000fc60000000037 */
[----:B------:R0:W-:Y:S04]  /*6d1a0*/  @P0 STG.E.U16 desc[UR6][R50.64], R8 ;  /* 0x0000000832000986 */ /* 0x0001e8000c101506 */
[----:B0-----:R-:W2:Y:S01]  /*6d1b0*/  LDL.LU R8, [R1+0x84] ;  /* 0x0000840001087983 */ /* 0x001ea20000300800 */
[----:B------:R-:W-:Y:S01]  /*6d1c0*/  ISETP.LT.AND P6, PT, R60, UR4, !P6 ;  /* 0x000000043c007c0c */ /* 0x000fe2000f7c1270 */
[----:B------:R-:W-:Y:S01]  /*6d1d0*/  IMAD.WIDE R52, R54, 0x2, R48 ;  /* 0x0000000236347825 */ /* 0x000fe200078e0230 */
[----:B------:R-:W-:Y:S01]  /*6d1e0*/  ISETP.LT.AND P0, PT, R61, UR8, !P1 ;  /* 0x000000083d007c0c */ /* 0x000fe2000cf01270 */
[----:B------:R-:W-:Y:S01]  /*6d1f0*/  ULDC UR4, c[0x0][0x22c] ;  /* 0x00008b0000047ab9 */ /* 0x000fe20000000800 */
[----:B------:R-:W-:Y:S01]  /*6d200*/  ISETP.LT.AND P1, PT, R60, UR10, !P1 ;  /* 0x0000000a3c007c0c */ /* 0x000fe2000cf21270 */
[----:B------:R-:W-:Y:S01]  /*6d210*/  VIADD R51, R11, 0xf ;  /* 0x0000000f0b337836 */ /* 0x000fe20000000000 */
[----:B------:R-:W-:Y:S01]  /*6d220*/  ISETP.LT.AND P5, PT, R61, UR12, !P4 ;  /* 0x0000000c3d007c0c */ /* 0x000fe2000e7a1270 */
[----:B------:R-:W-:Y:S01]  /*6d230*/  VIADD R50, R54, UR24 ;  /* 0x0000001836327c36 */ /* 0x000fe20008000000 */
[----:B------:R-:W-:Y:S01]  /*6d240*/  ULDC UR8, c[0x0][0x228] ;  /* 0x00008a0000087ab9 */ /* 0x000fe20000000800 */
[----:B------:R-:W-:Y:S01]  /*6d250*/  VIADD R58, R11, 0x10 ;  /* 0x000000100b3a7836 */ /* 0x000fe20000000000 */
[----:B------:R-:W-:Y:S01]  /*6d260*/  ULDC UR10, c[0x0][0x228] ;  /* 0x00008a00000a7ab9 */ /* 0x000fe20000000800 */
[C---:B------:R-:W-:Y:S01]  /*6d270*/  IMAD.WIDE R56, R50.reuse, 0x2, R2 ;  /* 0x0000000232387825 */ /* 0x040fe200078e0202 */
[----:B------:R-:W-:Y:S01]  /*6d280*/  ULDC UR12, c[0x0][0x228] ;  /* 0x00008a00000c7ab9 */ /* 0x000fe20000000800 */
[----:B------:R0:W-:Y:S01]  /*6d290*/  @P6 STG.E.U16 desc[UR6][R52.64], R55 ;  /* 0x0000003734006986 */ /* 0x0001e2000c101506 */
[----:B------:R-:W-:Y:S01]  /*6d2a0*/  ISETP.GE.AND P6, PT, R51, UR4, PT ;  /* 0x0000000433007c0c */ /* 0x000fe2000bfc6270 */
[C---:B------:R-:W-:Y:S01]  /*6d2b0*/  VIADD R51, R50.reuse, UR24 ;  /* 0x0000001832337c36 */ /* 0x040fe20008000000 */
[----:B------:R-:W-:Y:S01]  /*6d2c0*/  ULDC UR4, c[0x0][0x22c] ;  /* 0x00008b0000047ab9 */ /* 0x000fe20000000800 */
[----:B0-----:R-:W-:Y:S01]  /*6d2d0*/  IMAD.WIDE R54, R50, 0x2, R48 ;  /* 0x0000000232367825 */ /* 0x001fe200078e0230 */
[----:B------:R-:W-:Y:S01]  /*6d2e0*/  PRMT R50, R7, 0x7632, R50 ;  /* 0x0000763207327816 */ /* 0x000fe20000000032 */
[----:B------:R0:W-:Y:S01]  /*6d2f0*/  @P0 STG.E.U16 desc[UR6][R56.64], R7 ;  /* 0x0000000738000986 */ /* 0x0001e2000c101506 */
[----:B------:R-:W-:Y:S01]  /*6d300*/  ISETP.GE.AND P0, PT, R58, UR4, PT ;  /* 0x000000043a007c0c */ /* 0x000fe2000bf06270 */
[----:B------:R-:W-:Y:S01]  /*6d310*/  IMAD.WIDE R52, R51, 0x2, R2 ;  /* 0x0000000233347825 */ /* 0x000fe200078e0202 */
[----:B------:R-:W-:Y:S01]  /*6d320*/  ULDC UR4, c[0x0][0x228] ;  /* 0x00008a0000047ab9 */ /* 0x000fe20000000800 */
[----:B------:R1:W-:Y:S01]  /*6d330*/  @P1 STG.E.U16 desc[UR6][R54.64], R50 ;  /* 0x0000003236001986 */ /* 0x0003e2000c101506 */
[----:B------:R-:W-:Y:S01]  /*6d340*/  ISETP.LT.AND P4, PT, R60, UR4, !P4 ;  /* 0x000000043c007c0c */ /* 0x000fe2000e781270 */
[----:B------:R-:W-:-:S02]  /*6d350*/  ULDC UR4, c[0x0][0x22c] ;  /* 0x00008b0000047ab9 */ /* 0x000fc40000000800 */
[----:B------:R1:W-:Y:S01]  /*6d360*/  @P5 STG.E.U16 desc[UR6][R52.64], R6 ;  /* 0x0000000634005986 */ /* 0x0003e2000c101506 */
[----:B------:R-:W-:Y:S01]  /*6d370*/  ISETP.LT.AND P5, PT, R61, UR8, !P3 ;  /* 0x000000083d007c0c */ /* 0x000fe2000dfa1270 */
[----:B------:R-:W-:Y:S01]  /*6d380*/  VIADD R58, R11, 0x12 ;  /* 0x000000120b3a7836 */ /* 0x000fe20000000000 */
[----:B------:R-:W-:Y:S01]  /*6d390*/  PRMT R59, R6, 0x7632, R59 ;  /* 0x00007632063b7816 */ /* 0x000fe2000000003b */
[----:B0-----:R-:W-:Y:S01]  /*6d3a0*/  IMAD.WIDE R56, R51, 0x2, R48 ;  /* 0x0000000233387825 */ /* 0x001fe200078e0230 */
[----:B------:R-:W2:Y:S03]  /*6d3b0*/  LDL.LU R7, [R1+0x98] ;  /* 0x0000980001077983 */ /* 0x000ea60000300800 */
[----:B-1----:R-:W-:Y:S01]  /*6d3c0*/  VIADD R50, R11, 0x11 ;  /* 0x000000110b327836 */ /* 0x002fe20000000000 */
[----:B------:R-:W-:Y:S01]  /*6d3d0*/  ISETP.LT.AND P3, PT, R60, UR10, !P3 ;  /* 0x0000000a3c007c0c */ /* 0x000fe2000df61270 */
[----:B------:R-:W-:Y:S01]  /*6d3e0*/  @P4 STG.E.U16 desc[UR6][R56.64], R59 ;  /* 0x0000003b38004986 */ /* 0x000fe2000c101506 */
[----:B------:R-:W-:Y:S01]  /*6d3f0*/  ULDC UR8, c[0x0][0x228] ;  /* 0x00008a0000087ab9 */ /* 0x000fe20000000800 */
[----:B------:R-:W-:Y:S01]  /*6d400*/  ULDC UR10, c[0x0][0x228] ;  /* 0x00008a00000a7ab9 */ /* 0x000fe20000000800 */
[----:B------:R-:W-:Y:S01]  /*6d410*/  ISETP.GE.AND P1, PT, R50, UR4, PT ;  /* 0x0000000432007c0c */ /* 0x000fe2000bf26270 */
[----:B------:R-:W-:Y:S01]  /*6d420*/  VIADD R50, R51, UR24 ;  /* 0x0000001833327c36 */ /* 0x000fe20008000000 */
[----:B------:R-:W-:Y:S01]  /*6d430*/  ULDC UR4, c[0x0][0x22c] ;  /* 0x00008b0000047ab9 */ /* 0x000fe20000000800 */
[----:B------:R-:W2:Y:S02]  /*6d440*/  LDL.LU R6, [R1+0x88] ;  /* 0x0000880001067983 */ /* 0x000ea40000300800 */
        /* <DEDUP_REMOVED lines=10> */
[----:B------:R-:W-:Y:S01]  /*6d4f0*/  ULDC UR8, c[0x0][0x228] ;  /* 0x00008a0000087ab9 */ /* 0x000fe20000000800 */
[----:B------:R1:W-:Y:S01]  /*6d500*/  @P3 STG.E.U16 desc[UR6][R52.64], R51 ;  /* 0x0000003334003986 */ /* 0x0003e2000c101506 */
[----:B------:R-:W-:Y:S01]  /*6d510*/  ISETP.LT.AND P3, PT, R61, UR10, !P0 ;  /* 0x0000000a3d007c0c */ /* 0x000fe2000c761270 */
[----:B------:R-:W-:Y:S01]  /*6d520*/  ULDC UR10, c[0x0][0x228] ;  /* 0x00008a00000a7ab9 */ /* 0x000fe20000000800 */
[----:B------:R-:W-:Y:S01]  /*6d530*/  ISETP.LT.AND P0, PT, R60, UR8, !P0 ;  /* 0x000000083c007c0c */ /* 0x000fe2000c701270 */
[----:B0-----:R-:W-:Y:S01]  /*6d540*/  IMAD.WIDE R54, R50, 0x2, R2 ;  /* 0x0000000232367825 */ /* 0x001fe200078e0202 */
[----:B------:R-:W-:Y:S01]  /*6d550*/  ULDC UR8, c[0x0][0x228] ;  /* 0x00008a0000087ab9 */ /* 0x000fe20000000800 */
[----:B------:R-:W2:Y:S02]  /*6d560*/  LDL.LU R5, [R1+0x9c] ;  /* 0x00009c0001057983 */ /* 0x000ea40000300800 */
[----:B-1----:R-:W-:-:S02]  /*6d570*/  VIADD R51, R11, 0x13 ;  /* 0x000000130b337836 */ /* 0x002fc40000000000 */
[C---:B------:R-:W-:Y:S01]  /*6d580*/  IMAD.WIDE R52, R50.reuse, 0x2, R48 ;  /* 0x0000000232347825 */ /* 0x040fe200078e0230 */
[----:B------:R-:W-:Y:S02]  /*6d590*/  IADD3 R50, R50, UR24, RZ ;  /* 0x0000001832327c10 */ /* 0x000fe4000fffe0ff */
[----:B------:R-:W-:Y:S01]  /*6d5a0*/  PRMT R56, R4, 0x7632, R56 ;  /* 0x0000763204387816 */ /* 0x000fe20000000038 */
[----:B------:R0:W-:Y:S01]  /*6d5b0*/  @P5 STG.E.U16 desc[UR6][R54.64], R4 ;  /* 0x0000000436005986 */ /* 0x0001e2000c101506 */
[----:B------:R-:W-:Y:S01]  /*6d5c0*/  ISETP.GE.AND P5, PT, R51, UR4, PT ;  /* 0x0000000433007c0c */ /* 0x000fe2000bfa6270 */
[----:B------:R-:W-:Y:S02]  /*6d5d0*/  ULDC UR4, c[0x0][0x228] ;  /* 0x00008a0000047ab9 */ /* 0x000fe40000000800 */
[----:B------:R1:W-:Y:S01]  /*6d5e0*/  @P6 STG.E.U16 desc[UR6][R52.64], R56 ;  /* 0x0000003834006986 */ /* 0x0003e2000c101506 */
[----:B------:R-:W-:Y:S01]  /*6d5f0*/  ISETP.LT.AND P6, PT, R61, UR4, !P1 ;  /* 0x000000043d007c0c */ /* 0x000fe2000cfc1270 */
[----:B------:R-:W-:Y:S01]  /*6d600*/  ULDC UR4, c[0x0][0x22c] ;  /* 0x00008b0000047ab9 */ /* 0x000fe20000000800 */
[----:B------:R-:W-:Y:S01]  /*6d610*/  ISETP.LT.AND P1, PT, R60, UR8, !P1 ;  /* 0x000000083c007c0c */ /* 0x000fe2000cf21270 */
[----:B------:R-:W-:Y:S01]  /*6d620*/  ULDC UR8, c[0x0][0x228] ;  /* 0x00008a0000087ab9 */ /* 0x000fe20000000800 */
[C---:B0-----:R-:W-:Y:S01]  /*6d630*/  IMAD.WIDE R54, R50.reuse, 0x2, R48 ;  /* 0x0000000232367825 */ /* 0x041fe200078e0230 */
[----:B------:R-:W2:Y:S03]  /*6d640*/  LDL.LU R4, [R1+0x8c] ;  /* 0x00008c0001047983 */ /* 0x000ea60000300800 */
[----:B-1----:R-:W-:-:S04]  /*6d650*/  IMAD.WIDE R52, R50, 0x2, R2 ;  /* 0x0000000232347825 */ /* 0x002fc800078e0202 */
[----:B------:R-:W-:Y:S01]  /*6d660*/  VIADD R50, R50, UR24 ;  /* 0x0000001832327c36 */ /* 0x000fe20008000000 */
[----:B---3--:R-:W-:Y:S01]  /*6d670*/  PRMT R51, R15, 0x7632, R51 ;  /* 0x000076320f337816 */ /* 0x008fe20000000033 */
[----:B------:R0:W-:Y:S01]  /*6d680*/  @P3 STG.E.U16 desc[UR6][R52.64], R15 ;  /* 0x0000000f34003986 */ /* 0x0001e2000c101506 */
[----:B------:R-:W-:Y:S01]  /*6d690*/  ISETP.LT.AND P3, PT, R61, UR8, !P4 ;  /* 0x000000083d007c0c */ /* 0x000fe2000e761270 */
[----:B------:R-:W-:Y:S02]  /*6d6a0*/  ULDC UR8, c[0x0][0x228] ;  /* 0x00008a0000087ab9 */ /* 0x000fe40000000800 */
[----:B------:R1:W-:Y:S01]  /*6d6b0*/  @P0 STG.E.U16 desc[UR6][R54.64], R51 ;  /* 0x0000003336000986 */ /* 0x0003e2000c101506 */
[----:B0-----:R-:W-:-:S03]  /*6d6c0*/  IMAD.WIDE R52, R50, 0x2, R2 ;  /* 0x0000000232347825 */ /* 0x001fc600078e0202 */
[----:B------:R-:W3:Y:S01]  /*6d6d0*/  LDL.LU R15, [R1+0x70] ;  /* 0x00007000010f7983 */ /* 0x000ee20000300800 */
[----:B-1----:R-:W-:Y:S02]  /*6d6e0*/  VIADD R51, R11, 0x14 ;  /* 0x000000140b337836 */ /* 0x002fe40000000000 */
[----:B------:R-:W-:Y:S01]  /*6d6f0*/  IMAD.WIDE R54, R50, 0x2, R48 ;  /* 0x0000000232367825 */ /* 0x000fe200078e0230 */
[----:B----4-:R-:W-:Y:S02]  /*6d700*/  PRMT R56, R10, 0x7632, R56 ;  /* 0x000076320a387816 */ /* 0x010fe40000000038 */
[----:B------:R-:W-:Y:S01]  /*6d710*/  ISETP.GE.AND P0, PT, R51, UR4, PT ;  /* 0x0000000433007c0c */ /* 0x000fe2000bf06270 */
[----:B------:R-:W-:Y:S01]  /*6d720*/  VIADD R50, R50, UR24 ;  /* 0x0000001832327c36 */ /* 0x000fe20008000000 */
[----:B------:R-:W-:Y:S01]  /*6d730*/  ULDC UR4, c[0x0][0x228] ;  /* 0x00008a0000047ab9 */ /* 0x000fe20000000800 */
[----:B------:R0:W-:Y:S01]  /*6d740*/  @P6 STG.E.U16 desc[UR6][R52.64], R10 ;  /* 0x0000000a34006986 */ /* 0x0001e2000c101506 */
[----:B------:R-:W-:Y:S01]  /*6d750*/  ISETP.LT.AND P4, PT, R60, UR4, !P4 ;  /* 0x000000043c007c0c */ /* 0x000fe2000e781270 */
[----:B------:R-:W-:Y:S01]  /*6d760*/  VIADD R51, R11, 0x15 ;  /* 0x000000150b337836 */ /* 0x000fe20000000000 */
[----:B------:R-:W-:Y:S01]  /*6d770*/  ULDC UR4, c[0x0][0x22c] ;  /* 0x00008b0000047ab9 */ /* 0x000fe20000000800 */
[----:B------:R1:W-:Y:S01]  /*6d780*/  @P1 STG.E.U16 desc[UR6][R54.64], R56 ;  /* 0x0000003836001986 */ /* 0x0003e2000c101506 */
[----:B------:R-:W-:Y:S01]  /*6d790*/  ISETP.LT.AND P1, PT, R61, UR8, !P5 ;  /* 0x000000083d007c0c */ /* 0x000fe2000ef21270 */
[----:B------:R-:W-:Y:S01]  /*6d7a0*/  ULDC UR8, c[0x0][0x228] ;  /* 0x00008a0000087ab9 */ /* 0x000fe20000000800 */
[----:B0-----:R-:W-:Y:S01]  /*6d7b0*/  IMAD.WIDE R52, R50, 0x2, R2 ;  /* 0x0000000232347825 */ /* 0x001fe200078e0202 */
[----:B------:R-:W-:Y:S01]  /*6d7c0*/  ISETP.GE.AND P6, PT, R51, UR4, PT ;  /* 0x0000000433007c0c */ /* 0x000fe2000bfc6270 */
[----:B------:R-:W-:-:S02]  /*6d7d0*/  ULDC UR4, c[0x0][0x22c] ;  /* 0x00008b0000047ab9 */ /* 0x000fc40000000800 */
[----:B-1----:R-:W-:Y:S01]  /*6d7e0*/  VIADD R54, R50, UR24 ;  /* 0x0000001832367c36 */ /* 0x002fe20008000000 */
[----:B--2---:R0:W-:Y:S01]  /*6d7f0*/  @P3 STG.E.U16 desc[UR6][R52.64], R9 ;  /* 0x0000000934003986 */ /* 0x0041e2000c101506 */
[----:B------:R-:W-:Y:S01]  /*6d800*/  PRMT R56, R9, 0x7632, R56 ;  /* 0x0000763209387816 */ /* 0x000fe20000000038 */
[----:B------:R-:W-:-:S05]  /*6d810*/  VIADD R55, R11, 0x16 ;  /* 0x000000160b377836 */ /* 0x000fca0000000000 */
[----:B------:R-:W-:Y:S01]  /*6d820*/  ISETP.GE.AND P3, PT, R55, UR4, PT ;  /* 0x0000000437007c0c */ /* 0x000fe2000bf66270 */
[----:B------:R-:W-:Y:S01]  /*6d830*/  ULDC UR4, c[0x0][0x228] ;  /* 0x00008a0000047ab9 */ /* 0x000fe20000000800 */
[----:B0-----:R-:W-:-:S04]  /*6d840*/  IMAD.WIDE R52, R50, 0x2, R48 ;  /* 0x0000000232347825 */ /* 0x001fc800078e0230 */
[----:B------:R-:W-:Y:S01]  /*6d850*/  IMAD.WIDE R50, R54, 0x2, R2 ;  /* 0x0000000236327825 */ /* 0x000fe200078e0202 */
[----:B------:R-:W-:Y:S01]  /*6d860*/  @P4 STG.E.U16 desc[UR6][R52.64], R56 ;  /* 0x0000003834004986 */ /* 0x000fe2000c101506 */
[----:B------:R-:W-:-:S03]  /*6d870*/  PRMT R55, R8, 0x7632, R55 ;  /* 0x0000763208377816 */ /* 0x000fc60000000037 */
[----:B------:R0:W-:Y:S04]  /*6d880*/  @P1 STG.E.U16 desc[UR6][R50.64], R8 ;  /* 0x0000000832001986 */ /* 0x0001e8000c101506 */
[----:B0-----:R-:W2:Y:S01]  /*6d890*/  LDL R8, [R1+0x60] ;  /* 0x0000600001087983 */ /* 0x001ea20000100800 */
[----:B------:R-:W-:Y:S01]  /*6d8a0*/  ISETP.LT.AND P5, PT, R60, UR4, !P5 ;  /* 0x000000043c007c0c */ /* 0x000fe2000efa1270 */
[----:B------:R-:W-:Y:S01]  /*6d8b0*/  IMAD.WIDE R52, R54, 0x2, R48 ;  /* 0x0000000236347825 */ /* 0x000fe200078e0230 */
[C---:B------:R-:W-:Y:S01]  /*6d8c0*/  ISETP.LT.AND P1, PT, R61.reuse, UR8, !P0 ;  /* 0x000000083d007c0c */ /* 0x040fe2000c721270 */
[----:B------:R-:W-:Y:S01]  /*6d8d0*/  ULDC UR4, c[0x0][0x22c] ;  /* 0x00008b0000047ab9 */ /* 0x000fe20000000800 */
[----:B------:R-:W-:Y:S01]  /*6d8e0*/  ISETP.LT.AND P0, PT, R60, UR10, !P0 ;  /* 0x0000000a3c007c0c */ /* 0x000fe2000c701270 */
[----:B------:R-:W-:Y:S01]  /*6d8f0*/  VIADD R50, R54, UR24 ;  /* 0x0000001836327c36 */ /* 0x000fe20008000000 */
[----:B------:R-:W-:Y:S01]  /*6d900*/  ISETP.LT.AND P4, PT, R61, UR12, !P6 ;  /* 0x0000000c3d007c0c */ /* 0x000fe2000f781270 */
[----:B------:R-:W-:Y:S01]  /*6d910*/  VIADD R51, R11, 0x17 ;  /* 0x000000170b337836 */ /* 0x000fe20000000000 */
[----:B------:R-:W-:Y:S01]  /*6d920*/  ULDC UR8, c[0x0][0x228] ;  /* 0x00008a0000087ab9 */ /* 0x000fe20000000800 */
[----:B------:R-:W-:Y:S01]  /*6d930*/  IMAD.WIDE R56, R50, 0x2, R2 ;  /* 0x0000000232387825 */ /* 0x000fe200078e0202 */
[----:B------:R-:W-:Y:S01]  /*6d940*/  ULDC UR10, c[0x0][0x228] ;  /* 0x00008a00000a7ab9 */ /* 0x000fe20000000800 */
[----:B------:R-:W4:Y:S01]  /*6d950*/  LDL.LU R10, [R1+0x74] ;  /* 0x00007400010a7983 */ /* 0x000f220000300800 */
[----:B------:R-:W-:-:S03]  /*6d960*/  ULDC UR12, c[0x0][0x228] ;  /* 0x00008a00000c7ab9 */ /* 0x000fc60000000800 */
[----:B------:R0:W-:Y:S01]  /*6d970*/  @P5 STG.E.U16 desc[UR6][R52.64], R55 ;  /* 0x0000003734005986 */ /* 0x0001e2000c101506 */
[----:B------:R-:W-:Y:S01]  /*6d980*/  ISETP.GE.AND P5, PT, R51, UR4, PT ;  /* 0x0000000433007c0c */ /* 0x000fe2000bfa6270 */
[----:B------:R-:W-:Y:S02]  /*6d990*/  ULDC UR4, c[0x0][0x22c] ;  /* 0x00008b0000047ab9 */ /* 0x000fe40000000800 */
[----:B------:R-:W4:Y:S01]  /*6d9a0*/  LDL.LU R9, [R1+0x64] ;  /* 0x0000640001097983 */ /* 0x000f220000300800 */
[----:B0-----:R-:W-:Y:S02]  /*6d9b0*/  VIADD R53, R11, 0x18 ;  /* 0x000000180b357836 */ /* 0x001fe40000000000 */
[C---:B------:R-:W-:Y:S01]  /*6d9c0*/  VIADD R52, R50.reuse, UR24 ;  /* 0x0000001832347c36 */ /* 0x040fe20008000000 */
[----:B------:R-:W-:Y:S01]  /*6d9d0*/  PRMT R58, R7, 0x7632, R58 ;  /* 0x00007632073a7816 */ /* 0x000fe2000000003a */
[----:B------:R-:W-:Y:S01]  /*6d9e0*/  IMAD.WIDE R54, R50, 0x2, R48 ;  /* 0x0000000232367825 */ /* 0x000fe200078e0230 */
[----:B------:R0:W-:Y:S01]  /*6d9f0*/  @P1 STG.E.U16 desc[UR6][R56.64], R7 ;  /* 0x0000000738001986 */ /* 0x0001e2000c101506 */
[----:B------:R-:W-:Y:S01]  /*6da00*/  ISETP.GE.AND P1, PT, R53, UR4, PT ;  /* 0x0000000435007c0c */ /* 0x000fe2000bf26270 */
[----:B------:R-:W-:Y:S01]  /*6da10*/  ULDC UR4, c[0x0][0x228] ;  /* 0x00008a0000047ab9 */ /* 0x000fe20000000800 */
[----:B------:R-:W-:Y:S01]  /*6da20*/  IMAD.WIDE R50, R52, 0x2, R2 ;  /* 0x0000000234327825 */ /* 0x000fe200078e0202 */
[----:B------:R-:W-:Y:S01]  /*6da30*/  ISETP.LT.AND P6, PT, R60, UR4, !P6 ;  /* 0x000000043c007c0c */ /* 0x000fe2000f7c1270 */
[----:B------:R1:W-:Y:S01]  /*6da40*/  @P0 STG.E.U16 desc[UR6][R54.64], R58 ;  /* 0x0000003a36000986 */ /* 0x0003e2000c101506 */
[----:B------:R-:W-:Y:S01]  /*6da50*/  PRMT R59, R6, 0x7632, R59 ;  /* 0x00007632063b7816 */ /* 0x000fe2000000003b */
[C---:B------:R-:W-:Y:S01]  /*6da60*/  VIADD R53, R52.reuse, UR24 ;  /* 0x0000001834357c36 */ /* 0x040fe20008000000 */
[----:B------:R-:W-:Y:S01]  /*6da70*/  ULDC UR4, c[0x0][0x22c] ;  /* 0x00008b0000047ab9 */ /* 0x000fe20000000800 */
[----:B------:R1:W-:Y:S01]  /*6da80*/  @P4 STG.E.U16 desc[UR6][R50.64], R6 ;  /* 0x0000000632004986 */ /* 0x0003e2000c101506 */
[----:B------:R-:W-:Y:S01]  /*6da90*/  ISETP.LT.AND P4, PT, R61, UR8, !P3 ;  /* 0x000000083d007c0c */ /* 0x000fe2000df81270 */
[----:B------:R-:W-:Y:S01]  /*6daa0*/  ULDC UR8, c[0x0][0x228] ;  /* 0x00008a0000087ab9 */ /* 0x000fe20000000800 */
[----:B0-----:R-:W-:Y:S01]  /*6dab0*/  IMAD.WIDE R56, R52, 0x2, R48 ;  /* 0x0000000234387825 */ /* 0x001fe200078e0230 */
[----:B------:R-:W-:Y:S01]  /*6dac0*/  ISETP.LT.AND P3, PT, R60, UR10, !P3 ;  /* 0x0000000a3c007c0c */ /* 0x000fe2000df61270 */
[----:B------:R-:W-:Y:S01]  /*6dad0*/  ULDC UR10, c[0x0][0x228] ;  /* 0x00008a00000a7ab9 */ /* 0x000fe20000000800 */
[----:B------:R-:W4:Y:S01]  /*6dae0*/  LDL.LU R7, [R1+0x78] ;  /* 0x0000780001077983 */ /* 0x000f220000300800 */
[----:B-1----:R-:W-:-:S02]  /*6daf0*/  VIADD R58, R11, 0x1a ;  /* 0x0000001a0b3a7836 */ /* 0x002fc40000000000 */
[----:B------:R-:W-:Y:S02]  /*6db00*/  VIADD R50, R11, 0x19 ;  /* 0x000000190b327836 */ /* 0x000fe40000000000 */
[----:B------:R-:W-:Y:S01]  /*6db10*/  IMAD.WIDE R54, R53, 0x2, R2 ;  /* 0x0000000235367825 */ /* 0x000fe200078e0202 */
[----:B------:R-:W-:Y:S02]  /*6db20*/  @P6 STG.E.U16 desc[UR6][R56.64], R59 ;  /* 0x0000003b38006986 */ /* 0x000fe4000c101506 */
[----:B------:R-:W-:Y:S01]  /*6db30*/  ISETP.GE.AND P0, PT, R50, UR4, PT ;  /* 0x0000000432007c0c */ /* 0x000fe2000bf06270 */
[----:B------:R-:W-:Y:S01]  /*6db40*/  ULDC UR4, c[0x0][0x22c] ;  /* 0x00008b0000047ab9 */ /* 0x000fe20000000800 */
[----:B------:R-:W-:Y:S01]  /*6db50*/  PRMT R52, R5, 0x7632, R52 ;  /* 0x0000763205347816 */ /* 0x000fe20000000034 */
[----:B------:R-:W4:Y:S01]  /*6db60*/  LDL.LU R6, [R1+0x68] ;  /* 0x0000680001067983 */ /* 0x000f220000300800 */
[----:B------:R-:W-:Y:S01]  /*6db70*/  ISETP.GE.AND P6, PT, R58, UR4, PT ;  /* 0x000000043a007c0c */ /* 0x000fe2000bfc6270 */
[----:B------:R-:W-:-:S02]  /*6db80*/  ULDC UR4, c[0x0][0x228] ;  /* 0x00008a0000047ab9 */ /* 0x000fc40000000800 */
[----:B------:R0:W-:Y:S01]  /*6db90*/  @P4 STG.E.U16 desc[UR6][R54.64], R5 ;  /* 0x0000000536004986 */ /* 0x0001e2000c101506 */
[----:B------:R-:W-:Y:S01]  /*6dba0*/  ISETP.LT.AND P4, PT, R61, UR4, !P5 ;  /* 0x000000043d007c0c */ /* 0x000fe2000ef81270 */
[----:B------:R-:W-:Y:S01]  /*6dbb0*/  IMAD.WIDE R50, R53, 0x2, R48 ;  /* 0x0000000235327825 */ /* 0x000fe200078e0230 */
[C---:B------:R-:W-:Y:S01]  /*6dbc0*/  ISETP.LT.AND P5, PT, R60.reuse, UR8, !P5 ;  /* 0x000000083c007c0c */ /* 0x040fe2000efa1270 */
[----:B------:R-:W-:Y:S01]  /*6dbd0*/  ULDC UR8, c[0x0][0x228] ;  /* 0x00008a0000087ab9 */ /* 0x000fe20000000800 */
[----:B------:R-:W-:Y:S02]  /*6dbe0*/  ULDC UR4, c[0x0][0x22c] ;  /* 0x00008b0000047ab9 */ /* 0x000fe40000000800 */
[----:B------:R1:W-:Y:S01]  /*6dbf0*/  @P3 STG.E.U16 desc[UR6][R50.64], R52 ;  /* 0x0000003432003986 */ /* 0x0003e2000c101506 */
[----:B------:R-:W-:Y:S01]  /*6dc00*/  ISETP.LT.AND P3, PT, R61, UR10, !P1 ;  /* 0x0000000a3d007c0c */ /* 0x000fe2000cf61270 */
[----:B------:R-:W-:Y:S01]  /*6dc10*/  ULDC UR10, c[0x0][0x228] ;  /* 0x00008a00000a7ab9 */ /* 0x000fe20000000800 */
[----:B0-----:R-:W-:Y:S01]  /*6dc20*/  VIADD R54, R53, UR24 ;  /* 0x0000001835367c36 */ /* 0x001fe20008000000 */
[----:B------:R-:W-:Y:S01]  /*6dc30*/  ISETP.LT.AND P1, PT, R60, UR8, !P1 ;  /* 0x000000083c007c0c */ /* 0x000fe2000cf21270 */
[----:B------:R-:W-:Y:S01]  /*6dc40*/  VIADD R55, R11, 0x1b ;  /* 0x0000001b0b377836 */ /* 0x000fe20000000000 */
[----:B------:R-:W-:Y:S01]  /*6dc50*/  ULDC UR8, c[0x0][0x228] ;  /* 0x00008a0000087ab9 */ /* 0x000fe20000000800 */
[----:B-1----:R-:W-:Y:S01]  /*6dc60*/  IMAD.WIDE R52, R54, 0x2, R2 ;  /* 0x0000000236347825 */ /* 0x002fe200078e0202 */
[----:B------:R-:W-:-:S03]  /*6dc70*/  PRMT R56, R4, 0x7632, R56 ;  /* 0x0000763204387816 */ /* 0x000fc60000000038 */
[C-C-:B------:R-:W-:Y:S01]  /*6dc80*/  IMAD.WIDE R50, R54.reuse, 0x2, R48.reuse ;  /* 0x0000000236327825 */ /* 0x140fe200078e0230 */
[----:B------:R0:W-:Y:S03]  /*6dc90*/  @P4 STG.E.U16 desc[UR6][R52.64], R4 ;  /* 0x0000000434004986 */ /* 0x0001e6000c101506 */
[----:B------:R-:W-:Y:S01]  /*6dca0*/  VIADD R54, R54, UR24 ;  /* 0x0000001836367c36 */ /* 0x000fe20008000000 */
[----:B------:R1:W-:Y:S01]  /*6dcb0*/  @P5 STG.E.U16 desc[UR6][R50.64], R56 ;  /* 0x0000003832005986 */ /* 0x0003e2000c101506 */
[----:B------:R-:W-:Y:S01]  /*6dcc0*/  ISETP.GE.AND P4, PT, R55, UR4, PT ;  /* 0x0000000437007c0c */ /* 0x000fe2000bf86270 */
[----:B------:R-:W-:Y:S01]  /*6dcd0*/  ULDC UR4, c[0x0][0x228] ;  /* 0x00008a0000047ab9 */ /* 0x000fe20000000800 */
[C---:B0-----:R-:W-:Y:S01]  /*6dce0*/  IMAD.WIDE R52, R54.reuse, 0x2, R48 ;  /* 0x0000000236347825 */ /* 0x041fe200078e0230 */
[----:B------:R-:W4:Y:S03]  /*6dcf0*/  LDL.LU R4, [R1+0x7c] ;  /* 0x00007c0001047983 */ /* 0x000f260000300800 */
[----:B-1----:R-:W-:Y:S01]  /*6dd00*/  IMAD.WIDE R50, R54, 0x2, R2 ;  /* 0x0000000236327825 */ /* 0x002fe200078e0202 */
[----:B------:R-:W-:Y:S01]  /*6dd10*/  ISETP.LT.AND P5, PT, R61, UR4, !P0 ;  /* 0x000000043d007c0c */ /* 0x000fe2000c7a1270 */
[----:B------:R-:W4:Y:S01]  /*6dd20*/  LDL.LU R5, [R1+0x6c] ;  /* 0x00006c0001057983 */ /* 0x000f220000300800 */
[----:B------:R-:W-:Y:S01]  /*6dd30*/  ULDC UR4, c[0x0][0x22c] ;  /* 0x00008b0000047ab9 */ /* 0x000fe20000000800 */
[----:B---3--:R-:W-:-:S02]  /*6dd40*/  PRMT R55, R15, 0x7632, R55 ;  /* 0x000076320f377816 */ /* 0x008fc40000000037 */
[----:B------:R0:W-:Y:S04]  /*6dd50*/  @P3 STG.E.U16 desc[UR6][R50.64], R15 ;  /* 0x0000000f32003986 */ /* 0x0001e8000c101506 */
[----:B------:R1:W-:Y:S04]  /*6dd60*/  @P1 STG.E.U16 desc[UR6][R52.64], R55 ;  /* 0x0000003734001986 */ /* 0x0003e8000c101506 */
[----:B0-----:R-:W3:Y:S01]  /*6dd70*/  LDL.LU R15, [R1+0x2140] ;  /* 0x00214000010f7983 */ /* 0x001ee20000300800 */
[----:B-1----:R-:W-:-:S05]  /*6dd80*/  VIADD R55, R11, 0x1c ;  /* 0x0000001c0b377836 */ /* 0x002fca0000000000 */
[----:B------:R-:W-:Y:S02]  /*6dd90*/  ISETP.GE.AND P1, PT, R55, UR4, PT ;  /* 0x0000000437007c0c */ /* 0x000fe4000bf26270 */
[----:B--2---:R-:W-:Y:S01]  /*6dda0*/  PRMT R56, R8, 0x7632, R56 ;  /* 0x0000763208387816 */ /* 0x004fe20000000038 */
[----:B------:R-:W-:Y:S01]  /*6ddb0*/  VIADD R54, R54, UR24 ;  /* 0x0000001836367c36 */ /* 0x000fe20008000000 */
[----:B------:R-:W2:Y:S01]  /*6ddc0*/  LDL.LU R8, [R1+0x213c] ;  /* 0x00213c0001087983 */ /* 0x000ea20000300800 */
[----:B------:R-:W-:Y:S01]  /*6ddd0*/  ISETP.LT.AND P0, PT, R60, UR8, !P0 ;  /* 0x000000083c007c0c */ /* 0x000fe2000c701270 */
[----:B------:R-:W-:Y:S01]  /*6dde0*/  ULDC UR8, c[0x0][0x228] ;  /* 0x00008a0000087ab9 */ /* 0x000fe20000000800 */
[----:B------:R-:W-:Y:S01]  /*6ddf0*/  ULDC UR4, c[0x0][0x228] ;  /* 0x00008a0000047ab9 */ /* 0x000fe20000000800 */
[----:B------:R-:W3:Y:S01]  /*6de00*/  LDL.LU R55, [R1+0x60] ;  /* 0x0000600001377983 */ /* 0x000ee20000300800 */
[----:B------:R-:W-:Y:S01]  /*6de10*/  IMAD.WIDE R50, R54, 0x2, R2 ;  /* 0x0000000236327825 */ /* 0x000fe200078e0202 */
[----:B------:R-:W-:Y:S01]  /*6de20*/  ISETP.LT.AND P3, PT, R61, UR8, !P6 ;  /* 0x000000083d007c0c */ /* 0x000fe2000f761270 */
[----:B------:R-:W-:-:S02]  /*6de30*/  ULDC UR8, c[0x0][0x228] ;  /* 0x00008a0000087ab9 */ /* 0x000fc40000000800 */
[----:B------:R-:W-:Y:S01]  /*6de40*/  IMAD.WIDE R52, R54, 0x2, R48 ;  /* 0x0000000236347825 */ /* 0x000fe200078e0230 */
[----:B------:R-:W-:Y:S01]  /*6de50*/  ISETP.LT.AND P6, PT, R60, UR4, !P6 ;  /* 0x000000043c007c0c */ /* 0x000fe2000f7c1270 */
[----:B------:R-:W-:Y:S01]  /*6de60*/  ULDC UR4, c[0x0][0x22c] ;  /* 0x00008b0000047ab9 */ /* 0x000fe20000000800 */
[----:B----4-:R-:W-:Y:S02]  /*6de70*/  PRMT R57, R10, 0x7632, R57 ;  /* 0x000076320a397816 */ /* 0x010fe40000000039 */
[----:B------:R-:W-:Y:S02]  /*6de80*/  PRMT R58, R7, 0x7632, R58 ;  /* 0x00007632073a7816 */ /* 0x000fe4000000003a */
[----:B------:R-:W-:Y:S01]  /*6de90*/  PRMT R59, R6, 0x7632, R59 ;  /* 0x00007632063b7816 */ /* 0x000fe2000000003b */
[----:B---3--:R0:W-:Y:S04]  /*6dea0*/  @P5 STG.E.U16 desc[UR6][R50.64], R55 ;  /* 0x0000003732005986 */ /* 0x0081e8000c101506 */
[----:B------:R1:W-:Y:S01]  /*6deb0*/  @P0 STG.E.U16 desc[UR6][R52.64], R56 ;  /* 0x0000003834000986 */ /* 0x0003e2000c101506 */
[----:B------:R-:W-:Y:S01]  /*6dec0*/  ISETP.LT.AND P0, PT, R61, UR8, !P4 ;  /* 0x000000083d007c0c */ /* 0x000fe2000e701270 */
[----:B------:R-:W-:Y:S01]  /*6ded0*/  ULDC UR8, c[0x0][0x228] ;  /* 0x00008a0000087ab9 */ /* 0x000fe20000000800 */
[----:B0-----:R-:W-:Y:S01]  /*6dee0*/  VIADD R50, R54, UR24 ;  /* 0x0000001836327c36 */ /* 0x001fe20008000000 */
[----:B------:R-:W-:-:S03]  /*6def0*/  IADD3 R51, R11, 0x1d, RZ ;  /* 0x0000001d0b337810 */ /* 0x000fc60007ffe0ff */
[C---:B-1----:R-:W-:Y:S01]  /*6df00*/  IMAD.WIDE R52, R50.reuse, 0x2, R2 ;  /* 0x0000000232347825 */ /* 0x042fe200078e0202 */
[----:B------:R-:W-:Y:S01]  /*6df10*/  ISETP.GE.AND P5, PT, R51, UR4, PT ;  /* 0x0000000433007c0c */ /* 0x000fe2000bfa6270 */
[----:B------:R-:W-:Y:S02]  /*6df20*/  ULDC UR4, c[0x0][0x22c] ;  /* 0x00008b0000047ab9 */ /* 0x000fe40000000800 */
[----:B------:R-:W-:Y:S01]  /*6df30*/  VIADD R56, R11, 0x1e ;  /* 0x0000001e0b387836 */ /* 0x000fe20000000000 */
[----:B------:R0:W-:Y:S01]  /*6df40*/  @P3 STG.E.U16 desc[UR6][R52.64], R10 ;  /* 0x0000000a34003986 */ /* 0x0001e2000c101506 */
[----:B------:R-:W-:-:S03]  /*6df50*/  VIADD R51, R50, UR24 ;  /* 0x0000001832337c36 */ /* 0x000fc60008000000 */
[----:B------:R-:W-:Y:S01]  /*6df60*/  ISETP.GE.AND P3, PT, R56, UR4, PT ;  /* 0x0000000438007c0c */ /* 0x000fe2000bf66270 */
[----:B------:R-:W-:Y:S01]  /*6df70*/  ULDC UR4, c[0x0][0x228] ;  /* 0x00008a0000047ab9 */ /* 0x000fe20000000800 */
[----:B------:R-:W-:Y:S01]  /*6df80*/  IMAD.WIDE R54, R51, 0x2, R2 ;  /* 0x0000000233367825 */ /* 0x000fe200078e0202 */
[----:B------:R-:W-:Y:S01]  /*6df90*/  ISETP.LT.AND P4, PT, R60, UR4, !P4 ;  /* 0x000000043c007c0c */ /* 0x000fe2000e781270 */
[----:B------:R-:W-:Y:S02]  /*6dfa0*/  ULDC UR4, c[0x0][0x22c] ;  /* 0x00008b0000047ab9 */ /* 0x000fe40000000800 */
[----:B0-----:R-:W-:-:S05]  /*6dfb0*/  IMAD.WIDE R52, R50, 0x2, R48 ;  /* 0x0000000232347825 */ /* 0x001fca00078e0230 */
[----:B------:R0:W-:Y:S01]  /*6dfc0*/  @P6 STG.E.U16 desc[UR6][R52.64], R57 ;  /* 0x0000003934006986 */ /* 0x0001e2000c101506 */
[----:B------:R-:W-:-:S03]  /*6dfd0*/  VIADD R50, R11, 0x1f ;  /* 0x0000001f0b327836 */ /* 0x000fc60000000000 */
[----:B------:R1:W-:Y:S01]  /*6dfe0*/  @P0 STG.E.U16 desc[UR6][R54.64], R9 ;  /* 0x0000000936000986 */ /* 0x0003e2000c101506 */
[----:B------:R-:W-:Y:S01]  /*6dff0*/  ISETP.LT.AND P0, PT, R61, UR8, !P1 ;  /* 0x000000083d007c0c */ /* 0x000fe2000cf01270 */
[----:B------:R-:W-:Y:S01]  /*6e000*/  ULDC UR8, c[0x0][0x228] ;  /* 0x00008a0000087ab9 */ /* 0x000fe20000000800 */
[----:B------:R-:W-:Y:S01]  /*6e010*/  ISETP.LT.AND P1, PT, R60, UR10, !P1 ;  /* 0x0000000a3c007c0c */ /* 0x000fe2000cf21270 */
[----:B------:R-:W-:Y:S01]  /*6e020*/  ULDC UR10, c[0x0][0x228] ;  /* 0x00008a00000a7ab9 */ /* 0x000fe20000000800 */
[----:B0-----:R-:W-:Y:S01]  /*6e030*/  PRMT R53, R9, 0x7632, R53 ;  /* 0x0000763209357816 */ /* 0x001fe20000000035 */
[C---:B------:R-:W-:Y:S02]  /*6e040*/  VIADD R52, R51.reuse, UR24 ;  /* 0x0000001833347c36 */ /* 0x040fe40008000000 */
[----:B-1----:R-:W-:Y:S01]  /*6e050*/  IMAD.WIDE R54, R51, 0x2, R48 ;  /* 0x0000000233367825 */ /* 0x002fe200078e0230 */
[----:B------:R-:W-:Y:S01]  /*6e060*/  ISETP.LT.AND P6, PT, R61, UR12, !P5 ;  /* 0x0000000c3d007c0c */ /* 0x000fe2000efc1270 */
[----:B------:R-:W-:-:S03]  /*6e070*/  ULDC UR12, c[0x0][0x228] ;  /* 0x00008a00000c7ab9 */ /* 0x000fc60000000800 */
[----:B------:R0:W-:Y:S01]  /*6e080*/  @P4 STG.E.U16 desc[UR6][R54.64], R53 ;  /* 0x0000003536004986 */ /* 0x0001e2000c101506 */
[----:B------:R-:W-:Y:S01]  /*6e090*/  ISETP.GE.AND P4, PT, R50, UR4, PT ;  /* 0x0000000432007c0c */ /* 0x000fe2000bf86270 */
[----:B------:R-:W-:Y:S01]  /*6e0a0*/  IMAD.WIDE R50, R52, 0x2, R2 ;  /* 0x0000000234327825 */ /* 0x000fe200078e0202 */
[----:B------:R-:W-:-:S03]  /*6e0b0*/  ULDC UR4, c[0x0][0x22c] ;  /* 0x00008b0000047ab9 */ /* 0x000fc60000000800 */
[----:B------:R-:W-:Y:S02]  /*6e0c0*/  VIADD R57, R11, 0x20 ;  /* 0x000000200b397836 */ /* 0x000fe40000000000 */
[C---:B------:R-:W-:Y:S01]  /*6e0d0*/  VIADD R56, R52.reuse, UR24 ;  /* 0x0000001834387c36 */ /* 0x040fe20008000000 */
[----:B------:R1:W-:Y:S02]  /*6e0e0*/  @P0 STG.E.U16 desc[UR6][R50.64], R7 ;  /* 0x0000000732000986 */ /* 0x0003e4000c101506 */
[----:B------:R-:W-:Y:S01]  /*6e0f0*/  ISETP.GE.AND P0, PT, R57, UR4, PT ;  /* 0x0000000439007c0c */ /* 0x000fe2000bf06270 */
[----:B0-----:R-:W-:Y:S01]  /*6e100*/  IMAD.WIDE R52, R52, 0x2, R48 ;  /* 0x0000000234347825 */ /* 0x001fe200078e0230 */
[----:B------:R-:W-:-:S03]  /*6e110*/  ULDC UR4, c[0x0][0x228] ;  /* 0x00008a0000047ab9 */ /* 0x000fc60000000800 */
[----:B------:R-:W-:Y:S01]  /*6e120*/  IMAD.WIDE R54, R56, 0x2, R2 ;  /* 0x0000000238367825 */ /* 0x000fe200078e0202 */
[----:B------:R-:W-:Y:S01]  /*6e130*/  ISETP.LT.AND P5, PT, R60, UR4, !P5 ;  /* 0x000000043c007c0c */ /* 0x000fe2000efa1270 */
[----:B------:R0:W-:Y:S01]  /*6e140*/  @P1 STG.E.U16 desc[UR6][R52.64], R58 ;  /* 0x0000003a34001986 */ /* 0x0001e2000c101506 */
[----:B------:R-:W-:Y:S01]  /*6e150*/  ULDC UR4, c[0x0][0x22c] ;  /* 0x00008b0000047ab9 */ /* 0x000fe20000000800 */
[----:B-1----:R-:W-:Y:S02]  /*6e160*/  VIADD R50, R11, 0x21 ;  /* 0x000000210b327836 */ /* 0x002fe40000000000 */
[----:B------:R1:W-:Y:S01]  /*6e170*/  @P6 STG.E.U16 desc[UR6][R54.64], R6 ;  /* 0x0000000636006986 */ /* 0x0003e2000c101506 */
[----:B------:R-:W-:Y:S01]  /*6e180*/  ISETP.LT.AND P6, PT, R61, UR8, !P3 ;  /* 0x000000083d007c0c */ /* 0x000fe2000dfc1270 */
[----:B------:R-:W-:Y:S01]  /*6e190*/  VIADD R57, R56, UR24 ;  /* 0x0000001838397c36 */ /* 0x000fe20008000000 */
[----:B------:R-:W-:Y:S01]  /*6e1a0*/  ISETP.GE.AND P1, PT, R50, UR4, PT ;  /* 0x0000000432007c0c */ /* 0x000fe2000bf26270 */
[----:B------:R-:W-:Y:S01]  /*6e1b0*/  IMAD.WIDE R50, R56, 0x2, R48 ;  /* 0x0000000238327825 */ /* 0x000fe200078e0230 */
[----:B------:R-:W-:-:S03]  /*6e1c0*/  ULDC UR4, c[0x0][0x22c] ;  /* 0x00008b0000047ab9 */ /* 0x000fc60000000800 */
[----:B0-----:R-:W-:Y:S01]  /*6e1d0*/  VIADD R58, R11, 0x22 ;  /* 0x000000220b3a7836 */ /* 0x001fe20000000000 */
[----:B------:R-:W-:Y:S01]  /*6e1e0*/  ULDC UR8, c[0x0][0x228] ;  /* 0x00008a0000087ab9 */ /* 0x000fe20000000800 */
[----:B------:R-:W-:Y:S01]  /*6e1f0*/  IMAD.WIDE R52, R57, 0x2, R2 ;  /* 0x0000000239347825 */ /* 0x000fe200078e0202 */
[----:B------:R-:W-:Y:S01]  /*6e200*/  ISETP.LT.AND P3, PT, R60, UR10, !P3 ;  /* 0x0000000a3c007c0c */ /* 0x000fe2000df61270 */
[----:B------:R0:W-:Y:S01]  /*6e210*/  @P5 STG.E.U16 desc[UR6][R50.64], R59 ;  /* 0x0000003b32005986 */ /* 0x0001e2000c101506 */
[----:B------:R-:W-:Y:S01]  /*6e220*/  ISETP.GE.AND P5, PT, R58, UR4, PT ;  /* 0x000000043a007c0c */ /* 0x000fe2000bfa6270 */
[----:B------:R-:W-:Y:S01]  /*6e230*/  ULDC UR4, c[0x0][0x228] ;  /* 0x00008a0000047ab9 */ /* 0x000fe20000000800 */
[----:B------:R-:W-:Y:S01]  /*6e240*/  PRMT R56, R4, 0x7632, R56 ;  /* 0x0000763204387816 */ /* 0x000fe20000000038 */
[----:B------:R3:W-:Y:S01]  /*6e250*/  @P6 STG.E.U16 desc[UR6][R52.64], R4 ;  /* 0x0000000434006986 */ /* 0x0007e2000c101506 */
[----:B------:R-:W-:Y:S01]  /*6e260*/  ISETP.LT.AND P6, PT, R61, UR4, !P4 ;  /* 0x000000043d007c0c */ /* 0x000fe2000e7c1270 */
[C---:B-1----:R-:W-:Y:S01]  /*6e270*/  IMAD.WIDE R54, R57.reuse, 0x2, R48 ;  /* 0x0000000239367825 */ /* 0x042fe200078e0230 */
[----:B------:R-:W-:Y:S01]  /*6e280*/  ISETP.LT.AND P4, PT, R60, UR8, !P4 ;  /* 0x000000083c007c0c */ /* 0x000fe2000e781270 */
[----:B------:R-:W-:Y:S01]  /*6e290*/  ULDC UR10, c[0x0][0x228] ;  /* 0x00008a00000a7ab9 */ /* 0x000fe20000000800 */
[----:B------:R-:W-:Y:S01]  /*6e2a0*/  ULDC UR8, c[0x0][0x228] ;  /* 0x00008a0000087ab9 */ /* 0x000fe20000000800 */
[----:B------:R-:W-:Y:S01]  /*6e2b0*/  ULDC UR4, c[0x0][0x22c] ;  /* 0x00008b0000047ab9 */ /* 0x000fe20000000800 */
[----:B0-----:R-:W-:Y:S01]  /*6e2c0*/  VIADD R50, R57, UR24 ;  /* 0x0000001839327c36 */ /* 0x001fe20008000000 */
[----:B------:R0:W-:Y:S03]  /*6e2d0*/  @P3 STG.E.U16 desc[UR6][R54.64], R56 ;  /* 0x0000003836003986 */ /* 0x0001e6000c101506 */
[C---:B---3--:R-:W-:Y:S01]  /*6e2e0*/  IMAD.WIDE R52, R50.reuse, 0x2, R2 ;  /* 0x0000000232347825 */ /* 0x048fe200078e0202 */
[----:B------:R-:W3:Y:S04]  /*6e2f0*/  LDL.LU R4, [R1+0x40] ;  /* 0x0000400001047983 */ /* 0x000ee80000300800 */
[----:B------:R-:W4:Y:S01]  /*6e300*/  LDL.LU R57, [R1+0x54] ;  /* 0x0000540001397983 */ /* 0x000f220000300800 */
[----:B0-----:R-:W-:Y:S01]  /*6e310*/  IMAD.WIDE R54, R50, 0x2, R48 ;  /* 0x0000000232367825 */ /* 0x001fe200078e0230 */
[----:B------:R-:W-:-:S02]  /*6e320*/  PRMT R56, R5, 0x7632, R56 ;  /* 0x0000763205387816 */ /* 0x000fc40000000038 */
[----:B------:R-:W2:Y:S04]  /*6e330*/  LDL.LU R10, [R1+0x44] ;  /* 0x00004400010a7983 */ /* 0x000ea80000300800 */
[----:B------:R-:W4:Y:S04]  /*6e340*/  LDL.LU R9, [R1+0x58] ;  /* 0x0000580001097983 */ /* 0x000f280000300800 */
[----:B------:R0:W-:Y:S04]  /*6e350*/  @P6 STG.E.U16 desc[UR6][R52.64], R5 ;  /* 0x0000000534006986 */ /* 0x0001e8000c101506 */
[----:B------:R-:W2:Y:S04]  /*6e360*/  LDL.LU R7, [R1+0x48] ;  /* 0x0000480001077983 */ /* 0x000ea80000300800 */
[----:B------:R1:W-:Y:S04]  /*6e370*/  @P4 STG.E.U16 desc[UR6][R54.64], R56 ;  /* 0x0000003836004986 */ /* 0x0003e8000c101506 */
[----:B0-----:R-:W2:Y:S04]  /*6e380*/  LDL.LU R5, [R1+0x5c] ;  /* 0x00005c0001057983 */ /* 0x001ea80000300800 */
[----:B------:R-:W2:Y:S04]  /*6e390*/  LDL.LU R6, [R1+0x4c] ;  /* 0x00004c0001067983 */ /* 0x000ea80000300800 */
[----:B-1----:R-:W3:Y:S01]  /*6e3a0*/  LDL.LU R56, [R1+0x50] ;  /* 0x0000500001387983 */ /* 0x002ee20000300800 */
[----:B------:R-:W-:Y:S01]  /*6e3b0*/  ISETP.LT.AND P3, PT, R61, UR10, !P0 ;  /* 0x0000000a3d007c0c */ /* 0x000fe2000c761270 */
[----:B------:R-:W-:Y:S01]  /*6e3c0*/  VIADD R51, R11, 0x23 ;  /* 0x000000230b337836 */ /* 0x000fe20000000000 */
[----:B------:R-:W-:Y:S01]  /*6e3d0*/  ISETP.LT.AND P0, PT, R60, UR8, !P0 ;  /* 0x000000083c007c0c */ /* 0x000fe2000c701270 */
[----:B------:R-:W-:Y:S01]  /*6e3e0*/  VIADD R50, R50, UR24 ;  /* 0x0000001832327c36 */ /* 0x000fe20008000000 */
[----:B------:R-:W-:Y:S01]  /*6e3f0*/  ULDC UR8, c[0x0][0x228] ;  /* 0x00008a0000087ab9 */ /* 0x000fe20000000800 */
[----:B------:R-:W-:Y:S01]  /*6e400*/  ULDC UR10, c[0x0][0x228] ;  /* 0x00008a00000a7ab9 */ /* 0x000fe20000000800 */
[----:B------:R-:W-:Y:S01]  /*6e410*/  ISETP.GE.AND P6, PT, R51, UR4, PT ;  /* 0x0000000433007c0c */ /* 0x000fe2000bfc6270 */
[----:B------:R-:W-:Y:S01]  /*6e420*/  ULDC UR4, c[0x0][0x228] ;  /* 0x00008a0000047ab9 */ /* 0x000fe20000000800 */
[----:B------:R-:W-:Y:S01]  /*6e430*/  IMAD.WIDE R52, R50, 0x2, R2 ;  /* 0x0000000232347825 */ /* 0x000fe200078e0202 */
[----:B------:R-:W-:Y:S01]  /*6e440*/  ISETP.LT.AND P4, PT, R61, UR4, !P1 ;  /* 0x000000043d007c0c */ /* 0x000fe2000cf81270 */
[----:B------:R-:W-:-:S02]  /*6e450*/  ULDC UR4, c[0x0][0x22c] ;  /* 0x00008b0000047ab9 */ /* 0x000fc40000000800 */
[----:B------:R-:W-:Y:S01]  /*6e460*/  IMAD.WIDE R54, R50, 0x2, R48 ;  /* 0x0000000232367825 */ /* 0x000fe200078e0230 */
[----:B------:R-:W-:Y:S01]  /*6e470*/  ISETP.LT.AND P1, PT, R60, UR8, !P1 ;  /* 0x000000083c007c0c */ /* 0x000fe2000cf21270 */
[----:B------:R-:W-:Y:S01]  /*6e480*/  ULDC UR8, c[0x0][0x228] ;  /* 0x00008a0000087ab9 */ /* 0x000fe20000000800 */
[----:B---3--:R-:W-:Y:S01]  /*6e490*/  PRMT R51, R56, 0x7632, R51 ;  /* 0x0000763238337816 */ /* 0x008fe20000000033 */
[----:B------:R0:W-:Y:S01]  /*6e4a0*/  @P3 STG.E.U16 desc[UR6][R52.64], R56 ;  /* 0x0000003834003986 */ /* 0x0001e2000c101506 */
[----:B------:R-:W-:Y:S01]  /*6e4b0*/  ISETP.LT.AND P3, PT, R61, UR8, !P5 ;  /* 0x000000083d007c0c */ /* 0x000fe2000ef61270 */
[----:B------:R-:W-:Y:S02]  /*6e4c0*/  ULDC UR8, c[0x0][0x228] ;  /* 0x00008a0000087ab9 */ /* 0x000fe40000000800 */
[----:B------:R1:W-:Y:S01]  /*6e4d0*/  @P0 STG.E.U16 desc[UR6][R54.64], R51 ;  /* 0x0000003336000986 */ /* 0x0003e2000c101506 */
[----:B0-----:R-:W-:-:S04]  /*6e4e0*/  VIADD R56, R50, UR24 ;  /* 0x0000001832387c36 */ /* 0x001fc80008000000 */
[----:B-1----:R-:W-:Y:S01]  /*6e4f0*/  IMAD.WIDE R50, R56, 0x2, R2 ;  /* 0x0000000238327825 */ /* 0x002fe200078e0202 */
[----:B------:R-:W-:-:S03]  /*6e500*/  PRMT R55, R4, 0x7632, R55 ;  /* 0x0000763204377816 */ /* 0x000fc60000000037 */
[----:B------:R-:W-:Y:S01]  /*6e510*/  VIADD R54, R11, 0x24 ;  /* 0x000000240b367836 */ /* 0x000fe20000000000 */
[----:B------:R0:W-:Y:S01]  /*6e520*/  @P4 STG.E.U16 desc[UR6][R50.64], R4 ;  /* 0x0000000432004986 */ /* 0x0001e2000c101506 */
[----:B------:R-:W-:-:S03]  /*6e530*/  IMAD.WIDE R52, R56, 0x2, R48 ;  /* 0x0000000238347825 */ /* 0x000fc600078e0230 */
[----:B------:R-:W-:Y:S01]  /*6e540*/  ISETP.GE.AND P0, PT, R54, UR4, PT ;  /* 0x0000000436007c0c */ /* 0x000fe2000bf06270 */
[----:B------:R-:W-:Y:S01]  /*6e550*/  ULDC UR4, c[0x0][0x228] ;  /* 0x00008a0000047ab9 */ /* 0x000fe20000000800 */
[----:B------:R1:W-:Y:S01]  /*6e560*/  @P1 STG.E.U16 desc[UR6][R52.64], R55 ;  /* 0x0000003734001986 */ /* 0x0003e2000c101506 */
[----:B------:R-:W-:Y:S01]  /*6e570*/  ISETP.LT.AND P5, PT, R60, UR4, !P5 ;  /* 0x000000043c007c0c */ /* 0x000fe2000efa1270 */
[----:B------:R-:W-:Y:S01]  /*6e580*/  ULDC UR4, c[0x0][0x22c] ;  /* 0x00008b0000047ab9 */ /* 0x000fe20000000800 */
[----:B0-----:R-:W-:Y:S01]  /*6e590*/  VIADD R50, R56, UR24 ;  /* 0x0000001838327c36 */ /* 0x001fe20008000000 */
[----:B----4-:R-:W-:Y:S01]  /*6e5a0*/  PRMT R58, R9, 0x7632, R58 ;  /* 0x00007632093a7816 */ /* 0x010fe2000000003a */
[----:B------:R-:W-:Y:S01]  /*6e5b0*/  VIADD R51, R11, 0x25 ;  /* 0x000000250b337836 */ /* 0x000fe20000000000 */
[----:B------:R-:W-:Y:S01]  /*6e5c0*/  ISETP.LT.AND P1, PT, R61, UR8, !P6 ;  /* 0x000000083d007c0c */ /* 0x000fe2000f721270 */
[----:B------:R-:W3:Y:S01]  /*6e5d0*/  LDL.LU R4, [R1+0x2138] ;  /* 0x0021380001047983 */ /* 0x000ee20000300800 */
[----:B-1----:R-:W-:-:S02]  /*6e5e0*/  VIADD R55, R11, 0x26 ;  /* 0x000000260b377836 */ /* 0x002fc40000000000 */
[C---:B------:R-:W-:Y:S01]  /*6e5f0*/  IMAD.WIDE R52, R50.reuse, 0x2, R2 ;  /* 0x0000000232347825 */ /* 0x040fe200078e0202 */
[----:B------:R-:W-:Y:S01]  /*6e600*/  ISETP.GE.AND P4, PT, R51, UR4, PT ;  /* 0x0000000433007c0c */ /* 0x000fe2000bf86270 */
[----:B------:R-:W-:Y:S01]  /*6e610*/  ULDC UR4, c[0x0][0x22c] ;  /* 0x00008b0000047ab9 */ /* 0x000fe20000000800 */
[----:B------:R-:W-:Y:S01]  /*6e620*/  PRMT R56, R57, 0x7632, R56 ;  /* 0x0000763239387816 */ /* 0x000fe20000000038 */
[C---:B------:R-:W-:Y:S01]  /*6e630*/  VIADD R54, R50.reuse, UR24 ;  /* 0x0000001832367c36 */ /* 0x040fe20008000000 */
[----:B------:R0:W-:Y:S01]  /*6e640*/  @P3 STG.E.U16 desc[UR6][R52.64], R57 ;  /* 0x0000003934003986 */ /* 0x0001e2000c101506 */
[----:B------:R-:W-:Y:S01]  /*6e650*/  ISETP.GE.AND P3, PT, R55, UR4, PT ;  /* 0x0000000437007c0c */ /* 0x000fe2000bf66270 */
[----:B------:R-:W-:Y:S01]  /*6e660*/  ULDC UR4, c[0x0][0x228] ;  /* 0x00008a0000047ab9 */ /* 0x000fe20000000800 */
[----:B------:R-:W-:Y:S01]  /*6e670*/  IMAD.WIDE R50, R50, 0x2, R48 ;  /* 0x0000000232327825 */ /* 0x000fe200078e0230 */
[----:B------:R-:W-:Y:S01]  /*6e680*/  ISETP.LT.AND P6, PT, R60, UR4, !P6 ;  /* 0x000000043c007c0c */ /* 0x000fe2000f7c1270 */
[----:B------:R-:W-:-:S02]  /*6e690*/  ULDC UR8, c[0x0][0x228] ;  /* 0x00008a0000087ab9 */ /* 0x000fc40000000800 */
[----:B0-----:R-:W-:Y:S01]  /*6e6a0*/  IMAD.WIDE R52, R54, 0x2, R2 ;  /* 0x0000000236347825 */ /* 0x001fe200078e0202 */
[----:B------:R0:W-:Y:S01]  /*6e6b0*/  @P5 STG.E.U16 desc[UR6][R50.64], R56 ;  /* 0x0000003832005986 */ /* 0x0001e2000c101506 */
[----:B--2---:R-:W-:Y:S01]  /*6e6c0*/  PRMT R55, R10, 0x7632, R55 ;  /* 0x000076320a377816 */ /* 0x004fe20000000037 */
[----:B------:R-:W-:Y:S02]  /*6e6d0*/  ULDC UR4, c[0x0][0x22c] ;  /* 0x00008b0000047ab9 */ /* 0x000fe40000000800 */
[----:B------:R1:W-:Y:S01]  /*6e6e0*/  @P1 STG.E.U16 desc[UR6][R52.64], R10 ;  /* 0x0000000a34001986 */ /* 0x0003e2000c101506 */
[----:B------:R-:W-:Y:S01]  /*6e6f0*/  ISETP.LT.AND P1, PT, R61, UR8, !P0 ;  /* 0x000000083d007c0c */ /* 0x000fe2000c721270 */
[----:B------:R-:W-:Y:S01]  /*6e700*/  VIADD R57, R11, 0x28 ;  /* 0x000000280b397836 */ /* 0x000fe20000000000 */
[----:B------:R-:W-:Y:S01]  /*6e710*/  ISETP.LT.AND P0, PT, R60, UR10, !P0 ;  /* 0x0000000a3c007c0c */ /* 0x000fe2000c701270 */
[----:B------:R-:W-:Y:S01]  /*6e720*/  ULDC UR8, c[0x0][0x228] ;  /* 0x00008a0000087ab9 */ /* 0x000fe20000000800 */
[C---:B0-----:R-:W-:Y:S01]  /*6e730*/  IMAD.WIDE R50, R54.reuse, 0x2, R48 ;  /* 0x0000000236327825 */ /* 0x041fe200078e0230 */
[----:B------:R-:W-:Y:S01]  /*6e740*/  ISETP.LT.AND P5, PT, R61, UR12, !P4 ;  /* 0x0000000c3d007c0c */ /* 0x000fe2000e7a1270 */
[----:B------:R-:W-:Y:S01]  /*6e750*/  ULDC UR10, c[0x0][0x228] ;  /* 0x00008a00000a7ab9 */ /* 0x000fe20000000800 */
[----:B------:R-:W-:Y:S01]  /*6e760*/  PRMT R59, R7, 0x7632, R59 ;  /* 0x00007632073b7816 */ /* 0x000fe2000000003b */
[----:B-1----:R-:W-:Y:S01]  /*6e770*/  VIADD R53, R11, 0x27 ;  /* 0x000000270b357836 */ /* 0x002fe20000000000 */
[----:B------:R-:W-:Y:S01]  /*6e780*/  IADD3 R52, R54, UR24, RZ ;  /* 0x0000001836347c10 */ /* 0x000fe2000fffe0ff */
[----:B------:R0:W-:Y:S01]  /*6e790*/  @P6 STG.E.U16 desc[UR6][R50.64], R55 ;  /* 0x0000003732006986 */ /* 0x0001e2000c101506 */
[----:B------:R-:W-:-:S02]  /*6e7a0*/  ULDC UR12, c[0x0][0x228] ;  /* 0x00008a00000c7ab9 */ /* 0x000fc40000000800 */
[----:B------:R-:W-:Y:S01]  /*6e7b0*/  ISETP.GE.AND P6, PT, R53, UR4, PT ;  /* 0x0000000435007c0c */ /* 0x000fe2000bfc6270 */
[C---:B------:R-:W-:Y:S01]  /*6e7c0*/  VIADD R56, R52.reuse, UR24 ;  /* 0x0000001834387c36 */ /* 0x040fe20008000000 */
[----:B------:R-:W-:Y:S01]  /*6e7d0*/  ULDC UR4, c[0x0][0x22c] ;  /* 0x00008b0000047ab9 */ /* 0x000fe20000000800 */
[----:B0-----:R-:W-:-:S04]  /*6e7e0*/  IMAD.WIDE R50, R52, 0x2, R2 ;  /* 0x0000000234327825 */ /* 0x001fc800078e0202 */
[----:B------:R-:W-:Y:S01]  /*6e7f0*/  IMAD.WIDE R52, R52, 0x2, R48 ;  /* 0x0000000234347825 */ /* 0x000fe200078e0230 */
[----:B------:R0:W-:Y:S01]  /*6e800*/  @P1 STG.E.U16 desc[UR6][R50.64], R9 ;  /* 0x0000000932001986 */ /* 0x0001e2000c101506 */
[----:B------:R-:W-:Y:S01]  /*6e810*/  ISETP.GE.AND P1, PT, R57, UR4, PT ;  /* 0x0000000439007c0c */ /* 0x000fe2000bf26270 */
[----:B------:R-:W-:Y:S01]  /*6e820*/  ULDC UR4, c[0x0][0x228] ;  /* 0x00008a0000047ab9 */ /* 0x000fe20000000800 */
[----:B------:R-:W-:Y:S01]  /*6e830*/  IMAD.WIDE R54, R56, 0x2, R2 ;  /* 0x0000000238367825 */ /* 0x000fe200078e0202 */
[----:B------:R-:W-:Y:S01]  /*6e840*/  ISETP.LT.AND P4, PT, R60, UR4, !P4 ;  /* 0x000000043c007c0c */ /* 0x000fe2000e781270 */
[----:B------:R1:W-:Y:S01]  /*6e850*/  @P0 STG.E.U16 desc[UR6][R52.64], R58 ;  /* 0x0000003a34000986 */ /* 0x0003e2000c101506 */
[----:B------:R-:W-:-:S03]  /*6e860*/  ULDC UR4, c[0x0][0x22c] ;  /* 0x00008b0000047ab9 */ /* 0x000fc60000000800 */
[----:B------:R2:W-:Y:S01]  /*6e870*/  @P5 STG.E.U16 desc[UR6][R54.64], R7 ;  /* 0x0000000736005986 */ /* 0x0005e2000c101506 */
[----:B------:R-:W-:Y:S01]  /*6e880*/  ISETP.LT.AND P5, PT, R61, UR8, !P3 ;  /* 0x000000083d007c0c */ /* 0x000fe2000dfa1270 */
[----:B0-----:R-:W-:Y:S01]  /*6e890*/  VIADD R50, R11, 0x29 ;  /* 0x000000290b327836 */ /* 0x001fe20000000000 */
[----:B------:R-:W-:Y:S01]  /*6e8a0*/  ULDC UR8, c[0x0][0x228] ;  /* 0x00008a0000087ab9 */ /* 0x000fe20000000800 */
[----:B------:R-:W-:-:S03]  /*6e8b0*/  VIADD R57, R56, UR24 ;  /* 0x0000001838397c36 */ /* 0x000fc60008000000 */
[----:B------:R-:W-:Y:S01]  /*6e8c0*/  ISETP.GE.AND P0, PT, R50, UR4, PT ;  /* 0x0000000432007c0c */ /* 0x000fe2000bf06270 */
[----:B------:R-:W-:Y:S01]  /*6e8d0*/  IMAD.WIDE R50, R56, 0x2, R48 ;  /* 0x0000000238327825 */ /* 0x000fe200078e0230 */
[----:B------:R-:W-:-:S03]  /*6e8e0*/  ULDC UR4, c[0x0][0x22c] ;  /* 0x00008b0000047ab9 */ /* 0x000fc60000000800 */
[----:B-1----:R-:W-:Y:S02]  /*6e8f0*/  VIADD R58, R11, 0x2a ;  /* 0x0000002a0b3a7836 */ /* 0x002fe40000000000 */
        /* <DEDUP_REMOVED lines=8> */
[C---:B--2---:R-:W-:Y:S01]  /*6e980*/  IMAD.WIDE R54, R57.reuse, 0x2, R48 ;  /* 0x0000000239367825 */ /* 0x044fe200078e0230 */
[----:B------:R-:W-:Y:S01]  /*6e990*/  ISETP.LT.AND P6, PT, R60, UR8, !P6 ;  /* 0x000000083c007c0c */ /* 0x000fe2000f7c1270 */
[----:B------:R-:W-:Y:S01]  /*6e9a0*/  ULDC UR10, c[0x0][0x228] ;  /* 0x00008a00000a7ab9 */ /* 0x000fe20000000800 */
[----:B------:R-:W-:Y:S01]  /*6e9b0*/  ULDC UR8, c[0x0][0x228] ;  /* 0x00008a0000087ab9 */ /* 0x000fe20000000800 */
[----:B------:R-:W-:Y:S01]  /*6e9c0*/  ULDC UR4, c[0x0][0x22c] ;  /* 0x00008b0000047ab9 */ /* 0x000fe20000000800 */
[----:B0-----:R-:W-:Y:S01]  /*6e9d0*/  VIADD R50, R57, UR24 ;  /* 0x0000001839327c36 */ /* 0x001fe20008000000 */
[----:B------:R0:W-:Y:S03]  /*6e9e0*/  @P3 STG.E.U16 desc[UR6][R54.64], R56 ;  /* 0x0000003836003986 */ /* 0x0001e6000c101506 */
[C---:B-1----:R-:W-:Y:S01]  /*6e9f0*/  IMAD.WIDE R52, R50.reuse, 0x2, R2 ;  /* 0x0000000232347825 */ /* 0x042fe200078e0202 */
[----:B------:R-:W2:Y:S04]  /*6ea00*/  LDL.LU R5, [R1+0x20] ;  /* 0x0000200001057983 */ /* 0x000ea80000300800 */
[----:B------:R-:W4:Y:S01]  /*6ea10*/  LDL.LU R10, [R1+0x38] ;  /* 0x00003800010a7983 */ /* 0x000f220000300800 */
[----:B0-----:R-:W-:Y:S01]  /*6ea20*/  IMAD.WIDE R54, R50, 0x2, R48 ;  /* 0x0000000232367825 */ /* 0x001fe200078e0230 */
[----:B------:R-:W-:-:S02]  /*6ea30*/  PRMT R56, R6, 0x7632, R56 ;  /* 0x0000763206387816 */ /* 0x000fc40000000038 */
[----:B------:R0:W-:Y:S04]  /*6ea40*/  @P5 STG.E.U16 desc[UR6][R52.64], R6 ;  /* 0x0000000634005986 */ /* 0x0001e8000c101506 */
[----:B------:R-:W3:Y:S04]  /*6ea50*/  LDL.LU R9, [R1+0x28] ;  /* 0x0000280001097983 */ /* 0x000ee80000300800 */
[----:B------:R1:W-:Y:S04]  /*6ea60*/  @P6 STG.E.U16 desc[UR6][R54.64], R56 ;  /* 0x0000003836006986 */ /* 0x0003e8000c101506 */
[----:B0-----:R-:W3:Y:S04]  /*6ea70*/  LDL.LU R6, [R1+0x3c] ;  /* 0x00003c0001067983 */ /* 0x001ee80000300800 */
[----:B------:R-:W3:Y:S04]  /*6ea80*/  LDL.LU R7, [R1+0x2c] ;  /* 0x00002c0001077983 */ /* 0x000ee80000300800 */
[----:B-1----:R-:W2:Y:S01]  /*6ea90*/  LDL.LU R56, [R1+0x30] ;  /* 0x0000300001387983 */ /* 0x002ea20000300800 */
[----:B------:R-:W-:Y:S01]  /*6eaa0*/  ISETP.LT.AND P3, PT, R61, UR10, !P1 ;  /* 0x0000000a3d007c0c */ /* 0x000fe2000cf61270 */
[----:B------:R-:W-:Y:S01]  /*6eab0*/  VIADD R51, R11, 0x2b ;  /* 0x0000002b0b337836 */ /* 0x000fe20000000000 */
[----:B------:R-:W-:Y:S01]  /*6eac0*/  ISETP.LT.AND P1, PT, R60, UR8, !P1 ;  /* 0x000000083c007c0c */ /* 0x000fe2000cf21270 */
[----:B------:R-:W-:Y:S01]  /*6ead0*/  VIADD R50, R50, UR24 ;  /* 0x0000001832327c36 */ /* 0x000fe20008000000 */
[----:B------:R-:W-:Y:S01]  /*6eae0*/  ULDC UR8, c[0x0][0x228] ;  /* 0x00008a0000087ab9 */ /* 0x000fe20000000800 */
[----:B------:R-:W-:Y:S01]  /*6eaf0*/  ULDC UR10, c[0x0][0x228] ;  /* 0x00008a00000a7ab9 */ /* 0x000fe20000000800 */
[----:B------:R-:W-:Y:S01]  /*6eb00*/  ISETP.GE.AND P5, PT, R51, UR4, PT ;  /* 0x0000000433007c0c */ /* 0x000fe2000bfa6270 */
[----:B------:R-:W-:Y:S01]  /*6eb10*/  IMAD.WIDE R52, R50, 0x2, R2 ;  /* 0x0000000232347825 */ /* 0x000fe200078e0202 */
[----:B------:R-:W-:-:S03]  /*6eb20*/  ULDC UR4, c[0x0][0x228] ;  /* 0x00008a0000047ab9 */ /* 0x000fc60000000800 */
[----:B------:R-:W-:Y:S01]  /*6eb30*/  IMAD.WIDE R54, R50, 0x2, R48 ;  /* 0x0000000232367825 */ /* 0x000fe200078e0230 */
[----:B------:R-:W-:Y:S01]  /*6eb40*/  ISETP.LT.AND P6, PT, R61, UR4, !P0 ;  /* 0x000000043d007c0c */ /* 0x000fe2000c7c1270 */
[----:B------:R-:W-:Y:S01]  /*6eb50*/  ULDC UR4, c[0x0][0x22c] ;  /* 0x00008b0000047ab9 */ /* 0x000fe20000000800 */
[----:B--2---:R-:W-:Y:S01]  /*6eb60*/  PRMT R51, R56, 0x7632, R51 ;  /* 0x0000763238337816 */ /* 0x004fe20000000033 */
[----:B------:R-:W-:Y:S04]  /*6eb70*/  @P3 STG.E.U16 desc[UR6][R52.64], R56 ;  /* 0x0000003834003986 */ /* 0x000fe8000c101506 */
[----:B------:R0:W-:Y:S02]  /*6eb80*/  @P1 STG.E.U16 desc[UR6][R54.64], R51 ;  /* 0x0000003336001986 */ /* 0x0001e4000c101506 */
[----:B0-----:R-:W-:-:S05]  /*6eb90*/  VIADD R54, R11, 0x2c ;  /* 0x0000002c0b367836 */ /* 0x001fca0000000000 */
[----:B------:R-:W-:Y:S01]  /*6eba0*/  ISETP.GE.AND P1, PT, R54, UR4, PT ;  /* 0x0000000436007c0c */ /* 0x000fe2000bf26270 */
[----:B------:R-:W-:Y:S01]  /*6ebb0*/  VIADD R56, R50, UR24 ;  /* 0x0000001832387c36 */ /* 0x000fe20008000000 */
[----:B------:R-:W2:Y:S01]  /*6ebc0*/  LDL.LU R54, [R1+0x34] ;  /* 0x0000340001367983 */ /* 0x000ea20000300800 */
[----:B------:R-:W-:Y:S01]  /*6ebd0*/  ISETP.LT.AND P0, PT, R60, UR8, !P0 ;  /* 0x000000083c007c0c */ /* 0x000fe2000c701270 */
[----:B------:R-:W-:Y:S01]  /*6ebe0*/  ULDC UR8, c[0x0][0x228] ;  /* 0x00008a0000087ab9 */ /* 0x000fe20000000800 */
[C---:B------:R-:W-:Y:S01]  /*6ebf0*/  IMAD.WIDE R50, R56.reuse, 0x2, R2 ;  /* 0x0000000238327825 */ /* 0x040fe200078e0202 */
[----:B------:R-:W-:Y:S01]  /*6ec00*/  ISETP.LT.AND P3, PT, R61, UR8, !P4 ;  /* 0x000000083d007c0c */ /* 0x000fe2000e761270 */
[----:B------:R-:W-:Y:S01]  /*6ec10*/  ULDC UR4, c[0x0][0x228] ;  /* 0x00008a0000047ab9 */ /* 0x000fe20000000800 */
[----:B------:R-:W-:Y:S01]  /*6ec20*/  PRMT R55, R5, 0x7632, R55 ;  /* 0x0000763205377816 */ /* 0x000fe20000000037 */
[----:B------:R-:W-:Y:S01]  /*6ec30*/  IMAD.WIDE R52, R56, 0x2, R48 ;  /* 0x0000000238347825 */ /* 0x000fe200078e0230 */
[----:B------:R0:W-:Y:S01]  /*6ec40*/  @P6 STG.E.U16 desc[UR6][R50.64], R5 ;  /* 0x0000000532006986 */ /* 0x0001e2000c101506 */
[----:B------:R-:W-:Y:S01]  /*6ec50*/  ISETP.LT.AND P4, PT, R60, UR4, !P4 ;  /* 0x000000043c007c0c */ /* 0x000fe2000e781270 */
[----:B------:R-:W-:Y:S01]  /*6ec60*/  ULDC UR4, c[0x0][0x22c] ;  /* 0x00008b0000047ab9 */ /* 0x000fe20000000800 */
[----:B------:R-:W-:-:S03]  /*6ec70*/  ULDC UR8, c[0x0][0x228] ;  /* 0x00008a0000087ab9 */ /* 0x000fc60000000800 */
[----:B------:R1:W-:Y:S01]  /*6ec80*/  @P0 STG.E.U16 desc[UR6][R52.64], R55 ;  /* 0x0000003734000986 */ /* 0x0003e2000c101506 */
[----:B0-----:R-:W-:-:S03]  /*6ec90*/  VIADD R50, R56, UR24 ;  /* 0x0000001838327c36 */ /* 0x001fc60008000000 */
[----:B------:R-:W3:Y:S01]  /*6eca0*/  LDL.LU R5, [R1+0x2134] ;  /* 0x0021340001057983 */ /* 0x000ee20000300800 */
[----:B------:R-:W-:Y:S02]  /*6ecb0*/  VIADD R51, R11, 0x2d ;  /* 0x0000002d0b337836 */ /* 0x000fe40000000000 */
[----:B-1----:R-:W-:-:S03]  /*6ecc0*/  IMAD.WIDE R52, R50, 0x2, R2 ;  /* 0x0000000232347825 */ /* 0x002fc600078e0202 */
[----:B------:R-:W-:Y:S01]  /*6ecd0*/  ISETP.GE.AND P6, PT, R51, UR4, PT ;  /* 0x0000000433007c0c */ /* 0x000fe2000bfc6270 */
[----:B------:R-:W-:Y:S01]  /*6ece0*/  ULDC UR4, c[0x0][0x22c] ;  /* 0x00008b0000047ab9 */ /* 0x000fe20000000800 */
[C---:B------:R-:W-:Y:S01]  /*6ecf0*/  VIADD R51, R50.reuse, UR24 ;  /* 0x0000001832337c36 */ /* 0x040fe20008000000 */
[----:B--2---:R0:W-:Y:S02]  /*6ed00*/  @P3 STG.E.U16 desc[UR6][R52.64], R54 ;  /* 0x0000003634003986 */ /* 0x0041e4000c101506 */
[----:B0-----:R-:W-:Y:S02]  /*6ed10*/  IMAD.WIDE R52, R50, 0x2, R48 ;  /* 0x0000000232347825 */ /* 0x001fe400078e0230 */
[----:B------:R-:W2:Y:S01]  /*6ed20*/  LDL.LU R50, [R1+0x24] ;  /* 0x0000240001327983 */ /* 0x000ea20000300800 */
[----:B------:R-:W-:Y:S01]  /*6ed30*/  ISETP.LT.AND P0, PT, R61, UR8, !P5 ;  /* 0x000000083d007c0c */ /* 0x000fe2000ef01270 */
[----:B------:R-:W-:Y:S01]  /*6ed40*/  VIADD R56, R11, 0x2e ;  /* 0x0000002e0b387836 */ /* 0x000fe20000000000 */
[----:B------:R-:W-:Y:S01]  /*6ed50*/  PRMT R57, R54, 0x7632, R57 ;  /* 0x0000763236397816 */ /* 0x000fe20000000039 */
[----:B------:R-:W-:-:S03]  /*6ed60*/  ULDC UR8, c[0x0][0x228] ;  /* 0x00008a0000087ab9 */ /* 0x000fc60000000800 */
[----:B------:R-:W-:Y:S01]  /*6ed70*/  ISETP.GE.AND P3, PT, R56, UR4, PT ;  /* 0x0000000438007c0c */ /* 0x000fe2000bf66270 */
[----:B------:R-:W-:Y:S01]  /*6ed80*/  ULDC UR4, c[0x0][0x228] ;  /* 0x00008a0000047ab9 */ /* 0x000fe20000000800 */
[----:B------:R-:W-:Y:S01]  /*6ed90*/  IMAD.WIDE R54, R51, 0x2, R2 ;  /* 0x0000000233367825 */ /* 0x000fe200078e0202 */
[----:B------:R-:W-:Y:S01]  /*6eda0*/  ISETP.LT.AND P5, PT, R60, UR4, !P5 ;  /* 0x000000043c007c0c */ /* 0x000fe2000efa1270 */
[----:B------:R0:W-:Y:S01]  /*6edb0*/  @P4 STG.E.U16 desc[UR6][R52.64], R57 ;  /* 0x0000003934004986 */ /* 0x0001e2000c101506 */
[----:B------:R-:W-:Y:S01]  /*6edc0*/  ULDC UR4, c[0x0][0x22c] ;  /* 0x00008b0000047ab9 */ /* 0x000fe20000000800 */
[----:B------:R-:W-:Y:S01]  /*6edd0*/  ISETP.LT.AND P4, PT, R61, UR12, !P6 ;  /* 0x0000000c3d007c0c */ /* 0x000fe2000f781270 */
[----:B------:R-:W-:Y:S01]  /*6ede0*/  ULDC UR12, c[0x0][0x228] ;  /* 0x00008a00000c7ab9 */ /* 0x000fe20000000800 */
[----:B----4-:R-:W-:Y:S01]  /*6edf0*/  PRMT R58, R10, 0x7632, R58 ;  /* 0x000076320a3a7816 */ /* 0x010fe2000000003a */
[----:B0-----:R-:W-:Y:S02]  /*6ee00*/  VIADD R52, R51, UR24 ;  /* 0x0000001833347c36 */ /* 0x001fe40008000000 */
[----:B------:R-:W-:-:S02]  /*6ee10*/  VIADD R57, R11, 0x30 ;  /* 0x000000300b397836 */ /* 0x000fc40000000000 */
[----:B------:R-:W-:Y:S01]  /*6ee20*/  VIADD R56, R52, UR24 ;  /* 0x0000001834387c36 */ /* 0x000fe20008000000 */
[----:B---3--:R-:W-:Y:S01]  /*6ee30*/  PRMT R59, R9, 0x7632, R59 ;  /* 0x00007632093b7816 */ /* 0x008fe2000000003b */
[----:B--2---:R0:W-:Y:S01]  /*6ee40*/  @P0 STG.E.U16 desc[UR6][R54.64], R50 ;  /* 0x0000003236000986 */ /* 0x0041e2000c101506 */
[----:B------:R-:W-:Y:S01]  /*6ee50*/  ISETP.LT.AND P0, PT, R61, UR8, !P1 ;  /* 0x000000083d007c0c */ /* 0x000fe2000cf01270 */
[----:B------:R-:W-:Y:S01]  /*6ee60*/  ULDC UR8, c[0x0][0x228] ;  /* 0x00008a0000087ab9 */ /* 0x000fe20000000800 */
[----:B------:R-:W-:Y:S02]  /*6ee70*/  PRMT R53, R50, 0x7632, R53 ;  /* 0x0000763232357816 */ /* 0x000fe40000000035 */
[----:B------:R-:W-:Y:S01]  /*6ee80*/  ISETP.LT.AND P1, PT, R60, UR10, !P1 ;  /* 0x0000000a3c007c0c */ /* 0x000fe2000cf21270 */
[----:B------:R-:W-:Y:S01]  /*6ee90*/  ULDC UR10, c[0x0][0x228] ;  /* 0x00008a00000a7ab9 */ /* 0x000fe20000000800 */
[----:B0-----:R-:W-:-:S04]  /*6eea0*/  IMAD.WIDE R54, R51, 0x2, R48 ;  /* 0x0000000233367825 */ /* 0x001fc800078e0230 */
[----:B------:R-:W-:Y:S01]  /*6eeb0*/  VIADD R50, R11, 0x2f ;  /* 0x0000002f0b327836 */ /* 0x000fe20000000000 */
[----:B------:R0:W-:Y:S04]  /*6eec0*/  @P5 STG.E.U16 desc[UR6][R54.64], R53 ;  /* 0x0000003536005986 */ /* 0x0001e8000c101506 */
[----:B------:R-:W-:Y:S01]  /*6eed0*/  ISETP.GE.AND P5, PT, R50, UR4, PT ;  /* 0x0000000432007c0c */ /* 0x000fe2000bfa6270 */
[----:B------:R-:W-:Y:S01]  /*6eee0*/  IMAD.WIDE R50, R52, 0x2, R2 ;  /* 0x0000000234327825 */ /* 0x000fe200078e0202 */
[----:B------:R-:W-:-:S04]  /*6eef0*/  ULDC UR4, c[0x0][0x22c] ;  /* 0x00008b0000047ab9 */ /* 0x000fc80000000800 */
[----:B------:R1:W-:Y:S01]  /*6ef00*/  @P0 STG.E.U16 desc[UR6][R50.64], R10 ;  /* 0x0000000a32000986 */ /* 0x0003e2000c101506 */
[----:B0-----:R-:W-:Y:S01]  /*6ef10*/  IMAD.WIDE R52, R52, 0x2, R48 ;  /* 0x0000000234347825 */ /* 0x001fe200078e0230 */
[----:B------:R-:W-:Y:S01]  /*6ef20*/  ISETP.GE.AND P0, PT, R57, UR4, PT ;  /* 0x0000000439007c0c */ /* 0x000fe2000bf06270 */
[----:B------:R-:W-:Y:S02]  /*6ef30*/  ULDC UR4, c[0x0][0x228] ;  /* 0x00008a0000047ab9 */ /* 0x000fe40000000800 */
[----:B------:R-:W-:Y:S01]  /*6ef40*/  IMAD.WIDE R54, R56, 0x2, R2 ;  /* 0x0000000238367825 */ /* 0x000fe200078e0202 */
[----:B------:R0:W-:Y:S01]  /*6ef50*/  @P1 STG.E.U16 desc[UR6][R52.64], R58 ;  /* 0x0000003a34001986 */ /* 0x0001e2000c101506 */
[C---:B------:R-:W-:Y:S01]  /*6ef60*/  ISETP.LT.AND P6, PT, R60.reuse, UR4, !P6 ;  /* 0x000000043c007c0c */ /* 0x040fe2000f7c1270 */
[----:B------:R-:W-:Y:S02]  /*6ef70*/  ULDC UR4, c[0x0][0x22c] ;  /* 0x00008b0000047ab9 */ /* 0x000fe40000000800 */
[----:B------:R2:W-:Y:S01]  /*6ef80*/  @P4 STG.E.U16 desc[UR6][R54.64], R9 ;  /* 0x0000000936004986 */ /* 0x0005e2000c101506 */
[----:B-1----:R-:W-:Y:S01]  /*6ef90*/  VIADD R50, R11, 0x31 ;  /* 0x000000310b327836 */ /* 0x002fe20000000000 */
[----:B------:R-:W-:Y:S01]  /*6efa0*/  ISETP.LT.AND P4, PT, R61, UR8, !P3 ;  /* 0x000000083d007c0c */ /* 0x000fe2000df81270 */
[----:B------:R-:W-:Y:S01]  /*6efb0*/  ULDC UR8, c[0x0][0x228] ;  /* 0x00008a0000087ab9 */ /* 0x000fe20000000800 */
[----:B------:R-:W-:Y:S01]  /*6efc0*/  ISETP.LT.AND P3, PT, R60, UR10, !P3 ;  /* 0x0000000a3c007c0c */ /* 0x000fe2000df61270 */
[----:B------:R-:W-:Y:S01]  /*6efd0*/  ULDC UR10, c[0x0][0x228] ;  /* 0x00008a00000a7ab9 */ /* 0x000fe20000000800 */
[----:B------:R-:W-:-:S02]  /*6efe0*/  IADD3 R57, R56, UR24, RZ ;  /* 0x0000001838397c10 */ /* 0x000fc4000fffe0ff */
[----:B------:R-:W-:Y:S01]  /*6eff0*/  ISETP.GE.AND P1, PT, R50, UR4, PT ;  /* 0x0000000432007c0c */ /* 0x000fe2000bf26270 */
[----:B------:R-:W-:Y:S01]  /*6f000*/  IMAD.WIDE R50, R56, 0x2, R48 ;  /* 0x0000000238327825 */ /* 0x000fe200078e0230 */
[----:B------:R-:W-:Y:S01]  /*6f010*/  PRMT R56, R6, 0x7632, R56 ;  /* 0x0000763206387816 */ /* 0x000fe20000000038 */
[----:B------:R-:W-:Y:S02]  /*6f020*/  ULDC UR4, c[0x0][0x22c] ;  /* 0x00008b0000047ab9 */ /* 0x000fe40000000800 */
[----:B0-----:R-:W-:Y:S02]  /*6f030*/  VIADD R58, R11, 0x32 ;  /* 0x000000320b3a7836 */ /* 0x001fe40000000000 */
[C---:B------:R-:W-:Y:S01]  /*6f040*/  IMAD.WIDE R52, R57.reuse, 0x2, R2 ;  /* 0x0000000239347825 */ /* 0x040fe200078e0202 */
[----:B------:R0:W-:Y:S03]  /*6f050*/  @P6 STG.E.U16 desc[UR6][R50.64], R59 ;  /* 0x0000003b32006986 */ /* 0x0001e6000c101506 */
[----:B--2---:R-:W-:Y:S01]  /*6f060*/  IMAD.WIDE R54, R57, 0x2, R48 ;  /* 0x0000000239367825 */ /* 0x004fe200078e0230 */
[----:B------:R-:W-:Y:S01]  /*6f070*/  ISETP.GE.AND P6, PT, R58, UR4, PT ;  /* 0x000000043a007c0c */ /* 0x000fe2000bfc6270 */
[----:B------:R1:W-:Y:S01]  /*6f080*/  @P4 STG.E.U16 desc[UR6][R52.64], R6 ;  /* 0x0000000634004986 */ /* 0x0003e2000c101506 */
[----:B------:R-:W-:-:S03]  /*6f090*/  ULDC UR4, c[0x0][0x228] ;  /* 0x00008a0000047ab9 */ /* 0x000fc60000000800 */
[----:B------:R2:W-:Y:S01]  /*6f0a0*/  @P3 STG.E.U16 desc[UR6][R54.64], R56 ;  /* 0x0000003836003986 */ /* 0x0005e2000c101506 */
[----:B------:R-:W-:Y:S01]  /*6f0b0*/  ISETP.LT.AND P3, PT, R61, UR4, !P5 ;  /* 0x000000043d007c0c */ /* 0x000fe2000ef61270 */
[----:B------:R-:W-:Y:S01]  /*6f0c0*/  ULDC UR4, c[0x0][0x22c] ;  /* 0x00008b0000047ab9 */ /* 0x000fe20000000800 */
[----:B------:R-:W-:Y:S01]  /*6f0d0*/  ISETP.LT.AND P5, PT, R60, UR8, !P5 ;  /* 0x000000083c007c0c */ /* 0x000fe2000efa1270 */
[----:B0-----:R-:W-:Y:S01]  /*6f0e0*/  VIADD R50, R57, UR24 ;  /* 0x0000001839327c36 */ /* 0x001fe20008000000 */
[----:B-1----:R-:W3:Y:S03]  /*6f0f0*/  LDL.LU R6, [R1] ;  /* 0x0000000001067983 */ /* 0x002ee60000300800 */
[C---:B------:R-:W-:Y:S01]  /*6f100*/  IMAD.WIDE R52, R50.reuse, 0x2, R2 ;  /* 0x0000000232347825 */ /* 0x040fe200078e0202 */
[----:B------:R-:W-:Y:S01]  /*6f110*/  ISETP.LT.AND P4, PT, R61, UR10, !P0 ;  /* 0x0000000a3d007c0c */ /* 0x000fe2000c781270 */
[----:B------:R-:W-:Y:S01]  /*6f120*/  ULDC UR8, c[0x0][0x228] ;  /* 0x00008a0000087ab9 */ /* 0x000fe20000000800 */
[----:B--2---:R-:W-:Y:S01]  /*6f130*/  PRMT R56, R7, 0x7632, R56 ;  /* 0x0000763207387816 */ /* 0x004fe20000000038 */
[----:B------:R-:W-:-:S02]  /*6f140*/  IMAD.WIDE R54, R50, 0x2, R48 ;  /* 0x0000000232367825 */ /* 0x000fc400078e0230 */
[----:B------:R0:W-:Y:S01]  /*6f150*/  @P3 STG.E.U16 desc[UR6][R52.64], R7 ;  /* 0x0000000734003986 */ /* 0x0001e2000c101506 */
[----:B------:R-:W-:-:S03]  /*6f160*/  ULDC UR10, c[0x0][0x228] ;  /* 0x00008a00000a7ab9 */ /* 0x000fc60000000800 */
[----:B------:R-:W2:Y:S04]  /*6f170*/  LDL.LU R57, [R1+0x4] ;  /* 0x0000040001397983 */ /* 0x000ea80000300800 */
[----:B------:R1:W-:Y:S04]  /*6f180*/  @P5 STG.E.U16 desc[UR6][R54.64], R56 ;  /* 0x0000003836005986 */ /* 0x0003e8000c101506 */
[----:B0-----:R-:W4:Y:S04]  /*6f190*/  LDL.LU R7, [R1+0x18] ;  /* 0x0000180001077983 */ /* 0x001f280000300800 */
[----:B------:R-:W2:Y:S04]  /*6f1a0*/  LDL.LU R10, [R1+0x1c] ;  /* 0x00001c00010a7983 */ /* 0x000ea80000300800 */
[----:B------:R-:W2:Y:S04]  /*6f1b0*/  LDL.LU R9, [R1+0xc] ;  /* 0x00000c0001097983 */ /* 0x000ea80000300800 */
[----:B-1----:R-:W3:Y:S01]  /*6f1c0*/  LDL.LU R56, [R1+0x10] ;  /* 0x0000100001387983 */ /* 0x002ee20000300800 */
[----:B------:R-:W-:Y:S01]  /*6f1d0*/  VIADD R51, R11, 0x33 ;  /* 0x000000330b337836 */ /* 0x000fe20000000000 */
[----:B------:R-:W-:Y:S01]  /*6f1e0*/  ISETP.LT.AND P0, PT, R60, UR8, !P0 ;  /* 0x000000083c007c0c */ /* 0x000fe2000c701270 */
[----:B------:R-:W-:Y:S01]  /*6f1f0*/  VIADD R50, R50, UR24 ;  /* 0x0000001832327c36 */ /* 0x000fe20008000000 */
[----:B------:R-:W-:-:S02]  /*6f200*/  ULDC UR8, c[0x0][0x228] ;  /* 0x00008a0000087ab9 */ /* 0x000fc40000000800 */
[----:B------:R-:W-:Y:S01]  /*6f210*/  ISETP.GE.AND P3, PT, R51, UR4, PT ;  /* 0x0000000433007c0c */ /* 0x000fe2000bf66270 */
[----:B------:R-:W-:Y:S01]  /*6f220*/  ULDC UR4, c[0x0][0x228] ;  /* 0x00008a0000047ab9 */ /* 0x000fe20000000800 */
[----:B------:R-:W-:Y:S01]  /*6f230*/  IMAD.WIDE R52, R50, 0x2, R2 ;  /* 0x0000000232347825 */ /* 0x000fe200078e0202 */
[----:B------:R-:W-:Y:S01]  /*6f240*/  ISETP.LT.AND P5, PT, R61, UR4, !P1 ;  /* 0x000000043d007c0c */ /* 0x000fe2000cfa1270 */
[----:B------:R-:W-:Y:S01]  /*6f250*/  ULDC UR4, c[0x0][0x22c] ;  /* 0x00008b0000047ab9 */ /* 0x000fe20000000800 */
[----:B------:R-:W-:Y:S01]  /*6f260*/  ISETP.LT.AND P1, PT, R60, UR8, !P1 ;  /* 0x000000083c007c0c */ /* 0x000fe2000cf21270 */
[----:B------:R-:W-:Y:S01]  /*6f270*/  IMAD.WIDE R54, R50, 0x2, R48 ;  /* 0x0000000232367825 */ /* 0x000fe200078e0230 */
[----:B------:R-:W-:Y:S01]  /*6f280*/  ULDC UR8, c[0x0][0x228] ;  /* 0x00008a0000087ab9 */ /* 0x000fe20000000800 */
[----:B---3--:R-:W-:Y:S01]  /*6f290*/  PRMT R51, R56, 0x7632, R51 ;  /* 0x0000763238337816 */ /* 0x008fe20000000033 */
[----:B------:R0:W-:Y:S04]  /*6f2a0*/  @P4 STG.E.U16 desc[UR6][R52.64], R56 ;  /* 0x0000003834004986 */ /* 0x0001e8000c101506 */
[----:B------:R1:W-:Y:S01]  /*6f2b0*/  @P0 STG.E.U16 desc[UR6][R54.64], R51 ;  /* 0x0000003336000986 */ /* 0x0003e2000c101506 */
[----:B0-----:R-:W-:-:S04]  /*6f2c0*/  VIADD R56, R50, UR24 ;  /* 0x0000001832387c36 */ /* 0x001fc80008000000 */
[----:B-1----:R-:W-:Y:S01]  /*6f2d0*/  IMAD.WIDE R50, R56, 0x2, R2 ;  /* 0x0000000238327825 */ /* 0x002fe200078e0202 */
[----:B------:R-:W-:-:S03]  /*6f2e0*/  PRMT R55, R6, 0x7632, R55 ;  /* 0x0000763206377816 */ /* 0x000fc60000000037 */
[C---:B------:R-:W-:Y:S01]  /*6f2f0*/  IMAD.WIDE R52, R56.reuse, 0x2, R48 ;  /* 0x0000000238347825 */ /* 0x040fe200078e0230 */
[----:B------:R0:W-:Y:S04]  /*6f300*/  @P5 STG.E.U16 desc[UR6][R50.64], R6 ;  /* 0x0000000632005986 */ /* 0x0001e8000c101506 */
[----:B------:R1:W-:Y:S04]  /*6f310*/  @P1 STG.E.U16 desc[UR6][R52.64], R55 ;  /* 0x0000003734001986 */ /* 0x0003e8000c101506 */
[----:B0-----:R-:W3:Y:S04]  /*6f320*/  LDL.LU R6, [R1+0x2130] ;  /* 0x0021300001067983 */ /* 0x001ee80000300800 */
[----:B-1----:R-:W2:Y:S01]  /*6f330*/  LDL.LU R55, [R1+0x14] ;  /* 0x0000140001377983 */ /* 0x002ea20000300800 */
[----:B------:R-:W-:Y:S01]  /*6f340*/  ISETP.LT.AND P4, PT, R61, UR8, !P6 ;  /* 0x000000083d007c0c */ /* 0x000fe2000f781270 */
[----:B------:R-:W-:Y:S01]  /*6f350*/  VIADD R50, R56, UR24 ;  /* 0x0000001838327c36 */ /* 0x000fe20008000000 */
[----:B------:R-:W-:Y:S01]  /*6f360*/  ULDC UR8, c[0x0][0x228] ;  /* 0x00008a0000087ab9 */ /* 0x000fe20000000800 */
[----:B------:R-:W-:-:S02]  /*6f370*/  VIADD R54, R11, 0x34 ;  /* 0x000000340b367836 */ /* 0x000fc40000000000 */
[----:B------:R-:W-:-:S03]  /*6f380*/  IMAD.WIDE R52, R50, 0x2, R2 ;  /* 0x0000000232347825 */ /* 0x000fc600078e0202 */
[----:B------:R-:W-:Y:S01]  /*6f390*/  ISETP.GE.AND P0, PT, R54, UR4, PT ;  /* 0x0000000436007c0c */ /* 0x000fe2000bf06270 */
[----:B------:R-:W-:Y:S01]  /*6f3a0*/  ULDC UR4, c[0x0][0x228] ;  /* 0x00008a0000047ab9 */ /* 0x000fe20000000800 */
[----:B------:R-:W-:Y:S01]  /*6f3b0*/  VIADD R51, R11, 0x35 ;  /* 0x000000350b337836 */ /* 0x000fe20000000000 */
[----:B------:R-:W-:Y:S01]  /*6f3c0*/  ISETP.LT.AND P6, PT, R60, UR4, !P6 ;  /* 0x000000043c007c0c */ /* 0x000fe2000f7c1270 */
[----:B------:R-:W-:Y:S01]  /*6f3d0*/  ULDC UR4, c[0x0][0x22c] ;  /* 0x00008b0000047ab9 */ /* 0x000fe20000000800 */
[----:B------:R-:W-:Y:S01]  /*6f3e0*/  ISETP.LT.AND P1, PT, R61, UR8, !P3 ;  /* 0x000000083d007c0c */ /* 0x000fe2000df21270 */
[C---:B------:R-:W-:Y:S01]  /*6f3f0*/  VIADD R54, R50.reuse, UR24 ;  /* 0x0000001832367c36 */ /* 0x040fe20008000000 */
[----:B------:R-:W-:Y:S01]  /*6f400*/  ISETP.GE.AND P5, PT, R51, UR4, PT ;  /* 0x0000000433007c0c */ /* 0x000fe2000bfa6270 */
[----:B------:R-:W-:Y:S01]  /*6f410*/  ULDC UR4, c[0x0][0x22c] ;  /* 0x00008b0000047ab9 */ /* 0x000fe20000000800 */
[----:B------:R-:W-:Y:S01]  /*6f420*/  IMAD.WIDE R50, R50, 0x2, R48 ;  /* 0x0000000232327825 */ /* 0x000fe200078e0230 */
[----:B------:R-:W-:Y:S01]  /*6f430*/  ULDC UR8, c[0x0][0x228] ;  /* 0x00008a0000087ab9 */ /* 0x000fe20000000800 */
[----:B----4-:R-:W-:Y:S01]  /*6f440*/  PRMT R58, R7, 0x7632, R58 ;  /* 0x00007632073a7816 */ /* 0x010fe2000000003a */
[----:B--2---:R0:W-:Y:S01]  /*6f450*/  @P4 STG.E.U16 desc[UR6][R52.64], R55 ;  /* 0x0000003734004986 */ /* 0x0041e2000c101506 */
[----:B------:R-:W-:Y:S01]  /*6f460*/  PRMT R56, R55, 0x7632, R56 ;  /* 0x0000763237387816 */ /* 0x000fe20000000038 */
[----:B0-----:R-:W-:-:S02]  /*6f470*/  VIADD R55, R11, 0x36 ;  /* 0x000000360b377836 */ /* 0x001fc40000000000 */
[----:B------:R-:W-:-:S03]  /*6f480*/  IMAD.WIDE R52, R54, 0x2, R2 ;  /* 0x0000000236347825 */ /* 0x000fc600078e0202 */
[----:B------:R-:W-:Y:S01]  /*6f490*/  ISETP.GE.AND P4, PT, R55, UR4, PT ;  /* 0x0000000437007c0c */ /* 0x000fe2000bf86270 */
[----:B------:R-:W-:Y:S02]  /*6f4a0*/  ULDC UR4, c[0x0][0x228] ;  /* 0x00008a0000047ab9 */ /* 0x000fe40000000800 */
[----:B------:R-:W-:Y:S01]  /*6f4b0*/  ISETP.LT.AND P3, PT, R60, UR4, !P3 ;  /* 0x000000043c007c0c */ /* 0x000fe2000df61270 */
[----:B------:R0:W-:Y:S01]  /*6f4c0*/  @P6 STG.E.U16 desc[UR6][R50.64], R56 ;  /* 0x0000003832006986 */ /* 0x0001e2000c101506 */
[----:B------:R-:W-:Y:S01]  /*6f4d0*/  VIADD R55, R11, 0x37 ;  /* 0x000000370b377836 */ /* 0x000fe20000000000 */
[----:B------:R-:W-:Y:S02]  /*6f4e0*/  ULDC UR4, c[0x0][0x22c] ;  /* 0x00008b0000047ab9 */ /* 0x000fe40000000800 */
[----:B------:R1:W-:Y:S01]  /*6f4f0*/  @P1 STG.E.U16 desc[UR6][R52.64], R57 ;  /* 0x0000003934001986 */ /* 0x0003e2000c101506 */
[----:B------:R-:W-:Y:S01]  /*6f500*/  ISETP.LT.AND P1, PT, R61, UR8, !P0 ;  /* 0x000000083d007c0c */ /* 0x000fe2000c721270 */
[----:B------:R-:W-:Y:S01]  /*6f510*/  ULDC UR8, c[0x0][0x228] ;  /* 0x00008a0000087ab9 */ /* 0x000fe20000000800 */
[----:B0-----:R-:W-:Y:S01]  /*6f520*/  IMAD.WIDE R50, R54, 0x2, R48 ;  /* 0x0000000236327825 */ /* 0x001fe200078e0230 */
[----:B-1----:R-:W-:-:S03]  /*6f530*/  PRMT R53, R57, 0x7632, R53 ;  /* 0x0000763239357816 */ /* 0x002fc60000000035 */
[----:B------:R-:W-:Y:S02]  /*6f540*/  VIADD R52, R54, UR24 ;  /* 0x0000001836347c36 */ /* 0x000fe40008000000 */
[----:B------:R0:W-:Y:S02]  /*6f550*/  @P3 STG.E.U16 desc[UR6][R50.64], R53 ;  /* 0x0000003532003986 */ /* 0x0001e4000c101506 */
[----:B0-----:R-:W-:-:S05]  /*6f560*/  IMAD.WIDE R50, R52, 0x2, R2 ;  /* 0x0000000234327825 */ /* 0x001fca00078e0202 */
[----:B------:R0:W-:Y:S04]  /*6f570*/  @P1 STG.E.U16 desc[UR6][R50.64], R7 ;  /* 0x0000000732001986 */ /* 0x0001e8000c101506 */
[----:B0-----:R-:W2:Y:S04]  /*6f580*/  LDL.LU R7, [R1+0x212c] ;  /* 0x00212c0001077983 */ /* 0x001ea80000300800 */
[----:B------:R-:W4:Y:S01]  /*6f590*/  LDL.LU R51, [R1+0x8] ;  /* 0x0000080001337983 */ /* 0x000f220000300800 */
[----:B------:R-:W-:Y:S01]  /*6f5a0*/  VIADD R57, R11, 0x38 ;  /* 0x000000380b397836 */ /* 0x000fe20000000000 */
[----:B------:R-:W-:-:S02]  /*6f5b0*/  ISETP.LT.AND P0, PT, R60, UR10, !P0 ;  /* 0x0000000a3c007c0c */ /* 0x000fc4000c701270 */
[----:B------:R-:W-:Y:S02]  /*6f5c0*/  ISETP.LT.AND P6, PT, R61, UR12, !P5 ;  /* 0x0000000c3d007c0c */ /* 0x000fe4000efc1270 */
[----:B------:R-:W-:Y:S01]  /*6f5d0*/  ISETP.GE.AND P3, PT, R55, UR4, PT ;  /* 0x0000000437007c0c */ /* 0x000fe2000bf66270 */
[----:B------:R-:W-:Y:S01]  /*6f5e0*/  ULDC UR4, c[0x0][0x22c] ;  /* 0x00008b0000047ab9 */ /* 0x000fe20000000800 */
[C---:B------:R-:W-:Y:S01]  /*6f5f0*/  VIADD R56, R52.reuse, UR24 ;  /* 0x0000001834387c36 */ /* 0x040fe20008000000 */
[----:B------:R-:W-:Y:S01]  /*6f600*/  ISETP.GE.AND P1, PT, R57, UR4, PT ;  /* 0x0000000439007c0c */ /* 0x000fe2000bf26270 */
[----:B------:R-:W-:Y:S01]  /*6f610*/  ULDC UR4, c[0x0][0x228] ;  /* 0x00008a0000047ab9 */ /* 0x000fe20000000800 */
[----:B------:R-:W-:Y:S01]  /*6f620*/  IMAD.WIDE R52, R52, 0x2, R48 ;  /* 0x0000000234347825 */ /* 0x000fe200078e0230 */
[----:B------:R-:W-:Y:S01]  /*6f630*/  ISETP.LT.AND P5, PT, R60, UR4, !P5 ;  /* 0x000000043c007c0c */ /* 0x000fe2000efa1270 */
[----:B------:R-:W-:Y:S01]  /*6f640*/  ULDC UR4, c[0x0][0x22c] ;  /* 0x00008b0000047ab9 */ /* 0x000fe20000000800 */
[----:B------:R-:W-:Y:S01]  /*6f650*/  ULDC UR10, c[0x0][0x228] ;  /* 0x00008a00000a7ab9 */ /* 0x000fe20000000800 */
[----:B------:R-:W-:-:S04]  /*6f660*/  IMAD.WIDE R54, R56, 0x2, R2 ;  /* 0x0000000238367825 */ /* 0x000fc800078e0202 */
[----:B------:R-:W-:Y:S01]  /*6f670*/  VIADD R50, R11, 0x39 ;  /* 0x000000390b327836 */ /* 0x000fe20000000000 */
[----:B------:R0:W-:Y:S01]  /*6f680*/  @P0 STG.E.U16 desc[UR6][R52.64], R58 ;  /* 0x0000003a34000986 */ /* 0x0001e2000c101506 */
[----:B------:R-:W-:-:S03]  /*6f690*/  ULDC UR12, c[0x0][0x228] ;  /* 0x00008a00000c7ab9 */ /* 0x000fc60000000800 */
[----:B------:R-:W-:Y:S01]  /*6f6a0*/  ISETP.GE.AND P0, PT, R50, UR4, PT ;  /* 0x0000000432007c0c */ /* 0x000fe2000bf06270 */
[----:B------:R-:W-:Y:S01]  /*6f6b0*/  ULDC UR4, c[0x0][0x22c] ;  /* 0x00008b0000047ab9 */ /* 0x000fe20000000800 */
[----:B0-----:R-:W-:Y:S02]  /*6f6c0*/  VIADD R58, R11, 0x3a ;  /* 0x0000003a0b3a7836 */ /* 0x001fe40000000000 */
[----:B------:R-:W-:-:S04]  /*6f6d0*/  VIADD R57, R56, UR24 ;  /* 0x0000001838397c36 */ /* 0x000fc80008000000 */
[----:B------:R-:W-:Y:S01]  /*6f6e0*/  IMAD.WIDE R52, R57, 0x2, R2 ;  /* 0x0000000239347825 */ /* 0x000fe200078e0202 */
[----:B----4-:R0:W-:Y:S01]  /*6f6f0*/  @P6 STG.E.U16 desc[UR6][R54.64], R51 ;  /* 0x0000003336006986 */ /* 0x0101e2000c101506 */
[----:B------:R-:W-:Y:S02]  /*6f700*/  PRMT R59, R51, 0x7632, R59 ;  /* 0x00007632333b7816 */ /* 0x000fe4000000003b */
[----:B0-----:R-:W-:-:S05]  /*6f710*/  IMAD.WIDE R50, R56, 0x2, R48 ;  /* 0x0000000238327825 */ /* 0x001fca00078e0230 */
[----:B------:R0:W-:Y:S01]  /*6f720*/  @P5 STG.E.U16 desc[UR6][R50.64], R59 ;  /* 0x0000003b32005986 */ /* 0x0001e2000c101506 */
[----:B------:R-:W-:Y:S01]  /*6f730*/  ISETP.GE.AND P5, PT, R58, UR4, PT ;  /* 0x000000043a007c0c */ /* 0x000fe2000bfa6270 */
[----:B------:R-:W-:Y:S01]  /*6f740*/  IMAD.WIDE R54, R57, 0x2, R48 ;  /* 0x0000000239367825 */ /* 0x000fe200078e0230 */
[----:B------:R-:W-:Y:S01]  /*6f750*/  ISETP.LT.AND P6, PT, R61, UR8, !P4 ;  /* 0x000000083d007c0c */ /* 0x000fe2000e7c1270 */
[----:B------:R-:W-:Y:S01]  /*6f760*/  ULDC UR4, c[0x0][0x228] ;  /* 0x00008a0000047ab9 */ /* 0x000fe20000000800 */
[----:B0-----:R-:W4:Y:S01]  /*6f770*/  LDL.LU R59, [R1+0x5ec] ;  /* 0x0005ec00013b7983 */ /* 0x001f220000300800 */
[----:B------:R-:W-:Y:S01]  /*6f780*/  PRMT R56, R10, 0x7632, R56 ;  /* 0x000076320a387816 */ /* 0x000fe20000000038 */
[----:B------:R-:W-:Y:S02]  /*6f790*/  ULDC UR8, c[0x0][0x228] ;  /* 0x00008a0000087ab9 */ /* 0x000fe40000000800 */
[----:B------:R-:W3:Y:S04]  /*6f7a0*/  LDL.LU R58, [R1+0x120] ;  /* 0x00012000013a7983 */ /* 0x000ee80000300800 */
[----:B------:R-:W2:Y:S01]  /*6f7b0*/  LDL.LU R11, [R1+0x124] ;  /* 0x00012400010b7983 */ /* 0x000ea20000300800 */
[----:B------:R-:W-:Y:S01]  /*6f7c0*/  ISETP.LT.AND P4, PT, R60, UR10, !P4 ;  /* 0x0000000a3c007c0c */ /* 0x000fe2000e781270 */
[----:B------:R-:W-:-:S02]  /*6f7d0*/  ULDC UR10, c[0x0][0x228] ;  /* 0x00008a00000a7ab9 */ /* 0x000fc40000000800 */
[----:B------:R0:W-:Y:S01]  /*6f7e0*/  @P6 STG.E.U16 desc[UR6][R52.64], R10 ;  /* 0x0000000a34006986 */ /* 0x0001e2000c101506 */
[----:B------:R-:W-:Y:S01]  /*6f7f0*/  ISETP.LT.AND P6, PT, R61, UR4, !P3 ;  /* 0x000000043d007c0c */ /* 0x000fe2000dfc1270 */
[----:B------:R-:W-:Y:S02]  /*6f800*/  ULDC UR4, c[0x0][0x22c] ;  /* 0x00008b0000047ab9 */ /* 0x000fe40000000800 */
[----:B0-----:R-:W2:Y:S06]  /*6f810*/  LDL.LU R10, [R1+0x128] ;  /* 0x00012800010a7983 */ /* 0x001eac0000300800 */
[----:B------:R0:W-:Y:S02]  /*6f820*/  @P4 STG.E.U16 desc[UR6][R54.64], R56 ;  /* 0x0000003836004986 */ /* 0x0001e4000c101506 */
[----:B0-----:R-:W-:-:S04]  /*6f830*/  VIADD R54, R57, UR24 ;  /* 0x0000001839367c36 */ /* 0x001fc80008000000 */
[----:B------:R-:W-:Y:S01]  /*6f840*/  IMAD.WIDE R52, R54, 0x2, R2 ;  /* 0x0000000236347825 */ /* 0x000fe200078e0202 */
[----:B------:R-:W-:-:S04]  /*6f850*/  PRMT R56, R9, 0x7632, R56 ;  /* 0x0000763209387816 */ /* 0x000fc80000000038 */
[----:B------:R0:W-:Y:S04]  /*6f860*/  @P6 STG.E.U16 desc[UR6][R52.64], R9 ;  /* 0x0000000934006986 */ /* 0x0001e8000c101506 */
[----:B0-----:R-:W2:Y:S01]  /*6f870*/  LDL.LU R9, [R1+0x12c] ;  /* 0x00012c0001097983 */ /* 0x001ea20000300800 */
[----:B------:R-:W-:Y:S01]  /*6f880*/  ISETP.LT.AND P3, PT, R60, UR8, !P3 ;  /* 0x000000083c007c0c */ /* 0x000fe2000df61270 */
[----:B------:R-:W-:Y:S01]  /*6f890*/  ULDC UR8, c[0x0][0x228] ;  /* 0x00008a0000087ab9 */ /* 0x000fe20000000800 */
[----:B------:R-:W-:Y:S01]  /*6f8a0*/  ISETP.LT.AND P4, PT, R61, UR10, !P1 ;  /* 0x0000000a3d007c0c */ /* 0x000fe2000cf81270 */
[----:B------:R-:W-:Y:S01]  /*6f8b0*/  IMAD.WIDE R50, R54, 0x2, R48 ;  /* 0x0000000236327825 */ /* 0x000fe200078e0230 */
[----:B------:R-:W-:Y:S01]  /*6f8c0*/  ISETP.LT.AND P1, PT, R60, UR8, !P1 ;  /* 0x000000083c007c0c */ /* 0x000fe2000cf21270 */
[----:B------:R-:W-:Y:S01]  /*6f8d0*/  ULDC UR8, c[0x0][0x228] ;  /* 0x00008a0000087ab9 */ /* 0x000fe20000000800 */
[----:B------:R-:W-:Y:S01]  /*6f8e0*/  IADD3 R54, R54, UR24, RZ ;  /* 0x0000001836367c10 */ /* 0x000fe2000fffe0ff */
[----:B------:R-:W-:-:S06]  /*6f8f0*/  ULDC UR10, c[0x0][0x228] ;  /* 0x00008a00000a7ab9 */ /* 0x000fcc0000000800 */
[----:B------:R0:W-:Y:S01]  /*6f900*/  @P3 STG.E.U16 desc[UR6][R50.64], R56 ;  /* 0x0000003832003986 */ /* 0x0001e2000c101506 */
[----:B------:R-:W-:-:S04]  /*6f910*/  IMAD.WIDE R52, R54, 0x2, R48 ;  /* 0x0000000236347825 */ /* 0x000fc800078e0230 */
[----:B0-----:R-:W-:-:S04]  /*6f920*/  IMAD.WIDE R50, R54, 0x2, R2 ;  /* 0x0000000236327825 */ /* 0x001fc800078e0202 */
[----:B------:R-:W-:Y:S01]  /*6f930*/  VIADD R54, R54, UR24 ;  /* 0x0000001836367c36 */ /* 0x000fe20008000000 */
[----:B------:R-:W-:Y:S01]  /*6f940*/  PRMT R56, R4, 0x7632, R56 ;  /* 0x0000763204387816 */ /* 0x000fe20000000038 */
[----:B----4-:R-:W-:-:S05]  /*6f950*/  VIADD R55, R59, 0x3b ;  /* 0x0000003b3b377836 */ /* 0x010fca0000000000 */
[----:B------:R-:W-:Y:S01]  /*6f960*/  ISETP.GE.AND P6, PT, R55, UR4, PT ;  /* 0x0000000437007c0c */ /* 0x000fe2000bfc6270 */
[----:B------:R-:W-:Y:S02]  /*6f970*/  ULDC UR4, c[0x0][0x228] ;  /* 0x00008a0000047ab9 */ /* 0x000fe40000000800 */
[----:B------:R-:W-:Y:S01]  /*6f980*/  ISETP.LT.AND P3, PT, R61, UR4, !P0 ;  /* 0x000000043d007c0c */ /* 0x000fe2000c761270 */
[----:B---3--:R0:W-:Y:S01]  /*6f990*/  @P4 STG.E.U16 desc[UR6][R50.64], R58 ;  /* 0x0000003a32004986 */ /* 0x0081e2000c101506 */
[----:B------:R-:W-:Y:S01]  /*6f9a0*/  ISETP.LT.AND P0, PT, R60, UR8, !P0 ;  /* 0x000000083c007c0c */ /* 0x000fe2000c701270 */
[----:B------:R-:W-:Y:S01]  /*6f9b0*/  ULDC UR8, c[0x0][0x228] ;  /* 0x00008a0000087ab9 */ /* 0x000fe20000000800 */
[----:B------:R-:W-:Y:S01]  /*6f9c0*/  PRMT R55, R58, 0x7632, R55 ;  /* 0x000076323a377816 */ /* 0x000fe20000000037 */
[----:B------:R-:W-:-:S04]  /*6f9d0*/  ULDC UR4, c[0x0][0x22c] ;  /* 0x00008b0000047ab9 */ /* 0x000fc80000000800 */
[----:B------:R1:W-:Y:S01]  /*6f9e0*/  @P1 STG.E.U16 desc[UR6][R52.64], R55 ;  /* 0x0000003734001986 */ /* 0x0003e2000c101506 */
[----:B------:R-:W-:Y:S01]  /*6f9f0*/  ISETP.LT.AND P1, PT, R61, UR8, !P5 ;  /* 0x000000083d007c0c */ /* 0x000fe2000ef21270 */
[----:B------:R-:W-:Y:S01]  /*6fa00*/  ULDC UR8, c[0x0][0x228] ;  /* 0x00008a0000087ab9 */ /* 0x000fe20000000800 */
[----:B0-----:R-:W-:-:S05]  /*6fa10*/  IMAD.WIDE R50, R54, 0x2, R2 ;  /* 0x0000000236327825 */ /* 0x001fca00078e0202 */
[----:B------:R0:W-:Y:S01]  /*6fa20*/  @P3 STG.E.U16 desc[UR6][R50.64], R4 ;  /* 0x0000000432003986 */ /* 0x0001e2000c101506 */
[----:B-1----:R-:W-:Y:S02]  /*6fa30*/  VIADD R55, R59, 0x3c ;  /* 0x0000003c3b377836 */ /* 0x002fe40000000000 */
[----:B------:R-:W-:-:S03]  /*6fa40*/  IMAD.WIDE R52, R54, 0x2, R48 ;  /* 0x0000000236347825 */ /* 0x000fc600078e0230 */
[----:B------:R-:W-:Y:S01]  /*6fa50*/  ISETP.GE.AND P4, PT, R55, UR4, PT ;  /* 0x0000000437007c0c */ /* 0x000fe2000bf86270 */
[----:B------:R-:W-:Y:S01]  /*6fa60*/  ULDC UR4, c[0x0][0x228] ;  /* 0x00008a0000047ab9 */ /* 0x000fe20000000800 */
[----:B------:R1:W-:Y:S01]  /*6fa70*/  @P0 STG.E.U16 desc[UR6][R52.64], R56 ;  /* 0x0000003834000986 */ /* 0x0003e2000c101506 */
[----:B0-----:R-:W-:Y:S01]  /*6fa80*/  VIADD R4, R54, UR24 ;  /* 0x0000001836047c36 */ /* 0x001fe20008000000 */
[----:B------:R-:W-:Y:S01]  /*6fa90*/  ISETP.LT.AND P5, PT, R60, UR4, !P5 ;  /* 0x000000043c007c0c */ /* 0x000fe2000efa1270 */
[----:B------:R-:W-:Y:S01]  /*6faa0*/  ULDC UR4, c[0x0][0x22c] ;  /* 0x00008b0000047ab9 */ /* 0x000fe20000000800 */
[----:B------:R-:W-:Y:S01]  /*6fab0*/  ISETP.LT.AND P0, PT, R61, UR8, !P6 ;  /* 0x000000083d007c0c */ /* 0x000fe2000f701270 */
[----:B------:R-:W-:Y:S01]  /*6fac0*/  IMAD.WIDE R50, R4, 0x2, R2 ;  /* 0x0000000204327825 */ /* 0x000fe200078e0202 */
[----:B--2---:R-:W-:Y:S01]  /*6fad0*/  PRMT R55, R11, 0x7632, R55 ;  /* 0x000076320b377816 */ /* 0x004fe20000000037 */
[----:B------:R-:W-:Y:S02]  /*6fae0*/  ULDC UR8, c[0x0][0x228] ;  /* 0x00008a0000087ab9 */ /* 0x000fe40000000800 */
[----:B-1----:R-:W-:-:S02]  /*6faf0*/  VIADD R52, R59, 0x3d ;  /* 0x0000003d3b347836 */ /* 0x002fc40000000000 */
[----:B------:R-:W-:Y:S01]  /*6fb00*/  VIADD R56, R59, 0x3e ;  /* 0x0000003e3b387836 */ /* 0x000fe20000000000 */
[----:B------:R0:W-:Y:S02]  /*6fb10*/  @P1 STG.E.U16 desc[UR6][R50.64], R11 ;  /* 0x0000000b32001986 */ /* 0x0001e4000c101506 */
[----:B------:R-:W-:Y:S01]  /*6fb20*/  ISETP.GE.AND P3, PT, R52, UR4, PT ;  /* 0x0000000434007c0c */ /* 0x000fe2000bf66270 */
[----:B------:R-:W-:Y:S01]  /*6fb30*/  ULDC UR4, c[0x0][0x22c] ;  /* 0x00008b0000047ab9 */ /* 0x000fe20000000800 */
[----:B------:R-:W-:Y:S01]  /*6fb40*/  VIADD R54, R4, UR24 ;  /* 0x0000001804367c36 */ /* 0x000fe20008000000 */
[----:B------:R-:W-:Y:S01]  /*6fb50*/  ISETP.GE.AND P1, PT, R56, UR4, PT ;  /* 0x0000000438007c0c */ /* 0x000fe2000bf26270 */
[----:B------:R-:W-:Y:S02]  /*6fb60*/  ULDC UR4, c[0x0][0x228] ;  /* 0x00008a0000047ab9 */ /* 0x000fe40000000800 */
[----:B------:R-:W-:Y:S01]  /*6fb70*/  IMAD.WIDE R52, R54, 0x2, R2 ;  /* 0x0000000236347825 */ /* 0x000fe200078e0202 */
[----:B------:R-:W-:Y:S01]  /*6fb80*/  ISETP.LT.AND P6, PT, R60, UR4, !P6 ;  /* 0x000000043c007c0c */ /* 0x000fe2000f7c1270 */
[----:B------:R-:W-:-:S02]  /*6fb90*/  ULDC UR4, c[0x0][0x22c] ;  /* 0x00008b0000047ab9 */ /* 0x000fc40000000800 */
[----:B0-----:R-:W-:-:S05]  /*6fba0*/  IMAD.WIDE R50, R4, 0x2, R48 ;  /* 0x0000000204327825 */ /* 0x001fca00078e0230 */
[----:B------:R0:W-:Y:S04]  /*6fbb0*/  @P5 STG.E.U16 desc[UR6][R50.64], R55 ;  /* 0x0000003732005986 */ /* 0x0001e8000c101506 */
[----:B------:R1:W-:Y:S01]  /*6fbc0*/  @P0 STG.E.U16 desc[UR6][R52.64], R5 ;  /* 0x0000000534000986 */ /* 0x0003e2000c101506 */
[----:B------:R-:W-:Y:S01]  /*6fbd0*/  ISETP.LT.AND P0, PT, R61, UR8, !P4 ;  /* 0x000000083d007c0c */ /* 0x000fe2000e701270 */
[----:B------:R-:W-:Y:S01]  /*6fbe0*/  ULDC UR8, c[0x0][0x228] ;  /* 0x00008a0000087ab9 */ /* 0x000fe20000000800 */
[----:B------:R-:W-:Y:S01]  /*6fbf0*/  ISETP.LT.AND P4, PT, R60, UR10, !P4 ;  /* 0x0000000a3c007c0c */ /* 0x000fe2000e781270 */
[----:B------:R-:W-:Y:S01]  /*6fc00*/  ULDC UR10, c[0x0][0x228] ;  /* 0x00008a00000a7ab9 */ /* 0x000fe20000000800 */
[----:B0-----:R-:W-:Y:S01]  /*6fc10*/  PRMT R51, R5, 0x7632, R51 ;  /* 0x0000763205337816 */ /* 0x001fe20000000033 */
[----:B------:R-:W-:-:S02]  /*6fc20*/  VIADD R50, R54, UR24 ;  /* 0x0000001836327c36 */ /* 0x000fc40008000000 */
[----:B-1----:R-:W-:Y:S01]  /*6fc30*/  IMAD.WIDE R4, R54, 0x2, R48 ;  /* 0x0000000236047825 */ /* 0x002fe200078e0230 */
[----:B------:R-:W-:Y:S01]  /*6fc40*/  ISETP.LT.AND P5, PT, R61, UR12, !P3 ;  /* 0x0000000c3d007c0c */ /* 0x000fe2000dfa1270 */
[----:B------:R-:W-:Y:S02]  /*6fc50*/  ULDC UR12, c[0x0][0x228] ;  /* 0x00008a00000c7ab9 */ /* 0x000fe40000000800 */
[C---:B------:R-:W-:Y:S01]  /*6fc60*/  VIADD R52, R59.reuse, 0x3f ;  /* 0x0000003f3b347836 */ /* 0x040fe20000000000 */
[----:B------:R0:W-:Y:S01]  /*6fc70*/  @P6 STG.E.U16 desc[UR6][R4.64], R51 ;  /* 0x0000003304006986 */ /* 0x0001e2000c101506 */
[----:B------:R-:W-:Y:S02]  /*6fc80*/  VIADD R54, R50, UR24 ;  /* 0x0000001832367c36 */ /* 0x000fe40008000000 */
[----:B------:R-:W-:Y:S01]  /*6fc90*/  VIADD R55, R59, 0x40 ;  /* 0x000000403b377836 */ /* 0x000fe20000000000 */
[----:B------:R-:W-:Y:S01]  /*6fca0*/  ISETP.GE.AND P6, PT, R52, UR4, PT ;  /* 0x0000000434007c0c */ /* 0x000fe2000bfc6270 */
[----:B------:R-:W-:Y:S01]  /*6fcb0*/  ULDC UR4, c[0x0][0x22c] ;  /* 0x00008b0000047ab9 */ /* 0x000fe20000000800 */
[----:B------:R-:W-:Y:S01]  /*6fcc0*/  PRMT R56, R10, 0x7632, R56 ;  /* 0x000076320a387816 */ /* 0x000fe20000000038 */
[----:B------:R-:W-:-:S04]  /*6fcd0*/  IMAD.WIDE R52, R54, 0x2, R2 ;  /* 0x0000000236347825 */ /* 0x000fc800078e0202 */
[----:B0-----:R-:W-:-:S04]  /*6fce0*/  IMAD.WIDE R4, R50, 0x2, R2 ;  /* 0x0000000232047825 */ /* 0x001fc800078e0202 */
[--C-:B------:R-:W-:Y:S01]  /*6fcf0*/  IMAD.WIDE R50, R50, 0x2, R48.reuse ;  /* 0x0000000232327825 */ /* 0x100fe200078e0230 */
[----:B------:R0:W-:Y:S01]  /*6fd00*/  @P0 STG.E.U16 desc[UR6][R4.64], R10 ;  /* 0x0000000a04000986 */ /* 0x0001e2000c101506 */
[----:B------:R-:W-:Y:S01]  /*6fd10*/  ISETP.GE.AND P0, PT, R55, UR4, PT ;  /* 0x0000000437007c0c */ /* 0x000fe2000bf06270 */
[----:B------:R-:W-:Y:S02]  /*6fd20*/  ULDC UR4, c[0x0][0x228] ;  /* 0x00008a0000047ab9 */ /* 0x000fe40000000800 */
[----:B------:R1:W-:Y:S01]  /*6fd30*/  @P4 STG.E.U16 desc[UR6][R50.64], R56 ;  /* 0x0000003832004986 */ /* 0x0003e2000c101506 */
[C---:B------:R-:W-:Y:S01]  /*6fd40*/  ISETP.LT.AND P3, PT, R60.reuse, UR4, !P3 ;  /* 0x000000043c007c0c */ /* 0x040fe2000df61270 */
[----:B------:R-:W-:Y:S02]  /*6fd50*/  ULDC UR4, c[0x0][0x22c] ;  /* 0x00008b0000047ab9 */ /* 0x000fe40000000800 */
[----:B------:R2:W-:Y:S01]  /*6fd60*/  @P5 STG.E.U16 desc[UR6][R52.64], R6 ;  /* 0x0000000634005986 */ /* 0x0005e2000c101506 */
[----:B------:R-:W-:Y:S01]  /*6fd70*/  ISETP.LT.AND P5, PT, R61, UR8, !P1 ;  /* 0x000000083d007c0c */ /* 0x000fe2000cfa1270 */
[C---:B0-----:R-:W-:Y:S01]  /*6fd80*/  VIADD R4, R59.reuse, 0x41 ;  /* 0x000000413b047836 */ /* 0x041fe20000000000 */
[----:B------:R-:W-:Y:S01]  /*6fd90*/  ISETP.LT.AND P1, PT, R60, UR10, !P1 ;  /* 0x0000000a3c007c0c */ /* 0x000fe2000cf21270 */
[----:B------:R-:W-:Y:S01]  /*6fda0*/  VIADD R55, R54, UR24 ;  /* 0x0000001836377c36 */ /* 0x000fe20008000000 */
[----:B------:R-:W-:Y:S01]  /*6fdb0*/  ULDC UR8, c[0x0][0x228] ;  /* 0x00008a0000087ab9 */ /* 0x000fe20000000800 */
[----:B-1----:R-:W-:Y:S01]  /*6fdc0*/  VIADD R56, R59, 0x42 ;  /* 0x000000423b387836 */ /* 0x002fe20000000000 */
[----:B------:R-:W-:Y:S01]  /*6fdd0*/  ISETP.GE.AND P4, PT, R4, UR4, PT ;  /* 0x0000000404007c0c */ /* 0x000fe2000bf86270 */
[----:B------:R-:W-:Y:S01]  /*6fde0*/  IMAD.WIDE R4, R54, 0x2, R48 ;  /* 0x0000000236047825 */ /* 0x000fe200078e0230 */
[----:B--2---:R-:W-:Y:S01]  /*6fdf0*/  PRMT R6, R6, 0x7632, R6 ;  /* 0x0000763206067816 */ /* 0x004fe20000000006 */
[----:B------:R-:W-:-:S02]  /*6fe00*/  ULDC UR4, c[0x0][0x22c] ;  /* 0x00008b0000047ab9 */ /* 0x000fc40000000800 */
[----:B------:R-:W-:Y:S01]  /*6fe10*/  IMAD.WIDE R50, R55, 0x2, R2 ;  /* 0x0000000237327825 */ /* 0x000fe200078e0202 */
[----:B------:R-:W-:Y:S01]  /*6fe20*/  PRMT R54, R9, 0x7632, R54 ;  /* 0x0000763209367816 */ /* 0x000fe20000000036 */
[----:B------:R-:W-:Y:S02]  /*6fe30*/  ULDC UR10, c[0x0][0x228] ;  /* 0x00008a00000a7ab9 */ /* 0x000fe40000000800 */
[----:B------:R-:W-:Y:S01]  /*6fe40*/  IMAD.WIDE R52, R55, 0x2, R48 ;  /* 0x0000000237347825 */ /* 0x000fe200078e0230 */
[----:B------:R0:W-:Y:S01]  /*6fe50*/  @P3 STG.E.U16 desc[UR6][R4.64], R6 ;  /* 0x0000000604003986 */ /* 0x0001e2000c101506 */
[----:B------:R-:W-:Y:S01]  /*6fe60*/  ISETP.GE.AND P3, PT, R56, UR4, PT ;  /* 0x0000000438007c0c */ /* 0x000fe2000bf66270 */
[----:B------:R-:W-:Y:S02]  /*6fe70*/  ULDC UR4, c[0x0][0x228] ;  /* 0x00008a0000047ab9 */ /* 0x000fe40000000800 */
[----:B------:R1:W-:Y:S04]  /*6fe80*/  @P5 STG.E.U16 desc[UR6][R50.64], R9 ;  /* 0x0000000932005986 */ /* 0x0003e8000c101506 */
[----:B------:R2:W-:Y:S01]  /*6fe90*/  @P1 STG.E.U16 desc[UR6][R52.64], R54 ;  /* 0x0000003634001986 */ /* 0x0005e2000c101506 */
[----:B------:R-:W-:Y:S01]  /*6fea0*/  ISETP.LT.AND P1, PT, R61, UR4, !P6 ;  /* 0x000000043d007c0c */ /* 0x000fe2000f721270 */
[----:B------:R-:W-:Y:S01]  /*6feb0*/  ULDC UR4, c[0x0][0x22c] ;  /* 0x00008b0000047ab9 */ /* 0x000fe20000000800 */
[----:B------:R-:W-:Y:S01]  /*6fec0*/  ISETP.LT.AND P6, PT, R60, UR8, !P6 ;  /* 0x000000083c007c0c */ /* 0x000fe2000f7c1270 */
[----:B0-----:R-:W-:Y:S01]  /*6fed0*/  VIADD R4, R55, UR24 ;  /* 0x0000001837047c36 */ /* 0x001fe20008000000 */
[----:B------:R-:W3:Y:S01]  /*6fee0*/  LDL.LU R56, [R1+0x114] ;  /* 0x0001140001387983 */ /* 0x000ee20000300800 */
[----:B------:R-:W-:Y:S01]  /*6fef0*/  PRMT R6, R7, 0x7632, R6 ;  /* 0x0000763207067816 */ /* 0x000fe20000000006 */
[----:B------:R-:W-:Y:S01]  /*6ff00*/  ULDC UR8, c[0x0][0x228] ;  /* 0x00008a0000087ab9 */ /* 0x000fe20000000800 */
[C---:B-1----:R-:W-:Y:S01]  /*6ff10*/  IMAD.WIDE R50, R4.reuse, 0x2, R2 ;  /* 0x0000000204327825 */ /* 0x042fe200078e0202 */
[----:B------:R-:W4:Y:S03]  /*6ff20*/  LDL.LU R57, [R1+0x104] ;  /* 0x0001040001397983 */ /* 0x000f260000300800 */
[----:B--2---:R-:W-:Y:S01]  /*6ff30*/  IMAD.WIDE R52, R4, 0x2, R48 ;  /* 0x0000000204347825 */ /* 0x004fe200078e0230 */
[----:B------:R-:W2:Y:S04]  /*6ff40*/  LDL.LU R58, [R1+0x118] ;  /* 0x00011800013a7983 */ /* 0x000ea80000300800 */
[----:B------:R-:W2:Y:S04]  /*6ff50*/  LDL.LU R10, [R1+0x108] ;  /* 0x00010800010a7983 */ /* 0x000ea80000300800 */
[----:B------:R-:W2:Y:S04]  /*6ff60*/  LDL.LU R9, [R1+0x11c] ;  /* 0x00011c0001097983 */ /* 0x000ea80000300800 */
[----:B------:R-:W-:Y:S04]  /*6ff70*/  @P1 STG.E.U16 desc[UR6][R50.64], R7 ;  /* 0x0000000732001986 */ /* 0x000fe8000c101506 */
[----:B------:R-:W2:Y:S04]  /*6ff80*/  LDL.LU R11, [R1+0x10c] ;  /* 0x00010c00010b7983 */ /* 0x000ea80000300800 */
[----:B------:R0:W-:Y:S04]  /*6ff90*/  @P6 STG.E.U16 desc[UR6][R52.64], R6 ;  /* 0x0000000634006986 */ /* 0x0001e8000c101506 */
[----:B0-----:R-:W3:Y:S04]  /*6ffa0*/  LDL.LU R52, [R1+0x110] ;  /* 0x0001100001347983 */ /* 0x001ee80000300800 */
[----:B------:R-:W4:Y:S01]  /*6ffb0*/  LDL.LU R53, [R1+0x100] ;  /* 0x0001000001357983 */ /* 0x000f220000300800 */
        /* <DEDUP_REMOVED lines=21> */
[----:B----4-:R-:W-:-:S03]  /*70110*/  PRMT R50, R53, 0x7632, R50 ;  /* 0x0000763235327816 */ /* 0x010fc60000000032 */
        /* <DEDUP_REMOVED lines=9> */
[C---:B------:R-:W-:Y:S01]  /*701b0*/  IADD3 R5, R59.reuse, 0x45, RZ ;  /* 0x000000453b057810 */ /* 0x040fe20007ffe0ff */
[----:B------:R-:W-:Y:S01]  /*701c0*/  VIADD R52, R59, 0x46 ;  /* 0x000000463b347836 */ /* 0x000fe20000000000 */
[----:B------:R-:W-:Y:S01]  /*701d0*/  ISETP.LT.AND P6, PT, R61, UR8, !P1 ;  /* 0x000000083d007c0c */ /* 0x000fe2000cfc1270 */
[----:B------:R-:W-:Y:S01]  /*701e0*/  ULDC UR8, c[0x0][0x228] ;  /* 0x00008a0000087ab9 */ /* 0x000fe20000000800 */
[----:B-1----:R-:W-:Y:S01]  /*701f0*/  IMAD.WIDE R6, R4, 0x2, R2 ;  /* 0x0000000204067825 */ /* 0x002fe200078e0202 */
[----:B------:R-:W-:Y:S01]  /*70200*/  ISETP.GE.AND P3, PT, R5, UR4, PT ;  /* 0x0000000405007c0c */ /* 0x000fe2000bf66270 */
[----:B------:R-:W-:-:S03]  /*70210*/  ULDC UR4, c[0x0][0x22c] ;  /* 0x00008b0000047ab9 */ /* 0x000fc60000000800 */
[----:B------:R0:W-:Y:S01]  /*70220*/  @P5 STG.E.U16 desc[UR6][R6.64], R56 ;  /* 0x0000003806005986 */ /* 0x0001e2000c101506 */
[----:B------:R-:W-:Y:S01]  /*70230*/  ISETP.GE.AND P5, PT, R52, UR4, PT ;  /* 0x0000000434007c0c */ /* 0x000fe2000bfa6270 */
[----:B------:R-:W-:Y:S01]  /*70240*/  VIADD R50, R4, UR24 ;  /* 0x0000001804327c36 */ /* 0x000fe20008000000 */
[----:B------:R-:W-:Y:S01]  /*70250*/  ULDC UR4, c[0x0][0x228] ;  /* 0x00008a0000047ab9 */ /* 0x000fe20000000800 */
[----:B------:R-:W-:Y:S01]  /*70260*/  PRMT R51, R56, 0x7632, R51 ;  /* 0x0000763238337816 */ /* 0x000fe20000000033 */
[----:B------:R-:W-:Y:S01]  /*70270*/  IMAD.WIDE R4, R4, 0x2, R48 ;  /* 0x0000000204047825 */ /* 0x000fe200078e0230 */
[----:B------:R-:W-:Y:S01]  /*70280*/  ISETP.LT.AND P1, PT, R60, UR4, !P1 ;  /* 0x000000043c007c0c */ /* 0x000fe2000cf21270 */
[----:B------:R-:W-:Y:S02]  /*70290*/  ULDC UR4, c[0x0][0x22c] ;  /* 0x00008b0000047ab9 */ /* 0x000fe40000000800 */
[----:B0-----:R-:W-:Y:S01]  /*702a0*/  IMAD.WIDE R6, R50, 0x2, R2 ;  /* 0x0000000232067825 */ /* 0x001fe200078e0202 */
[----:B------:R0:W-:Y:S01]  /*702b0*/  @P4 STG.E.U16 desc[UR6][R4.64], R51 ;  /* 0x0000003304004986 */ /* 0x0001e2000c101506 */
[----:B------:R-:W-:Y:S01]  /*702c0*/  ISETP.LT.AND P4, PT, R61, UR8, !P0 ;  /* 0x000000083d007c0c */ /* 0x000fe2000c781270 */
[----:B------:R-:W-:-:S02]  /*702d0*/  ULDC UR8, c[0x0][0x228] ;  /* 0x00008a0000087ab9 */ /* 0x000fc40000000800 */
[----:B------:R1:W-:Y:S01]  /*702e0*/  @P6 STG.E.U16 desc[UR6][R6.64], R57 ;  /* 0x0000003906006986 */ /* 0x0003e2000c101506 */
[----:B------:R-:W-:Y:S01]  /*702f0*/  ISETP.LT.AND P0, PT, R60, UR10, !P0 ;  /* 0x0000000a3c007c0c */ /* 0x000fe2000c701270 */
[----:B------:R-:W-:Y:S01]  /*70300*/  ULDC UR10, c[0x0][0x228] ;  /* 0x00008a00000a7ab9 */ /* 0x000fe20000000800 */
[----:B------:R-:W-:Y:S01]  /*70310*/  ISETP.LT.AND P6, PT, R61, UR12, !P3 ;  /* 0x0000000c3d007c0c */ /* 0x000fe2000dfc1270 */
[----:B------:R-:W-:Y:S01]  /*70320*/  ULDC UR12, c[0x0][0x228] ;  /* 0x00008a00000c7ab9 */ /* 0x000fe20000000800 */
[----:B0-----:R-:W-:Y:S01]  /*70330*/  IMAD.WIDE R4, R50, 0x2, R48 ;  /* 0x0000000232047825 */ /* 0x001fe200078e0230 */
[----:B-1----:R-:W-:-:S03]  /*70340*/  PRMT R6, R57, 0x7632, R6 ;  /* 0x0000763239067816 */ /* 0x002fc60000000006 */
[----:B------:R-:W-:Y:S02]  /*70350*/  VIADD R7, R59, 0x47 ;  /* 0x000000473b077836 */ /* 0x000fe40000000000 */
[----:B------:R-:W-:Y:S01]  /*70360*/  VIADD R50, R50, UR24 ;  /* 0x0000001832327c36 */ /* 0x000fe20008000000 */
[----:B------:R0:W-:Y:S02]  /*70370*/  @P1 STG.E.U16 desc[UR6][R4.64], R6 ;  /* 0x0000000604001986 */ /* 0x0001e4000c101506 */
[----:B------:R-:W-:Y:S01]  /*70380*/  ISETP.GE.AND P1, PT, R7, UR4, PT ;  /* 0x0000000407007c0c */ /* 0x000fe2000bf26270 */
[----:B------:R-:W-:Y:S01]  /*70390*/  VIADD R7, R59, 0x48 ;  /* 0x000000483b077836 */ /* 0x000fe20000000000 */
[----:B--2---:R-:W-:Y:S01]  /*703a0*/  PRMT R54, R58, 0x7632, R54 ;  /* 0x000076323a367816 */ /* 0x004fe20000000036 */
[----:B------:R-:W-:Y:S01]  /*703b0*/  ULDC UR4, c[0x0][0x22c] ;  /* 0x00008b0000047ab9 */ /* 0x000fe20000000800 */
[C---:B0-----:R-:W-:Y:S02]  /*703c0*/  VIADD R6, R50.reuse, UR24 ;  /* 0x0000001832067c36 */ /* 0x041fe40008000000 */
[----:B------:R-:W-:-:S04]  /*703d0*/  IMAD.WIDE R4, R50, 0x2, R2 ;  /* 0x0000000232047825 */ /* 0x000fc800078e0202 */
[----:B------:R-:W-:Y:S01]  /*703e0*/  IMAD.WIDE R50, R50, 0x2, R48 ;  /* 0x0000000232327825 */ /* 0x000fe200078e0230 */
[----:B------:R0:W-:Y:S01]  /*703f0*/  @P4 STG.E.U16 desc[UR6][R4.64], R58 ;  /* 0x0000003a04004986 */ /* 0x0001e2000c101506 */
[----:B------:R-:W-:Y:S01]  /*70400*/  ISETP.GE.AND P4, PT, R7, UR4, PT ;  /* 0x0000000407007c0c */ /* 0x000fe2000bf86270 */
[----:B------:R-:W-:Y:S01]  /*70410*/  ULDC UR4, c[0x0][0x228] ;  /* 0x00008a0000047ab9 */ /* 0x000fe20000000800 */
[----:B------:R-:W-:Y:S01]  /*70420*/  IMAD.WIDE R52, R6, 0x2, R2 ;  /* 0x0000000206347825 */ /* 0x000fe200078e0202 */
[----:B------:R1:W-:Y:S01]  /*70430*/  @P0 STG.E.U16 desc[UR6][R50.64], R54 ;  /* 0x0000003632000986 */ /* 0x0003e2000c101506 */
[----:B------:R-:W-:Y:S01]  /*70440*/  ISETP.LT.AND P3, PT, R60, UR4, !P3 ;  /* 0x000000043c007c0c */ /* 0x000fe2000df61270 */
[----:B------:R-:W-:Y:S02]  /*70450*/  ULDC UR4, c[0x0][0x22c] ;  /* 0x00008b0000047ab9 */ /* 0x000fe40000000800 */
[----:B------:R-:W-:Y:S01]  /*70460*/  @P6 STG.E.U16 desc[UR6][R52.64], R10 ;  /* 0x0000000a34006986 */ /* 0x000fe2000c101506 */
[----:B------:R-:W-:Y:S01]  /*70470*/  ISETP.LT.AND P6, PT, R61, UR8, !P5 ;  /* 0x000000083d007c0c */ /* 0x000fe2000efc1270 */
[----:B------:R-:W-:Y:S01]  /*70480*/  ULDC UR8, c[0x0][0x228] ;  /* 0x00008a0000087ab9 */ /* 0x000fe20000000800 */
[----:B0-----:R-:W-:Y:S01]  /*70490*/  VIADD R4, R59, 0x49 ;  /* 0x000000493b047836 */ /* 0x001fe20000000000 */
[----:B------:R-:W-:-:S04]  /*704a0*/  PRMT R5, R10, 0x7632, R5 ;  /* 0x000076320a057816 */ /* 0x000fc80000000005 */
[----:B------:R-:W-:Y:S01]  /*704b0*/  ISETP.GE.AND P0, PT, R4, UR4, PT ;  /* 0x0000000404007c0c */ /* 0x000fe2000bf06270 */
[C---:B------:R-:W-:Y:S01]  /*704c0*/  VIADD R4, R6.reuse, UR24 ;  /* 0x0000001806047c36 */ /* 0x040fe20008000000 */
[----:B------:R-:W-:Y:S01]  /*704d0*/  PRMT R55, R9, 0x7632, R55 ;  /* 0x0000763209377816 */ /* 0x000fe20000000037 */
[----:B------:R-:W-:Y:S01]  /*704e0*/  IMAD.WIDE R6, R6, 0x2, R48 ;  /* 0x0000000206067825 */ /* 0x000fe200078e0230 */
[----:B------:R-:W-:Y:S01]  /*704f0*/  ISETP.LT.AND P5, PT, R60, UR10, !P5 ;  /* 0x0000000a3c007c0c */ /* 0x000fe2000efa1270 */
[----:B------:R-:W-:Y:S01]  /*70500*/  ULDC UR4, c[0x0][0x22c] ;  /* 0x00008b0000047ab9 */ /* 0x000fe20000000800 */
[----:B------:R-:W-:Y:S01]  /*70510*/  ULDC UR10, c[0x0][0x228] ;  /* 0x00008a00000a7ab9 */ /* 0x000fe20000000800 */
[----:B-1----:R-:W-:Y:S01]  /*70520*/  IMAD.WIDE R50, R4, 0x2, R2 ;  /* 0x0000000204327825 */ /* 0x002fe200078e0202 */
[----:B------:R-:W-:Y:S04]  /*70530*/  @P3 STG.E.U16 desc[UR6][R6.64], R5 ;  /* 0x0000000506003986 */ /* 0x000fe8000c101506 */
[----:B------:R0:W-:Y:S04]  /*70540*/  @P6 STG.E.U16 desc[UR6][R50.64], R9 ;  /* 0x0000000932006986 */ /* 0x0001e8000c101506 */
[----:B0-----:R-:W2:Y:S04]  /*70550*/  LDL.LU R9, [R1+0xf0] ;  /* 0x0000f00001097983 */ /* 0x001ea80000300800 */
[----:B------:R-:W3:Y:S01]  /*70560*/  LDL R10, [R1+0xe0] ;  /* 0x0000e000010a7983 */ /* 0x000ee20000100800 */
[----:B------:R-:W-:-:S02]  /*70570*/  VIADD R54, R59, 0x4a ;  /* 0x0000004a3b367836 */ /* 0x000fc40000000000 */
[----:B------:R-:W-:-:S03]  /*70580*/  IMAD.WIDE R52, R4, 0x2, R48 ;  /* 0x0000000204347825 */ /* 0x000fc600078e0230 */
[----:B------:R-:W-:Y:S01]  /*70590*/  ISETP.GE.AND P3, PT, R54, UR4, PT ;  /* 0x0000000436007c0c */ /* 0x000fe2000bf66270 */
[----:B------:R-:W-:Y:S01]  /*705a0*/  ULDC UR4, c[0x0][0x228] ;  /* 0x00008a0000047ab9 */ /* 0x000fe20000000800 */
[----:B------:R0:W-:Y:S01]  /*705b0*/  @P5 STG.E.U16 desc[UR6][R52.64], R55 ;  /* 0x0000003734005986 */ /* 0x0001e2000c101506 */
[C---:B------:R-:W-:Y:S01]  /*705c0*/  ISETP.LT.AND P5, PT, R61.reuse, UR4, !P1 ;  /* 0x000000043d007c0c */ /* 0x040fe2000cfa1270 */
[----:B------:R-:W-:Y:S01]  /*705d0*/  VIADD R50, R4, UR24 ;  /* 0x0000001804327c36 */ /* 0x000fe20008000000 */
[----:B------:R-:W-:Y:S01]  /*705e0*/  ISETP.LT.AND P1, PT, R60, UR8, !P1 ;  /* 0x000000083c007c0c */ /* 0x000fe2000cf21270 */
[----:B------:R-:W-:Y:S01]  /*705f0*/  ULDC UR8, c[0x0][0x228] ;  /* 0x00008a0000087ab9 */ /* 0x000fe20000000800 */
[----:B------:R-:W-:Y:S01]  /*70600*/  ISETP.LT.AND P6, PT, R61, UR10, !P4 ;  /* 0x0000000a3d007c0c */ /* 0x000fe2000e7c1270 */
[----:B------:R-:W-:Y:S01]  /*70610*/  IMAD.WIDE R6, R50, 0x2, R2 ;  /* 0x0000000232067825 */ /* 0x000fe200078e0202 */
[----:B------:R-:W-:Y:S01]  /*70620*/  ISETP.LT.AND P4, PT, R60, UR8, !P4 ;  /* 0x000000083c007c0c */ /* 0x000fe2000e781270 */
[----:B------:R-:W-:Y:S01]  /*70630*/  ULDC UR4, c[0x0][0x22c] ;  /* 0x00008b0000047ab9 */ /* 0x000fe20000000800 */
[----:B------:R-:W-:Y:S01]  /*70640*/  ULDC UR8, c[0x0][0x228] ;  /* 0x00008a0000087ab9 */ /* 0x000fe20000000800 */
[----:B------:R-:W-:Y:S01]  /*70650*/  IMAD.WIDE R4, R50, 0x2, R48 ;  /* 0x0000000232047825 */ /* 0x000fe200078e0230 */
[----:B------:R-:W-:Y:S01]  /*70660*/  ULDC UR10, c[0x0][0x228] ;  /* 0x00008a00000a7ab9 */ /* 0x000fe20000000800 */
[----:B0-----:R-:W-:Y:S01]  /*70670*/  PRMT R52, R11, 0x7632, R52 ;  /* 0x000076320b347816 */ /* 0x001fe20000000034 */
[----:B------:R-:W4:Y:S01]  /*70680*/  LDL.LU R53, [R1+0xf4] ;  /* 0x0000f40001357983 */ /* 0x000f220000300800 */
[----:B------:R-:W-:-:S02]  /*70690*/  VIADD R51, R59, 0x4b ;  /* 0x0000004b3b337836 */ /* 0x000fc40000000000 */
[----:B------:R-:W-:Y:S01]  /*706a0*/  VIADD R50, R50, UR24 ;  /* 0x0000001832327c36 */ /* 0x000fe20008000000 */
[----:B------:R0:W-:Y:S02]  /*706b0*/  @P5 STG.E.U16 desc[UR6][R6.64], R11 ;  /* 0x0000000b06005986 */ /* 0x0001e4000c101506 */
[----:B------:R-:W-:Y:S01]  /*706c0*/  ISETP.GE.AND P5, PT, R51, UR4, PT ;  /* 0x0000000433007c0c */ /* 0x000fe2000bfa6270 */
[----:B------:R-:W-:Y:S01]  /*706d0*/  ULDC UR4, c[0x0][0x228] ;  /* 0x00008a0000047ab9 */ /* 0x000fe20000000800 */
[----:B------:R1:W-:Y:S01]  /*706e0*/  @P1 STG.E.U16 desc[UR6][R4.64], R52 ;  /* 0x0000003404001986 */ /* 0x0003e2000c101506 */
[----:B0-----:R-:W-:-:S03]  /*706f0*/  IMAD.WIDE R6, R50, 0x2, R48 ;  /* 0x0000000232067825 */ /* 0x001fc600078e0230 */
[----:B------:R-:W4:Y:S01]  /*70700*/  LDL.LU R11, [R1+0xf8] ;  /* 0x0000f800010b7983 */ /* 0x000f220000300800 */
[----:B-1----:R-:W-:-:S03]  /*70710*/  IMAD.WIDE R4, R50, 0x2, R2 ;  /* 0x0000000232047825 */ /* 0x002fc600078e0202 */
[----:B------:R-:W4:Y:S01]  /*70720*/  LDL.LU R55, [R1+0xe8] ;  /* 0x0000e80001377983 */ /* 0x000f220000300800 */
[----:B------:R-:W-:Y:S01]  /*70730*/  ISETP.LT.AND P1, PT, R61, UR4, !P0 ;  /* 0x000000043d007c0c */ /* 0x000fe2000c721270 */
[----:B------:R-:W-:Y:S02]  /*70740*/  ULDC UR4, c[0x0][0x22c] ;  /* 0x00008b0000047ab9 */ /* 0x000fe40000000800 */
[----:B------:R-:W4:Y:S04]  /*70750*/  LDL.LU R56, [R1+0xfc] ;  /* 0x0000fc0001387983 */ /* 0x000f280000300800 */
[----:B------:R-:W4:Y:S04]  /*70760*/  LDL.LU R58, [R1+0xec] ;  /* 0x0000ec00013a7983 */ /* 0x000f280000300800 */
[----:B------:R-:W4:Y:S01]  /*70770*/  LDL.LU R57, [R1+0x130] ;  /* 0x0001300001397983 */ /* 0x000f220000300800 */
[----:B--2---:R-:W-:-:S03]  /*70780*/  PRMT R51, R9, 0x7632, R51 ;  /* 0x0000763209337816 */ /* 0x004fc60000000033 */
[----:B------:R0:W-:Y:S04]  /*70790*/  @P6 STG.E.U16 desc[UR6][R4.64], R9 ;  /* 0x0000000904006986 */ /* 0x0001e8000c101506 */
[----:B------:R1:W-:Y:S01]  /*707a0*/  @P4 STG.E.U16 desc[UR6][R6.64], R51 ;  /* 0x0000003306004986 */ /* 0x0003e2000c101506 */
[----:B---3--:R-:W-:-:S03]  /*707b0*/  PRMT R52, R10, 0x7632, R52 ;  /* 0x000076320a347816 */ /* 0x008fc60000000034 */
[----:B0-----:R-:W2:Y:S01]  /*707c0*/  LDL.LU R9, [R1+0x2128] ;  /* 0x0021280001097983 */ /* 0x001ea20000300800 */
[----:B-1----:R-:W-:-:S03]  /*707d0*/  VIADD R51, R59, 0x4c ;  /* 0x0000004c3b337836 */ /* 0x002fc60000000000 */
[----:B------:R-:W3:Y:S02]  /*707e0*/  LDL.LU R10, [R1+0x2124] ;  /* 0x00212400010a7983 */ /* 0x000ee40000300800 */
[----:B------:R-:W-:Y:S01]  /*707f0*/  ISETP.GE.AND P4, PT, R51, UR4, PT ;  /* 0x0000000433007c0c */ /* 0x000fe2000bf86270 */
[----:B------:R-:W-:Y:S01]  /*70800*/  VIADD R50, R50, UR24 ;  /* 0x0000001832327c36 */ /* 0x000fe20008000000 */
[----:B------:R-:W4:Y:S01]  /*70810*/  LDL.LU R51, [R1+0xe0] ;  /* 0x0000e00001337983 */ /* 0x000f220000300800 */
[----:B------:R-:W-:Y:S01]  /*70820*/  ISETP.LT.AND P0, PT, R60, UR8, !P0 ;  /* 0x000000083c007c0c */ /* 0x000fe2000c701270 */
[----:B------:R-:W-:Y:S01]  /*70830*/  ULDC UR8, c[0x0][0x228] ;  /* 0x00008a0000087ab9 */ /* 0x000fe20000000800 */
[----:B------:R-:W-:Y:S01]  /*70840*/  ULDC UR4, c[0x0][0x228] ;  /* 0x00008a0000047ab9 */ /* 0x000fe20000000800 */
[----:B------:R-:W-:Y:S01]  /*70850*/  ISETP.LT.AND P6, PT, R61, UR8, !P3 ;  /* 0x000000083d007c0c */ /* 0x000fe2000dfc1270 */
[----:B------:R-:W-:Y:S01]  /*70860*/  IMAD.WIDE R4, R50, 0x2, R2 ;  /* 0x0000000232047825 */ /* 0x000fe200078e0202 */
[----:B------:R-:W-:-:S03]  /*70870*/  ULDC UR8, c[0x0][0x228] ;  /* 0x00008a0000087ab9 */ /* 0x000fc60000000800 */
[----:B------:R-:W-:-:S04]  /*70880*/  IMAD.WIDE R6, R50, 0x2, R48 ;  /* 0x0000000232067825 */ /* 0x000fc800078e0230 */
[----:B------:R-:W-:Y:S01]  /*70890*/  VIADD R50, R50, UR24 ;  /* 0x0000001832327c36 */ /* 0x000fe20008000000 */
[----:B----4-:R0:W-:Y:S04]  /*708a0*/  @P1 STG.E.U16 desc[UR6][R4.64], R51 ;  /* 0x0000003304001986 */ /* 0x0101e8000c101506 */
[----:B------:R-:W-:Y:S01]  /*708b0*/  @P0 STG.E.U16 desc[UR6][R6.64], R52 ;  /* 0x0000003406000986 */ /* 0x000fe2000c101506 */
[----:B0-----:R-:W-:-:S04]  /*708c0*/  IMAD.WIDE R4, R50, 0x2, R2 ;  /* 0x0000000232047825 */ /* 0x001fc800078e0202 */
[C---:B------:R-:W-:Y:S01]  /*708d0*/  VIADD R51, R50.reuse, UR24 ;  /* 0x0000001832337c36 */ /* 0x040fe20008000000 */
[----:B------:R0:W-:Y:S02]  /*708e0*/  @P6 STG.E.U16 desc[UR6][R4.64], R53 ;  /* 0x0000003504006986 */ /* 0x0001e4000c101506 */
[----:B0-----:R-:W-:Y:S02]  /*708f0*/  IMAD.WIDE R4, R50, 0x2, R48 ;  /* 0x0000000232047825 */ /* 0x001fe400078e0230 */
[----:B------:R-:W4:Y:S02]  /*70900*/  LDL.LU R50, [R1+0xe4] ;  /* 0x0000e40001327983 */ /* 0x000f240000300800 */
[----:B------:R-:W-:Y:S01]  /*70910*/  VIADD R6, R59, 0x4d ;  /* 0x0000004d3b067836 */ /* 0x000fe20000000000 */
[----:B------:R-:W-:Y:S01]  /*70920*/  ISETP.LT.AND P3, PT, R60, UR4, !P3 ;  /* 0x000000043c007c0c */ /* 0x000fe2000df61270 */
[----:B------:R-:W-:Y:S01]  /*70930*/  ULDC UR4, c[0x0][0x22c] ;  /* 0x00008b0000047ab9 */ /* 0x000fe20000000800 */
[----:B------:R-:W-:Y:S01]  /*70940*/  PRMT R52, R53, 0x7632, R52 ;  /* 0x0000763235347816 */ /* 0x000fe20000000034 */
[----:B------:R-:W-:Y:S01]  /*70950*/  VIADD R53, R59, 0x4e ;  /* 0x0000004e3b357836 */ /* 0x000fe20000000000 */
[----:B------:R-:W-:Y:S01]  /*70960*/  ISETP.LT.AND P1, PT, R61, UR8, !P5 ;  /* 0x000000083d007c0c */ /* 0x000fe2000ef21270 */
[----:B------:R-:W-:Y:S01]  /*70970*/  ULDC UR8, c[0x0][0x228] ;  /* 0x00008a0000087ab9 */ /* 0x000fe20000000800 */
[----:B------:R-:W-:Y:S01]  /*70980*/  ISETP.GE.AND P0, PT, R6, UR4, PT ;  /* 0x0000000406007c0c */ /* 0x000fe2000bf06270 */
[----:B------:R-:W-:-:S02]  /*70990*/  ULDC UR4, c[0x0][0x22c] ;  /* 0x00008b0000047ab9 */ /* 0x000fc40000000800 */
[----:B------:R-:W-:Y:S01]  /*709a0*/  ISETP.GE.AND P6, PT, R53, UR4, PT ;  /* 0x0000000435007c0c */ /* 0x000fe2000bfc6270 */
[----:B------:R-:W-:Y:S01]  /*709b0*/  ULDC UR4, c[0x0][0x228] ;  /* 0x00008a0000047ab9 */ /* 0x000fe20000000800 */
[----:B------:R-:W-:Y:S01]  /*709c0*/  IMAD.WIDE R6, R51, 0x2, R2 ;  /* 0x0000000233067825 */ /* 0x000fe200078e0202 */
[C---:B------:R-:W-:Y:S01]  /*709d0*/  ISETP.LT.AND P5, PT, R60.reuse, UR4, !P5 ;  /* 0x000000043c007c0c */ /* 0x040fe2000efa1270 */
[----:B------:R0:W-:Y:S01]  /*709e0*/  @P3 STG.E.U16 desc[UR6][R4.64], R52 ;  /* 0x0000003404003986 */ /* 0x0001e2000c101506 */
[----:B------:R-:W-:Y:S01]  /*709f0*/  ULDC UR4, c[0x0][0x22c] ;  /* 0x00008b0000047ab9 */ /* 0x000fe20000000800 */
[----:B------:R-:W-:Y:S01]  /*70a00*/  ISETP.LT.AND P3, PT, R61, UR12, !P0 ;  /* 0x0000000c3d007c0c */ /* 0x000fe2000c761270 */
[----:B------:R-:W-:Y:S01]  /*70a10*/  VIADD R53, R59, 0x50 ;  /* 0x000000503b357836 */ /* 0x000fe20000000000 */
[----:B------:R-:W-:Y:S01]  /*70a20*/  PRMT R54, R11, 0x7632, R54 ;  /* 0x000076320b367816 */ /* 0x000fe20000000036 */
[----:B------:R-:W-:Y:S01]  /*70a30*/  ULDC UR12, c[0x0][0x228] ;  /* 0x00008a00000c7ab9 */ /* 0x000fe20000000800 */
[----:B0-----:R-:W-:Y:S01]  /*70a40*/  IMAD.WIDE R4, R51, 0x2, R48 ;  /* 0x0000000233047825 */ /* 0x001fe200078e0230 */
[----:B----4-:R0:W-:Y:S01]  /*70a50*/  @P1 STG.E.U16 desc[UR6][R6.64], R50 ;  /* 0x0000003206001986 */ /* 0x0101e2000c101506 */
[----:B------:R-:W-:Y:S01]  /*70a60*/  ISETP.LT.AND P1, PT, R61, UR8, !P4 ;  /* 0x000000083d007c0c */ /* 0x000fe2000e721270 */
[----:B------:R-:W-:Y:S01]  /*70a70*/  ULDC UR8, c[0x0][0x228] ;  /* 0x00008a0000087ab9 */ /* 0x000fe20000000800 */
[----:B------:R-:W-:Y:S01]  /*70a80*/  ISETP.LT.AND P4, PT, R60, UR10, !P4 ;  /* 0x0000000a3c007c0c */ /* 0x000fe2000e781270 */
[----:B------:R-:W-:Y:S01]  /*70a90*/  ULDC UR10, c[0x0][0x228] ;  /* 0x00008a00000a7ab9 */ /* 0x000fe20000000800 */
[----:B0-----:R-:W-:-:S02]  /*70aa0*/  PRMT R7, R50, 0x7632, R7 ;  /* 0x0000763232077816 */ /* 0x001fc40000000007 */
[----:B------:R-:W-:Y:S01]  /*70ab0*/  IADD3 R6, R51, UR24, RZ ;  /* 0x0000001833067c10 */ /* 0x000fe2000fffe0ff */
[----:B------:R-:W-:Y:S02]  /*70ac0*/  VIADD R50, R59, 0x4f ;  /* 0x0000004f3b327836 */ /* 0x000fe40000000000 */
[----:B------:R0:W-:Y:S03]  /*70ad0*/  @P5 STG.E.U16 desc[UR6][R4.64], R7 ;  /* 0x0000000704005986 */ /* 0x0001e6000c101506 */
[----:B------:R-:W-:Y:S01]  /*70ae0*/  ISETP.GE.AND P5, PT, R50, UR4, PT ;  /* 0x0000000432007c0c */ /* 0x000fe2000bfa6270 */
[----:B------:R-:W-:Y:S01]  /*70af0*/  ULDC UR4, c[0x0][0x22c] ;  /* 0x00008b0000047ab9 */ /* 0x000fe20000000800 */
[C---:B------:R-:W-:Y:S02]  /*70b00*/  VIADD R52, R6.reuse, UR24 ;  /* 0x0000001806347c36 */ /* 0x040fe40008000000 */
[----:B0-----:R-:W-:-:S04]  /*70b10*/  IMAD.WIDE R4, R6, 0x2, R2 ;  /* 0x0000000206047825 */ /* 0x001fc800078e0202 */
[----:B------:R-:W-:Y:S01]  /*70b20*/  IMAD.WIDE R6, R6, 0x2, R48 ;  /* 0x0000000206067825 */ /* 0x000fe200078e0230 */
[----:B------:R0:W-:Y:S01]  /*70b30*/  @P1 STG.E.U16 desc[UR6][R4.64], R11 ;  /* 0x0000000b04001986 */ /* 0x0001e2000c101506 */
[----:B------:R-:W-:Y:S01]  /*70b40*/  ISETP.GE.AND P1, PT, R53, UR4, PT ;  /* 0x0000000435007c0c */ /* 0x000fe2000bf26270 */
[----:B------:R-:W-:Y:S01]  /*70b50*/  ULDC UR4, c[0x0][0x228] ;  /* 0x00008a0000047ab9 */ /* 0x000fe20000000800 */
[----:B------:R-:W-:Y:S01]  /*70b60*/  IMAD.WIDE R50, R52, 0x2, R2 ;  /* 0x0000000234327825 */ /* 0x000fe200078e0202 */
[----:B------:R-:W-:Y:S01]  /*70b70*/  ISETP.LT.AND P0, PT, R60, UR4, !P0 ;  /* 0x000000043c007c0c */ /* 0x000fe2000c701270 */
[----:B------:R1:W-:Y:S02]  /*70b80*/  @P4 STG.E.U16 desc[UR6][R6.64], R54 ;  /* 0x0000003606004986 */ /* 0x0003e4000c101506 */
[----:B------:R-:W-:Y:S01]  /*70b90*/  VIADD R53, R59, 0x51 ;  /* 0x000000513b357836 */ /* 0x000fe20000000000 */
[----:B------:R-:W-:Y:S01]  /*70ba0*/  ISETP.LT.AND P4, PT, R61, UR8, !P6 ;  /* 0x000000083d007c0c */ /* 0x000fe2000f781270 */
[----:B------:R-:W-:Y:S01]  /*70bb0*/  ULDC UR4, c[0x0][0x22c] ;  /* 0x00008b0000047ab9 */ /* 0x000fe20000000800 */
[----:B------:R4:W-:Y:S01]  /*70bc0*/  @P3 STG.E.U16 desc[UR6][R50.64], R55 ;  /* 0x0000003732003986 */ /* 0x0009e2000c101506 */
[----:B------:R-:W-:Y:S01]  /*70bd0*/  ULDC UR8, c[0x0][0x228] ;  /* 0x00008a0000087ab9 */ /* 0x000fe20000000800 */
[----:B------:R-:W-:Y:S01]  /*70be0*/  ISETP.GE.AND P3, PT, R53, UR4, PT ;  /* 0x0000000435007c0c */ /* 0x000fe2000bf66270 */
[----:B------:R-:W-:Y:S01]  /*70bf0*/  VIADD R53, R52, UR24 ;  /* 0x0000001834357c36 */ /* 0x000fe20008000000 */
[----:B------:R-:W-:Y:S01]  /*70c00*/  ISETP.LT.AND P6, PT, R60, UR10, !P6 ;  /* 0x0000000a3c007c0c */ /* 0x000fe2000f7c1270 */
[----:B0-----:R-:W-:Y:S01]  /*70c10*/  IMAD.WIDE R4, R52, 0x2, R48 ;  /* 0x0000000234047825 */ /* 0x001fe200078e0230 */
[----:B------:R-:W-:Y:S01]  /*70c20*/  ULDC UR4, c[0x0][0x22c] ;  /* 0x00008b0000047ab9 */ /* 0x000fe20000000800 */
[----:B-1----:R-:W-:Y:S01]  /*70c30*/  PRMT R54, R55, 0x7632, R54 ;  /* 0x0000763237367816 */ /* 0x002fe20000000036 */
[----:B------:R-:W-:Y:S01]  /*70c40*/  ULDC UR10, c[0x0][0x228] ;  /* 0x00008a00000a7ab9 */ /* 0x000fe20000000800 */
[----:B------:R-:W-:Y:S01]  /*70c50*/  IMAD.WIDE R6, R53, 0x2, R2 ;  /* 0x0000000235067825 */ /* 0x000fe200078e0202 */
[----:B------:R-:W3:Y:S03]  /*70c60*/  LDL.LU R11, [R1+0x2120] ;  /* 0x00212000010b7983 */ /* 0x000ee60000300800 */
[----:B----4-:R-:W-:Y:S01]  /*70c70*/  VIADD R55, R59, 0x52 ;  /* 0x000000523b377836 */ /* 0x010fe20000000000 */
[----:B------:R0:W-:Y:S01]  /*70c80*/  @P0 STG.E.U16 desc[UR6][R4.64], R54 ;  /* 0x0000003604000986 */ /* 0x0001e2000c101506 */
[----:B------:R-:W-:-:S03]  /*70c90*/  PRMT R52, R56, 0x7632, R52 ;  /* 0x0000763238347816 */ /* 0x000fc60000000034 */
[----:B------:R-:W-:Y:S01]  /*70ca0*/  ISETP.GE.AND P0, PT, R55, UR4, PT ;  /* 0x0000000437007c0c */ /* 0x000fe2000bf06270 */
[----:B------:R-:W-:Y:S01]  /*70cb0*/  ULDC UR4, c[0x0][0x228] ;  /* 0x00008a0000047ab9 */ /* 0x000fe20000000800 */
[----:B------:R1:W-:Y:S01]  /*70cc0*/  @P4 STG.E.U16 desc[UR6][R6.64], R56 ;  /* 0x0000003806004986 */ /* 0x0003e2000c101506 */
[----:B------:R-:W-:Y:S01]  /*70cd0*/  IMAD.WIDE R50, R53, 0x2, R48 ;  /* 0x0000000235327825 */ /* 0x000fe200078e0230 */
[----:B------:R-:W-:Y:S01]  /*70ce0*/  ISETP.LT.AND P4, PT, R61, UR4, !P5 ;  /* 0x000000043d007c0c */ /* 0x000fe2000ef81270 */
[----:B------:R-:W-:Y:S01]  /*70cf0*/  ULDC UR4, c[0x0][0x22c] ;  /* 0x00008b0000047ab9 */ /* 0x000fe20000000800 */
[C---:B------:R-:W-:Y:S01]  /*70d00*/  ISETP.LT.AND P5, PT, R60.reuse, UR8, !P5 ;  /* 0x000000083c007c0c */ /* 0x040fe2000efa1270 */
[----:B------:R-:W-:Y:S01]  /*70d10*/  VIADD R53, R53, UR24 ;  /* 0x0000001835357c36 */ /* 0x000fe20008000000 */
[----:B------:R4:W-:Y:S01]  /*70d20*/  @P6 STG.E.U16 desc[UR6][R50.64], R52 ;  /* 0x0000003432006986 */ /* 0x0009e2000c101506 */
[----:B------:R-:W-:Y:S01]  /*70d30*/  ULDC UR8, c[0x0][0x228] ;  /* 0x00008a0000087ab9 */ /* 0x000fe20000000800 */
[----:B------:R-:W-:Y:S01]  /*70d40*/  ISETP.LT.AND P6, PT, R61, UR10, !P1 ;  /* 0x0000000a3d007c0c */ /* 0x000fe2000cfc1270 */
[----:B0-----:R-:W-:Y:S01]  /*70d50*/  VIADD R5, R59, 0x53 ;  /* 0x000000533b057836 */ /* 0x001fe20000000000 */
[----:B------:R-:W-:Y:S01]  /*70d60*/  ISETP.LT.AND P1, PT, R60, UR8, !P1 ;  /* 0x000000083c007c0c */ /* 0x000fe2000cf21270 */
[C---:B------:R-:W-:Y:S01]  /*70d70*/  VIADD R4, R53.reuse, UR24 ;  /* 0x0000001835047c36 */ /* 0x040fe20008000000 */
[----:B-1----:R-:W3:Y:S01]  /*70d80*/  LDL.LU R56, [R1+0x138] ;  /* 0x0001380001387983 */ /* 0x002ee20000300800 */
[----:B------:R-:W-:Y:S01]  /*70d90*/  IMAD.WIDE R6, R53, 0x2, R2 ;  /* 0x0000000235067825 */ /* 0x000fe200078e0202 */
[----:B------:R-:W-:Y:S01]  /*70da0*/  ULDC UR8, c[0x0][0x228] ;  /* 0x00008a0000087ab9 */ /* 0x000fe20000000800 */
[----:B------:R-:W-:-:S02]  /*70db0*/  ULDC UR10, c[0x0][0x228] ;  /* 0x00008a00000a7ab9 */ /* 0x000fc40000000800 */
[----:B----4-:R-:W-:Y:S01]  /*70dc0*/  IMAD.WIDE R50, R53, 0x2, R48 ;  /* 0x0000000235327825 */ /* 0x010fe200078e0230 */
[----:B------:R-:W-:Y:S01]  /*70dd0*/  PRMT R52, R58, 0x7632, R52 ;  /* 0x000076323a347816 */ /* 0x000fe20000000034 */
[----:B------:R0:W-:Y:S01]  /*70de0*/  @P4 STG.E.U16 desc[UR6][R6.64], R58 ;  /* 0x0000003a06004986 */ /* 0x0001e2000c101506 */
[----:B------:R-:W-:Y:S01]  /*70df0*/  ISETP.GE.AND P4, PT, R5, UR4, PT ;  /* 0x0000000405007c0c */ /* 0x000fe2000bf86270 */
[----:B------:R-:W-:Y:S01]  /*70e00*/  ULDC UR4, c[0x0][0x228] ;  /* 0x00008a0000047ab9 */ /* 0x000fe20000000800 */
[----:B------:R-:W-:Y:S01]  /*70e10*/  PRMT R5, R57, 0x7632, R5 ;  /* 0x0000763239057816 */ /* 0x000fe20000000005 */
[----:B------:R1:W-:Y:S01]  /*70e20*/  @P5 STG.E.U16 desc[UR6][R50.64], R52 ;  /* 0x0000003432005986 */ /* 0x0003e2000c101506 */
[----:B0-----:R-:W-:-:S03]  /*70e30*/  IMAD.WIDE R6, R4, 0x2, R2 ;  /* 0x0000000204067825 */ /* 0x001fc600078e0202 */
[----:B------:R-:W4:Y:S01]  /*70e40*/  LDL.LU R58, [R1+0x13c] ;  /* 0x00013c00013a7983 */ /* 0x000f220000300800 */
[----:B-1----:R-:W-:-:S03]  /*70e50*/  IMAD.WIDE R50, R4, 0x2, R48 ;  /* 0x0000000204327825 */ /* 0x002fc600078e0230 */
[----:B------:R-:W-:Y:S04]  /*70e60*/  @P6 STG.E.U16 desc[UR6][R6.64], R57 ;  /* 0x0000003906006986 */ /* 0x000fe8000c101506 */
[----:B------:R0:W-:Y:S04]  /*70e70*/  @P1 STG.E.U16 desc[UR6][R50.64], R5 ;  /* 0x0000000532001986 */ /* 0x0001e8000c101506 */
[----:B0-----:R-:W2:Y:S01]  /*70e80*/  LDL.LU R51, [R1+0x134] ;  /* 0x0001340001337983 */ /* 0x001ea20000300800 */
[----:B------:R-:W-:Y:S01]  /*70e90*/  ISETP.LT.AND P5, PT, R61, UR4, !P3 ;  /* 0x000000043d007c0c */ /* 0x000fe2000dfa1270 */
[----:B------:R-:W-:Y:S01]  /*70ea0*/  VIADD R55, R4, UR24 ;  /* 0x0000001804377c36 */ /* 0x000fe20008000000 */
[----:B------:R-:W-:Y:S01]  /*70eb0*/  ISETP.LT.AND P3, PT, R60, UR8, !P3 ;  /* 0x000000083c007c0c */ /* 0x000fe2000df61270 */
[----:B------:R-:W-:Y:S01]  /*70ec0*/  ULDC UR8, c[0x0][0x228] ;  /* 0x00008a0000087ab9 */ /* 0x000fe20000000800 */
[----:B------:R-:W-:Y:S01]  /*70ed0*/  VIADD R54, R59, 0x54 ;  /* 0x000000543b367836 */ /* 0x000fe20000000000 */
[----:B------:R-:W-:Y:S01]  /*70ee0*/  ISETP.LT.AND P6, PT, R61, UR8, !P0 ;  /* 0x000000083d007c0c */ /* 0x000fe2000c7c1270 */
[C---:B------:R-:W-:Y:S01]  /*70ef0*/  IMAD.WIDE R4, R55.reuse, 0x2, R2 ;  /* 0x0000000237047825 */ /* 0x040fe200078e0202 */
[----:B------:R-:W-:Y:S01]  /*70f00*/  PRMT R7, R8, 0x7632, R7 ;  /* 0x0000763208077816 */ /* 0x000fe20000000007 */
[----:B------:R-:W-:Y:S01]  /*70f10*/  ULDC UR4, c[0x0][0x22c] ;  /* 0x00008b0000047ab9 */ /* 0x000fe20000000800 */
[----:B------:R-:W-:Y:S01]  /*70f20*/  ULDC UR8, c[0x0][0x228] ;  /* 0x00008a0000087ab9 */ /* 0x000fe20000000800 */
[----:B------:R-:W-:Y:S01]  /*70f30*/  IMAD.WIDE R52, R55, 0x2, R48 ;  /* 0x0000000237347825 */ /* 0x000fe200078e0230 */
[----:B------:R-:W-:Y:S01]  /*70f40*/  ISETP.GE.AND P1, PT, R54, UR4, PT ;  /* 0x0000000436007c0c */ /* 0x000fe2000bf26270 */
[----:B------:R-:W-:-:S02]  /*70f50*/  ULDC UR4, c[0x0][0x228] ;  /* 0x00008a0000047ab9 */ /* 0x000fc40000000800 */
[----:B------:R-:W-:Y:S01]  /*70f60*/  VIADD R57, R55, UR24 ;  /* 0x0000001837397c36 */ /* 0x000fe20008000000 */
[----:B------:R0:W-:Y:S01]  /*70f70*/  @P5 STG.E.U16 desc[UR6][R4.64], R8 ;  /* 0x0000000804005986 */ /* 0x0001e2000c101506 */
[----:B------:R-:W-:-:S03]  /*70f80*/  VIADD R50, R59, 0x55 ;  /* 0x000000553b327836 */ /* 0x000fc60000000000 */
[----:B------:R1:W-:Y:S01]  /*70f90*/  @P3 STG.E.U16 desc[UR6][R52.64], R7 ;  /* 0x0000000734003986 */ /* 0x0003e2000c101506 */
[----:B------:R-:W-:Y:S01]  /*70fa0*/  ISETP.LT.AND P3, PT, R60, UR4, !P0 ;  /* 0x000000043c007c0c */ /* 0x000fe2000c761270 */
[----:B------:R-:W-:Y:S02]  /*70fb0*/  ULDC UR4, c[0x0][0x22c] ;  /* 0x00008b0000047ab9 */ /* 0x000fe40000000800 */
[----:B------:R-:W-:Y:S01]  /*70fc0*/  ISETP.GE.AND P0, PT, R50, UR4, PT ;  /* 0x0000000432007c0c */ /* 0x000fe2000bf06270 */
[----:B------:R-:W-:Y:S01]  /*70fd0*/  ULDC UR4, c[0x0][0x22c] ;  /* 0x00008b0000047ab9 */ /* 0x000fe20000000800 */
[----:B0-----:R-:W-:Y:S02]  /*70fe0*/  VIADD R8, R59, 0x56 ;  /* 0x000000563b087836 */ /* 0x001fe40000000000 */
[----:B-1----:R-:W-:Y:S01]  /*70ff0*/  IMAD.WIDE R6, R57, 0x2, R2 ;  /* 0x0000000239067825 */ /* 0x002fe200078e0202 */
[----:B------:R-:W-:Y:S01]  /*71000*/  ISETP.LT.AND P5, PT, R61, UR8, !P4 ;  /* 0x000000083d007c0c */ /* 0x000fe2000e7a1270 */
[----:B------:R-:W-:-:S02]  /*71010*/  ULDC UR8, c[0x0][0x228] ;  /* 0x00008a0000087ab9 */ /* 0x000fc40000000800 */
[----:B------:R-:W-:-:S04]  /*71020*/  IMAD.WIDE R4, R57, 0x2, R48 ;  /* 0x0000000239047825 */ /* 0x000fc800078e0230 */
[----:B------:R-:W-:-:S04]  /*71030*/  VIADD R55, R57, UR24 ;  /* 0x0000001839377c36 */ /* 0x000fc80008000000 */
[----:B------:R-:W-:Y:S01]  /*71040*/  IMAD.WIDE R52, R55, 0x2, R48 ;  /* 0x0000000237347825 */ /* 0x000fe200078e0230 */
[----:B--2---:R0:W-:Y:S01]  /*71050*/  @P6 STG.E.U16 desc[UR6][R6.64], R51 ;  /* 0x0000003306006986 */ /* 0x0041e2000c101506 */
[----:B------:R-:W-:Y:S01]  /*71060*/  ISETP.GE.AND P6, PT, R8, UR4, PT ;  /* 0x0000000408007c0c */ /* 0x000fe2000bfc6270 */
[----:B------:R-:W-:Y:S02]  /*71070*/  ULDC UR4, c[0x0][0x228] ;  /* 0x00008a0000047ab9 */ /* 0x000fe40000000800 */
[----:B------:R-:W-:Y:S01]  /*71080*/  ISETP.LT.AND P4, PT, R60, UR4, !P4 ;  /* 0x000000043c007c0c */ /* 0x000fe2000e781270 */
[----:B------:R-:W-:Y:S01]  /*71090*/  ULDC UR4, c[0x0][0x22c] ;  /* 0x00008b0000047ab9 */ /* 0x000fe20000000800 */
[----:B0-----:R-:W-:Y:S01]  /*710a0*/  PRMT R7, R51, 0x7632, R7 ;  /* 0x0000763233077816 */ /* 0x001fe20000000007 */
[----:B------:R-:W-:-:S04]  /*710b0*/  IMAD.WIDE R50, R55, 0x2, R2 ;  /* 0x0000000237327825 */ /* 0x000fc800078e0202 */
[----:B------:R0:W-:Y:S01]  /*710c0*/  @P3 STG.E.U16 desc[UR6][R4.64], R7 ;  /* 0x0000000704003986 */ /* 0x0001e2000c101506 */
[----:B------:R-:W-:Y:S01]  /*710d0*/  ISETP.LT.AND P3, PT, R61, UR8, !P1 ;  /* 0x000000083d007c0c */ /* 0x000fe2000cf61270 */
[----:B------:R-:W-:Y:S01]  /*710e0*/  VIADD R6, R59, 0x57 ;  /* 0x000000573b067836 */ /* 0x000fe20000000000 */
[----:B------:R-:W-:Y:S01]  /*710f0*/  ISETP.LT.AND P1, PT, R60, UR10, !P1 ;  /* 0x0000000a3c007c0c */ /* 0x000fe2000cf21270 */
[----:B------:R1:W-:Y:S01]  /*71100*/  @P5 STG.E.U16 desc[UR6][R50.64], R9 ;  /* 0x0000000932005986 */ /* 0x0003e2000c101506 */
[----:B------:R-:W-:Y:S01]  /*71110*/  ISETP.LT.AND P5, PT, R61, UR12, !P0 ;  /* 0x0000000c3d007c0c */ /* 0x000fe2000c7a1270 */
[----:B------:R-:W-:Y:S01]  /*71120*/  ULDC UR8, c[0x0][0x228] ;  /* 0x00008a0000087ab9 */ /* 0x000fe20000000800 */
[----:B------:R-:W-:Y:S01]  /*71130*/  ULDC UR10, c[0x0][0x228] ;  /* 0x00008a00000a7ab9 */ /* 0x000fe20000000800 */
[----:B------:R-:W-:Y:S01]  /*71140*/  ULDC UR12, c[0x0][0x228] ;  /* 0x00008a00000c7ab9 */ /* 0x000fe20000000800 */
[----:B0-----:R-:W-:Y:S01]  /*71150*/  PRMT R5, R9, 0x7632, R5 ;  /* 0x0000763209057816 */ /* 0x001fe20000000005 */
[----:B------:R-:W-:-:S04]  /*71160*/  VIADD R7, R55, UR24 ;  /* 0x0000001837077c36 */ /* 0x000fc80008000000 */
[----:B------:R0:W-:Y:S01]  /*71170*/  @P4 STG.E.U16 desc[UR6][R52.64], R5 ;  /* 0x0000000534004986 */ /* 0x0001e2000c101506 */
[----:B-1----:R-:W-:Y:S01]  /*71180*/  VIADD R50, R59, 0x58 ;  /* 0x000000583b327836 */ /* 0x002fe20000000000 */
[----:B------:R-:W-:Y:S01]  /*71190*/  ISETP.GE.AND P4, PT, R6, UR4, PT ;  /* 0x0000000406007c0c */ /* 0x000fe2000bf86270 */
[C---:B------:R-:W-:Y:S01]  /*711a0*/  VIADD R51, R7.reuse, UR24 ;  /* 0x0000001807337c36 */ /* 0x040fe20008000000 */
[----:B------:R-:W-:Y:S01]  /*711b0*/  ULDC UR4, c[0x0][0x22c] ;  /* 0x00008b0000047ab9 */ /* 0x000fe20000000800 */
[----:B0-----:R-:W-:Y:S01]  /*711c0*/  IMAD.WIDE R4, R7, 0x2, R2 ;  /* 0x0000000207047825 */ /* 0x001fe200078e0202 */
[----:B---3--:R-:W-:-:S03]  /*711d0*/  PRMT R53, R56, 0x7632, R53 ;  /* 0x0000763238357816 */ /* 0x008fc60000000035 */
        /* <DEDUP_REMOVED lines=10> */
[----:B------:R-:W-:Y:S02]  /*71280*/  VIADD R50, R59, 0x59 ;  /* 0x000000593b327836 */ /* 0x000fe40000000000 */
[C---:B0-----:R-:W-:Y:S01]  /*71290*/  IMAD.WIDE R4, R51.reuse, 0x2, R48 ;  /* 0x0000000233047825 */ /* 0x041fe200078e0230 */
[----:B-1----:R-:W-:-:S03]  /*712a0*/  IADD3 R53, R51, UR24, RZ ;  /* 0x0000001833357c10 */ /* 0x002fc6000fffe0ff */
[----:B------:R-:W-:Y:S01]  /*712b0*/  VIADD R52, R59, 0x5a ;  /* 0x0000005a3b347836 */ /* 0x000fe20000000000 */
[----:B--2---:R-:W-:Y:S01]  /*712c0*/  PRMT R10, R10, 0x7632, R10 ;  /* 0x000076320a0a7816 */ /* 0x004fe2000000000a */
[----:B------:R-:W-:Y:S01]  /*712d0*/  IMAD.WIDE R6, R53, 0x2, R2 ;  /* 0x0000000235067825 */ /* 0x000fe200078e0202 */
[----:B------:R-:W-:Y:S01]  /*712e0*/  ISETP.GE.AND P1, PT, R50, UR4, PT ;  /* 0x0000000432007c0c */ /* 0x000fe2000bf26270 */
[----:B------:R-:W-:Y:S01]  /*712f0*/  ULDC UR4, c[0x0][0x22c] ;  /* 0x00008b0000047ab9 */ /* 0x000fe20000000800 */
[----:B------:R-:W-:Y:S01]  /*71300*/  ISETP.LT.AND P6, PT, R60, UR10, !P6 ;  /* 0x0000000a3c007c0c */ /* 0x000fe2000f7c1270 */
[----:B------:R0:W-:Y:S01]  /*71310*/  @P0 STG.E.U16 desc[UR6][R4.64], R10 ;  /* 0x0000000a04000986 */ /* 0x0001e2000c101506 */
[----:B------:R-:W-:Y:S01]  /*71320*/  ISETP.GE.AND P0, PT, R52, UR4, PT ;  /* 0x0000000434007c0c */ /* 0x000fe2000bf06270 */
[----:B------:R-:W-:Y:S01]  /*71330*/  ULDC UR4, c[0x0][0x228] ;  /* 0x00008a0000047ab9 */ /* 0x000fe20000000800 */
[----:B------:R-:W-:Y:S01]  /*71340*/  ULDC UR8, c[0x0][0x228] ;  /* 0x00008a0000087ab9 */ /* 0x000fe20000000800 */
[----:B----4-:R1:W-:Y:S01]  /*71350*/  @P5 STG.E.U16 desc[UR6][R6.64], R58 ;  /* 0x0000003a06005986 */ /* 0x0103e2000c101506 */
[----:B------:R-:W-:Y:S01]  /*71360*/  ISETP.LT.AND P5, PT, R61, UR4, !P4 ;  /* 0x000000043d007c0c */ /* 0x000fe2000e7a1270 */
[C---:B------:R-:W-:Y:S01]  /*71370*/  IMAD.WIDE R8, R53.reuse, 0x2, R48 ;  /* 0x0000000235087825 */ /* 0x040fe200078e0230 */
[----:B------:R-:W-:Y:S01]  /*71380*/  ISETP.LT.AND P4, PT, R60, UR8, !P4 ;  /* 0x000000083c007c0c */ /* 0x000fe2000e781270 */
[----:B------:R-:W-:Y:S01]  /*71390*/  ULDC UR10, c[0x0][0x228] ;  /* 0x00008a00000a7ab9 */ /* 0x000fe20000000800 */
[----:B------:R-:W-:Y:S01]  /*713a0*/  PRMT R50, R58, 0x7632, R50 ;  /* 0x000076323a327816 */ /* 0x000fe20000000032 */
[----:B------:R-:W-:Y:S01]  /*713b0*/  VIADD R53, R53, UR24 ;  /* 0x0000001835357c36 */ /* 0x000fe20008000000 */
[----:B------:R-:W-:Y:S01]  /*713c0*/  ULDC UR8, c[0x0][0x228] ;  /* 0x00008a0000087ab9 */ /* 0x000fe20000000800 */
[----:B0-----:R-:W-:Y:S01]  /*713d0*/  VIADD R10, R59, 0x5b ;  /* 0x0000005b3b0a7836 */ /* 0x001fe20000000000 */
[----:B------:R-:W-:Y:S01]  /*713e0*/  ULDC UR4, c[0x0][0x22c] ;  /* 0x00008b0000047ab9 */ /* 0x000fe20000000800 */
[----:B------:R-:W-:Y:S01]  /*713f0*/  IMAD.WIDE R4, R53, 0x2, R2 ;  /* 0x0000000235047825 */ /* 0x000fe200078e0202 */
[----:B------:R0:W-:Y:S01]  /*71400*/  @P6 STG.E.U16 desc[UR6][R8.64], R50 ;  /* 0x0000003208006986 */ /* 0x0001e2000c101506 */
[----:B------:R-:W-:Y:S01]  /*71410*/  ISETP.LT.AND P6, PT, R61, UR10, !P3 ;  /* 0x0000000a3d007c0c */ /* 0x000fe2000dfc1270 */
[----:B------:R-:W-:Y:S01]  /*71420*/  ULDC UR10, c[0x0][0x228] ;  /* 0x00008a00000a7ab9 */ /* 0x000fe20000000800 */
[C---:B-1----:R-:W-:Y:S01]  /*71430*/  IMAD.WIDE R6, R53.reuse, 0x2, R48 ;  /* 0x0000000235067825 */ /* 0x042fe200078e0230 */
[----:B------:R-:W-:Y:S01]  /*71440*/  ISETP.LT.AND P3, PT, R60, UR8, !P3 ;  /* 0x000000083c007c0c */ /* 0x000fe2000df61270 */
[----:B------:R1:W-:Y:S01]  /*71450*/  @P5 STG.E.U16 desc[UR6][R4.64], R11 ;  /* 0x0000000b04005986 */ /* 0x0003e2000c101506 */
[----:B------:R-:W-:Y:S01]  /*71460*/  ISETP.GE.AND P5, PT, R10, UR4, PT ;  /* 0x000000040a007c0c */ /* 0x000fe2000bfa6270 */
[----:B------:R-:W-:Y:S01]  /*71470*/  VIADD R53, R53, UR24 ;  /* 0x0000001835357c36 */ /* 0x000fe20008000000 */
[----:B------:R-:W-:Y:S01]  /*71480*/  ULDC UR4, c[0x0][0x228] ;  /* 0x00008a0000047ab9 */ /* 0x000fe20000000800 */
[----:B------:R-:W-:Y:S01]  /*71490*/  ULDC UR8, c[0x0][0x228] ;  /* 0x00008a0000087ab9 */ /* 0x000fe20000000800 */
[----:B0-----:R-:W-:Y:S01]  /*714a0*/  PRMT R9, R11, 0x7632, R9 ;  /* 0x000076320b097816 */ /* 0x001fe20000000009 */
[----:B------:R-:W-:-:S04]  /*714b0*/  IMAD.WIDE R50, R53, 0x2, R48 ;  /* 0x0000000235327825 */ /* 0x000fc800078e0230 */
[----:B------:R0:W-:Y:S01]  /*714c0*/  @P4 STG.E.U16 desc[UR6][R6.64], R9 ;  /* 0x0000000906004986 */ /* 0x0001e2000c101506 */
[----:B------:R-:W-:Y:S02]  /*714d0*/  ISETP.LT.AND P4, PT, R61, UR4, !P1 ;  /* 0x000000043d007c0c */ /* 0x000fe4000cf81270 */
[----:B-1----:R-:W-:Y:S01]  /*714e0*/  PRMT R5, R12, 0x7632, R5 ;  /* 0x000076320c057816 */ /* 0x002fe20000000005 */
[----:B------:R-:W-:Y:S01]  /*714f0*/  VIADD R10, R59, 0x5c ;  /* 0x0000005c3b0a7836 */ /* 0x000fe20000000000 */
[----:B------:R-:W-:Y:S01]  /*71500*/  ISETP.LT.AND P1, PT, R60, UR8, !P1 ;  /* 0x000000083c007c0c */ /* 0x000fe2000cf21270 */
[----:B------:R-:W-:Y:S01]  /*71510*/  ULDC UR8, c[0x0][0x228] ;  /* 0x00008a0000087ab9 */ /* 0x000fe20000000800 */
[----:B------:R-:W-:Y:S01]  /*71520*/  ULDC UR4, c[0x0][0x22c] ;  /* 0x00008b0000047ab9 */ /* 0x000fe20000000800 */
[----:B0-----:R-:W-:-:S04]  /*71530*/  IMAD.WIDE R8, R53, 0x2, R2 ;  /* 0x0000000235087825 */ /* 0x001fc800078e0202 */
[----:B------:R-:W-:Y:S01]  /*71540*/  VIADD R53, R53, UR24 ;  /* 0x0000001835357c36 */ /* 0x000fe20008000000 */
[----:B------:R0:W-:Y:S01]  /*71550*/  @P6 STG.E.U16 desc[UR6][R8.64], R12 ;  /* 0x0000000c08006986 */ /* 0x0001e2000c101506 */
[----:B------:R-:W-:Y:S01]  /*71560*/  ISETP.LT.AND P6, PT, R61, UR8, !P0 ;  /* 0x000000083d007c0c */ /* 0x000fe2000c7c1270 */
[----:B------:R-:W-:Y:S02]  /*71570*/  ULDC UR8, c[0x0][0x228] ;  /* 0x00008a0000087ab9 */ /* 0x000fe40000000800 */
[----:B------:R1:W-:Y:S01]  /*71580*/  @P3 STG.E.U16 desc[UR6][R50.64], R5 ;  /* 0x0000000532003986 */ /* 0x0003e2000c101506 */
[C---:B------:R-:W-:Y:S01]  /*71590*/  IMAD.WIDE R6, R53.reuse, 0x2, R48 ;  /* 0x0000000235067825 */ /* 0x040fe200078e0230 */
[----:B------:R-:W-:Y:S01]  /*715a0*/  ISETP.GE.AND P3, PT, R10, UR4, PT ;  /* 0x000000040a007c0c */ /* 0x000fe2000bf66270 */
[----:B------:R-:W-:Y:S01]  /*715b0*/  ULDC UR4, c[0x0][0x228] ;  /* 0x00008a0000047ab9 */ /* 0x000fe20000000800 */
[----:B0-----:R-:W-:Y:S01]  /*715c0*/  PRMT R9, R16, 0x7632, R9 ;  /* 0x0000763210097816 */ /* 0x001fe20000000009 */
[----:B-1----:R-:W-:-:S04]  /*715d0*/  IMAD.WIDE R4, R53, 0x2, R2 ;  /* 0x0000000235047825 */ /* 0x002fc800078e0202 */
[----:B------:R-:W-:Y:S01]  /*715e0*/  VIADD R10, R59, 0x5d ;  /* 0x0000005d3b0a7836 */ /* 0x000fe20000000000 */
[----:B------:R-:W-:Y:S01]  /*715f0*/  @P4 STG.E.U16 desc[UR6][R4.64], R16 ;  /* 0x0000001004004986 */ /* 0x000fe2000c101506 */
[----:B------:R-:W-:-:S03]  /*71600*/  VIADD R53, R53, UR24 ;  /* 0x0000001835357c36 */ /* 0x000fc60008000000 */
[----:B------:R0:W-:Y:S01]  /*71610*/  @P1 STG.E.U16 desc[UR6][R6.64], R9 ;  /* 0x0000000906001986 */ /* 0x0001e2000c101506 */
[----:B------:R-:W-:Y:S01]  /*71620*/  ISETP.LT.AND P1, PT, R60, UR4, !P0 ;  /* 0x000000043c007c0c */ /* 0x000fe2000c721270 */
[----:B------:R-:W-:Y:S02]  /*71630*/  ULDC UR4, c[0x0][0x22c] ;  /* 0x00008b0000047ab9 */ /* 0x000fe40000000800 */
[----:B------:R-:W-:Y:S01]  /*71640*/  ISETP.GE.AND P0, PT, R10, UR4, PT ;  /* 0x000000040a007c0c */ /* 0x000fe2000bf06270 */
[----:B------:R-:W-:Y:S01]  /*71650*/  VIADD R10, R59, 0x5e ;  /* 0x0000005e3b0a7836 */ /* 0x000fe20000000000 */
[----:B------:R-:W-:Y:S01]  /*71660*/  ULDC UR4, c[0x0][0x22c] ;  /* 0x00008b0000047ab9 */ /* 0x000fe20000000800 */
[----:B0-----:R-:W-:Y:S01]  /*71670*/  IMAD.WIDE R8, R53, 0x2, R2 ;  /* 0x0000000235087825 */ /* 0x001fe200078e0202 */
[----:B------:R-:W-:Y:S01]  /*71680*/  ISETP.LT.AND P4, PT, R61, UR8, !P5 ;  /* 0x000000083d007c0c */ /* 0x000fe2000ef81270 */
[----:B------:R-:W-:-:S03]  /*71690*/  ULDC UR8, c[0x0][0x228] ;  /* 0x00008a0000087ab9 */ /* 0x000fc60000000800 */
[----:B------:R0:W-:Y:S01]  /*716a0*/  @P6 STG.E.U16 desc[UR6][R8.64], R13 ;  /* 0x0000000d08006986 */ /* 0x0001e2000c101506 */
[----:B------:R-:W-:Y:S01]  /*716b0*/  ISETP.GE.AND P6, PT, R10, UR4, PT ;  /* 0x000000040a007c0c */ /* 0x000fe2000bfc6270 */
[----:B------:R-:W-:Y:S01]  /*716c0*/  ULDC UR4, c[0x0][0x228] ;  /* 0x00008a0000047ab9 */ /* 0x000fe20000000800 */
[C---:B------:R-:W-:Y:S01]  /*716d0*/  IMAD.WIDE R4, R53.reuse, 0x2, R48 ;  /* 0x0000000235047825 */ /* 0x040fe200078e0230 */
[----:B------:R-:W-:Y:S01]  /*716e0*/  ISETP.LT.AND P5, PT, R60, UR4, !P5 ;  /* 0x000000043c007c0c */ /* 0x000fe2000efa1270 */
[----:B------:R-:W-:Y:S02]  /*716f0*/  ULDC UR4, c[0x0][0x22c] ;  /* 0x00008b0000047ab9 */ /* 0x000fe40000000800 */
[----:B------:R-:W-:Y:S01]  /*71700*/  VIADD R11, R53, UR24 ;  /* 0x00000018350b7c36 */ /* 0x000fe20008000000 */
[----:B0-----:R-:W-:-:S03]  /*71710*/  PRMT R9, R13, 0x7632, R9 ;  /* 0x000076320d097816 */ /* 0x001fc60000000009 */
[----:B------:R-:W-:Y:S02]  /*71720*/  IMAD.WIDE R6, R11, 0x2, R2 ;  /* 0x000000020b067825 */ /* 0x000fe400078e0202 */
[----:B------:R0:W-:Y:S01]  /*71730*/  @P1 STG.E.U16 desc[UR6][R4.64], R9 ;  /* 0x0000000904001986 */ /* 0x0001e2000c101506 */
[----:B------:R-:W-:Y:S01]  /*71740*/  ISETP.LT.AND P1, PT, R61, UR8, !P3 ;  /* 0x000000083d007c0c */ /* 0x000fe2000df21270 */
[----:B------:R-:W-:Y:S01]  /*71750*/  VIADD R10, R59, 0x5f ;  /* 0x0000005f3b0a7836 */ /* 0x000fe20000000000 */
[----:B------:R-:W-:Y:S01]  /*71760*/  ISETP.LT.AND P3, PT, R60, UR10, !P3 ;  /* 0x0000000a3c007c0c */ /* 0x000fe2000df61270 */
[----:B------:R1:W-:Y:S01]  /*71770*/  @P4 STG.E.U16 desc[UR6][R6.64], R17 ;  /* 0x0000001106004986 */ /* 0x0003e2000c101506 */
[----:B------:R-:W-:Y:S01]  /*71780*/  ISETP.LT.AND P4, PT, R61, UR12, !P0 ;  /* 0x0000000c3d007c0c */ /* 0x000fe2000c781270 */
[----:B------:R-:W-:Y:S01]  /*71790*/  VIADD R12, R59, 0x60 ;  /* 0x000000603b0c7836 */ /* 0x000fe20000000000 */
[----:B------:R-:W-:Y:S01]  /*717a0*/  ULDC UR8, c[0x0][0x228] ;  /* 0x00008a0000087ab9 */ /* 0x000fe20000000800 */
[----:B------:R-:W-:Y:S01]  /*717b0*/  ULDC UR10, c[0x0][0x228] ;  /* 0x00008a00000a7ab9 */ /* 0x000fe20000000800 */
[----:B------:R-:W-:Y:S01]  /*717c0*/  ULDC UR12, c[0x0][0x228] ;  /* 0x00008a00000c7ab9 */ /* 0x000fe20000000800 */
[----:B0-----:R-:W-:Y:S01]  /*717d0*/  PRMT R5, R17, 0x7632, R5 ;  /* 0x0000763211057816 */ /* 0x001fe20000000005 */
[----:B------:R-:W-:-:S04]  /*717e0*/  IMAD.WIDE R8, R11, 0x2, R48 ;  /* 0x000000020b087825 */ /* 0x000fc800078e0230 */
[----:B------:R-:W-:Y:S01]  /*717f0*/  VIADD R11, R11, UR24 ;  /* 0x000000180b0b7c36 */ /* 0x000fe20008000000 */
[----:B------:R0:W-:Y:S01]  /*71800*/  @P5 STG.E.U16 desc[UR6][R8.64], R5 ;  /* 0x0000000508005986 */ /* 0x0001e2000c101506 */
[----:B------:R-:W-:Y:S01]  /*71810*/  ISETP.GE.AND P5, PT, R10, UR4, PT ;  /* 0x000000040a007c0c */ /* 0x000fe2000bfa6270 */
[----:B------:R-:W-:Y:S01]  /*71820*/  ULDC UR4, c[0x0][0x22c] ;  /* 0x00008b0000047ab9 */ /* 0x000fe20000000800 */
[C---:B------:R-:W-:Y:S02]  /*71830*/  VIADD R13, R11.reuse, UR24 ;  /* 0x000000180b0d7c36 */ /* 0x040fe40008000000 */
[----:B-1----:R-:W-:-:S04]  /*71840*/  IMAD.WIDE R6, R11, 0x2, R48 ;  /* 0x000000020b067825 */ /* 0x002fc800078e0230 */
[----:B0-----:R-:W-:Y:S01]  /*71850*/  IMAD.WIDE R4, R11, 0x2, R2 ;  /* 0x000000020b047825 */ /* 0x001fe200078e0202 */
[----:B------:R-:W-:-:S03]  /*71860*/  PRMT R9, R14, 0x7632, R9 ;  /* 0x000076320e097816 */ /* 0x000fc60000000009 */
[----:B------:R-:W-:Y:S01]  /*71870*/  IMAD.WIDE R10, R13, 0x2, R2 ;  /* 0x000000020d0a7825 */ /* 0x000fe200078e0202 */
[----:B------:R0:W-:Y:S01]  /*71880*/  @P1 STG.E.U16 desc[UR6][R4.64], R14 ;  /* 0x0000000e04001986 */ /* 0x0001e2000c101506 */
        /* <DEDUP_REMOVED lines=8> */
[----:B------:R-:W-:-:S02]  /*71910*/  VIADD R17, R13, UR24 ;  /* 0x000000180d117c36 */ /* 0x000fc40008000000 */
[----:B0-----:R-:W-:Y:S01]  /*71920*/  IMAD.WIDE R4, R13, 0x2, R48 ;  /* 0x000000020d047825 */ /* 0x001fe200078e0230 */
[----:B------:R-:W-:Y:S01]  /*71930*/  ISETP.GE.AND P3, PT, R8, UR4, PT ;  /* 0x0000000408007c0c */ /* 0x000fe2000bf66270 */
[----:B------:R-:W-:Y:S01]  /*71940*/  ULDC UR4, c[0x0][0x22c] ;  /* 0x00008b0000047ab9 */ /* 0x000fe20000000800 */
[----:B------:R-:W-:Y:S01]  /*71950*/  ULDC UR8, c[0x0][0x228] ;  /* 0x00008a0000087ab9 */ /* 0x000fe20000000800 */
[----:B-1----:R-:W-:Y:S01]  /*71960*/  IMAD.WIDE R6, R17, 0x2, R2 ;  /* 0x0000000211067825 */ /* 0x002fe200078e0202 */
[----:B--2---:R-:W-:-:S03]  /*71970*/  PRMT R18, R18, 0x7632, R18 ;  /* 0x0000763212127816 */ /* 0x004fc60000000012 */
[----:B------:R-:W-:Y:S01]  /*71980*/  VIADD R10, R59, 0x62 ;  /* 0x000000623b0a7836 */ /* 0x000fe20000000000 */
[----:B------:R-:W-:Y:S01]  /*71990*/  ISETP.LT.AND P6, PT, R60, UR10, !P6 ;  /* 0x0000000a3c007c0c */ /* 0x000fe2000f7c1270 */
[----:B------:R-:W-:Y:S01]  /*719a0*/  IMAD.WIDE R8, R17, 0x2, R48 ;  /* 0x0000000211087825 */ /* 0x000fe200078e0230 */
[----:B------:R-:W-:Y:S01]  /*719b0*/  PRMT R11, R15, 0x7632, R11 ;  /* 0x000076320f0b7816 */ /* 0x000fe2000000000b */
[----:B------:R0:W-:Y:S01]  /*719c0*/  @P0 STG.E.U16 desc[UR6][R4.64], R18 ;  /* 0x0000001204000986 */ /* 0x0001e2000c101506 */
[----:B------:R-:W-:Y:S01]  /*719d0*/  ISETP.GE.AND P0, PT, R10, UR4, PT ;  /* 0x000000040a007c0c */ /* 0x000fe2000bf06270 */
[----:B------:R-:W-:Y:S01]  /*719e0*/  ULDC UR4, c[0x0][0x228] ;  /* 0x00008a0000047ab9 */ /* 0x000fe20000000800 */
[----:B------:R-:W-:Y:S01]  /*719f0*/  ULDC UR10, c[0x0][0x228] ;  /* 0x00008a00000a7ab9 */ /* 0x000fe20000000800 */
[----:B------:R1:W-:Y:S01]  /*71a00*/  @P4 STG.E.U16 desc[UR6][R6.64], R15 ;  /* 0x0000000f06004986 */ /* 0x0003e2000c101506 */
[----:B------:R-:W-:Y:S01]  /*71a10*/  ISETP.LT.AND P4, PT, R61, UR4, !P5 ;  /* 0x000000043d007c0c */ /* 0x000fe2000ef81270 */
[----:B------:R-:W-:Y:S01]  /*71a20*/  VIADD R17, R17, UR24 ;  /* 0x0000001811117c36 */ /* 0x000fe20008000000 */
[C---:B------:R-:W-:Y:S01]  /*71a30*/  ISETP.LT.AND P5, PT, R60.reuse, UR8, !P5 ;  /* 0x000000083c007c0c */ /* 0x040fe2000efa1270 */
[----:B------:R-:W-:Y:S01]  /*71a40*/  ULDC UR8, c[0x0][0x228] ;  /* 0x00008a0000087ab9 */ /* 0x000fe20000000800 */
[----:B------:R-:W-:Y:S01]  /*71a50*/  VIADD R10, R59, 0x63 ;  /* 0x000000633b0a7836 */ /* 0x000fe20000000000 */
[----:B------:R2:W-:Y:S01]  /*71a60*/  @P6 STG.E.U16 desc[UR6][R8.64], R11 ;  /* 0x0000000b08006986 */ /* 0x0005e2000c101506 */
[----:B------:R-:W-:Y:S01]  /*71a70*/  ULDC UR4, c[0x0][0x22c] ;  /* 0x00008b0000047ab9 */ /* 0x000fe20000000800 */
[----:B0-----:R-:W-:Y:S01]  /*71a80*/  IMAD.WIDE R4, R17, 0x2, R2 ;  /* 0x0000000211047825 */ /* 0x001fe200078e0202 */
[----:B------:R-:W-:Y:S01]  /*71a90*/  ISETP.LT.AND P6, PT, R61, UR10, !P1 ;  /* 0x0000000a3d007c0c */ /* 0x000fe2000cfc1270 */
[----:B------:R-:W-:Y:S01]  /*71aa0*/  ULDC UR10, c[0x0][0x228] ;  /* 0x00008a00000a7ab9 */ /* 0x000fe20000000800 */
[----:B------:R-:W-:Y:S01]  /*71ab0*/  ISETP.LT.AND P1, PT, R60, UR8, !P1 ;  /* 0x000000083c007c0c */ /* 0x000fe2000cf21270 */
[C---:B-1----:R-:W-:Y:S01]  /*71ac0*/  IMAD.WIDE R6, R17.reuse, 0x2, R48 ;  /* 0x0000000211067825 */ /* 0x042fe200078e0230 */
[----:B------:R-:W-:Y:S01]  /*71ad0*/  IADD3 R17, R17, UR24, RZ ;  /* 0x0000001811117c10 */ /* 0x000fe2000fffe0ff */
[----:B------:R0:W-:Y:S01]  /*71ae0*/  @P4 STG.E.U16 desc[UR6][R4.64], R19 ;  /* 0x0000001304004986 */ /* 0x0001e2000c101506 */
[----:B------:R-:W-:Y:S01]  /*71af0*/  ISETP.GE.AND P4, PT, R10, UR4, PT ;  /* 0x000000040a007c0c */ /* 0x000fe2000bf86270 */
[----:B------:R-:W-:Y:S01]  /*71b00*/  ULDC UR4, c[0x0][0x228] ;  /* 0x00008a0000047ab9 */ /* 0x000fe20000000800 */
[----:B------:R-:W-:Y:S01]  /*71b10*/  ULDC UR8, c[0x0][0x228] ;  /* 0x00008a0000087ab9 */ /* 0x000fe20000000800 */
[----:B--2---:R-:W-:Y:S01]  /*71b20*/  PRMT R9, R19, 0x7632, R9 ;  /* 0x0000763213097816 */ /* 0x004fe20000000009 */
[----:B------:R-:W-:-:S04]  /*71b30*/  IMAD.WIDE R10, R17, 0x2, R48 ;  /* 0x00000002110a7825 */ /* 0x000fc800078e0230 */
[----:B------:R1:W-:Y:S01]  /*71b40*/  @P5 STG.E.U16 desc[UR6][R6.64], R9 ;  /* 0x0000000906005986 */ /* 0x0003e2000c101506 */
[----:B------:R-:W-:Y:S01]  /*71b50*/  ISETP.LT.AND P5, PT, R61, UR4, !P3 ;  /* 0x000000043d007c0c */ /* 0x000fe2000dfa1270 */
[----:B------:R-:W-:Y:S01]  /*71b60*/  VIADD R12, R59, 0x64 ;  /* 0x000000643b0c7836 */ /* 0x000fe20000000000 */
[----:B------:R-:W-:Y:S01]  /*71b70*/  ISETP.LT.AND P3, PT, R60, UR8, !P3 ;  /* 0x000000083c007c0c */ /* 0x000fe2000df61270 */
[----:B------:R-:W-:Y:S01]  /*71b80*/  ULDC UR8, c[0x0][0x228] ;  /* 0x00008a0000087ab9 */ /* 0x000fe20000000800 */
[----:B0-----:R-:W-:Y:S01]  /*71b90*/  PRMT R5, R20, 0x7632, R5 ;  /* 0x0000763214057816 */ /* 0x001fe20000000005 */
[----:B------:R-:W-:Y:S01]  /*71ba0*/  ULDC UR4, c[0x0][0x22c] ;  /* 0x00008b0000047ab9 */ /* 0x000fe20000000800 */
[----:B-1----:R-:W-:-:S04]  /*71bb0*/  IMAD.WIDE R8, R17, 0x2, R2 ;  /* 0x0000000211087825 */ /* 0x002fc800078e0202 */
        /* <DEDUP_REMOVED lines=88> */
[----:B-1----:R-:W-:Y:S01]  /*72140*/  IMAD.WIDE R6, R15, 0x2, R48 ;  /* 0x000000020f067825 */ /* 0x002fe200078e0230 */
[----:B------:R-:W-:Y:S01]  /*72150*/  ULDC UR8, c[0x0][0x228] ;  /* 0x00008a0000087ab9 */ /* 0x000fe20000000800 */
[----:B------:R0:W-:Y:S01]  /*72160*/  @P5 STG.E.U16 desc[UR6][R4.64], R27 ;  /* 0x0000001b04005986 */ /* 0x0001e2000c101506 */
[----:B------:R-:W-:-:S02]  /*72170*/  ISETP.GE.AND P5, PT, R10, UR4, PT ;  /* 0x000000040a007c0c */ /* 0x000fc4000bfa6270 */
[----:B--2---:R-:W-:Y:S01]  /*72180*/  PRMT R9, R27, 0x7632, R9 ;  /* 0x000076321b097816 */ /* 0x004fe20000000009 */
[----:B------:R-:W-:Y:S01]  /*72190*/  VIADD R15, R15, UR24 ;  /* 0x000000180f0f7c36 */ /* 0x000fe20008000000 */
[----:B------:R-:W-:-:S03]  /*721a0*/  ULDC UR4, c[0x0][0x228] ;  /* 0x00008a0000047ab9 */ /* 0x000fc60000000800 */
[----:B------:R1:W-:Y:S01]  /*721b0*/  @P4 STG.E.U16 desc[UR6][R6.64], R9 ;  /* 0x0000000906004986 */ /* 0x0003e2000c101506 */
[----:B------:R-:W-:Y:S01]  /*721c0*/  ISETP.LT.AND P4, PT, R61, UR4, !P1 ;  /* 0x000000043d007c0c */ /* 0x000fe2000cf81270 */
[----:B------:R-:W-:Y:S01]  /*721d0*/  IMAD.WIDE R10, R15, 0x2, R48 ;  /* 0x000000020f0a7825 */ /* 0x000fe200078e0230 */
[----:B------:R-:W-:Y:S01]  /*721e0*/  ISETP.LT.AND P1, PT, R60, UR8, !P1 ;  /* 0x000000083c007c0c */ /* 0x000fe2000cf21270 */
[----:B------:R-:W-:Y:S01]  /*721f0*/  ULDC UR8, c[0x0][0x228] ;  /* 0x00008a0000087ab9 */ /* 0x000fe20000000800 */
[----:B0-----:R-:W-:Y:S01]  /*72200*/  PRMT R5, R28, 0x7632, R5 ;  /* 0x000076321c057816 */ /* 0x001fe20000000005 */
[----:B------:R-:W-:Y:S01]  /*72210*/  VIADD R12, R59, 0x6c ;  /* 0x0000006c3b0c7836 */ /* 0x000fe20000000000 */
[----:B------:R-:W-:Y:S01]  /*72220*/  ULDC UR4, c[0x0][0x22c] ;  /* 0x00008b0000047ab9 */ /* 0x000fe20000000800 */
[----:B-1----:R-:W-:-:S04]  /*72230*/  IMAD.WIDE R8, R15, 0x2, R2 ;  /* 0x000000020f087825 */ /* 0x002fc800078e0202 */
[----:B------:R-:W-:Y:S01]  /*72240*/  VIADD R15, R15, UR24 ;  /* 0x000000180f0f7c36 */ /* 0x000fe20008000000 */
[----:B------:R0:W-:Y:S01]  /*72250*/  @P6 STG.E.U16 desc[UR6][R8.64], R28 ;  /* 0x0000001c08006986 */ /* 0x0001e2000c101506 */
[----:B------:R-:W-:Y:S01]  /*72260*/  ISETP.LT.AND P6, PT, R61, UR8, !P0 ;  /* 0x000000083d007c0c */ /* 0x000fe2000c7c1270 */
[----:B------:R-:W-:Y:S02]  /*72270*/  ULDC UR8, c[0x0][0x228] ;  /* 0x00008a0000087ab9 */ /* 0x000fe40000000800 */
[----:B------:R1:W-:Y:S01]  /*72280*/  @P3 STG.E.U16 desc[UR6][R10.64], R5 ;  /* 0x000000050a003986 */ /* 0x0003e2000c101506 */
[----:B------:R-:W-:Y:S01]  /*72290*/  IMAD.WIDE R6, R15, 0x2, R48 ;  /* 0x000000020f067825 */ /* 0x000fe200078e0230 */
[----:B0-----:R-:W-:-:S03]  /*722a0*/  PRMT R9, R32, 0x7632, R9 ;  /* 0x0000763220097816 */ /* 0x001fc60000000009 */
[----:B-1----:R-:W-:Y:S01]  /*722b0*/  IMAD.WIDE R4, R15, 0x2, R2 ;  /* 0x000000020f047825 */ /* 0x002fe200078e0202 */
[----:B------:R-:W-:-:S03]  /*722c0*/  IADD3 R10, R59, 0x6d, RZ ;  /* 0x0000006d3b0a7810 */ /* 0x000fc60007ffe0ff */
[----:B------:R-:W-:Y:S01]  /*722d0*/  VIADD R15, R15, UR24 ;  /* 0x000000180f0f7c36 */ /* 0x000fe20008000000 */
[----:B------:R-:W-:Y:S01]  /*722e0*/  @P4 STG.E.U16 desc[UR6][R4.64], R32 ;  /* 0x0000002004004986 */ /* 0x000fe2000c101506 */
[----:B------:R-:W-:Y:S01]  /*722f0*/  ISETP.GE.AND P3, PT, R12, UR4, PT ;  /* 0x000000040c007c0c */ /* 0x000fe2000bf66270 */
[----:B------:R-:W-:Y:S02]  /*72300*/  ULDC UR4, c[0x0][0x22c] ;  /* 0x00008b0000047ab9 */ /* 0x000fe40000000800 */
[----:B------:R0:W-:Y:S01]  /*72310*/  @P1 STG.E.U16 desc[UR6][R6.64], R9 ;  /* 0x0000000906001986 */ /* 0x0001e2000c101506 */
[----:B------:R-:W-:Y:S01]  /*72320*/  ISETP.LT.AND P1, PT, R60, UR8, !P0 ;  /* 0x000000083c007c0c */ /* 0x000fe2000c721270 */
[----:B------:R-:W-:Y:S01]  /*72330*/  ULDC UR8, c[0x0][0x228] ;  /* 0x00008a0000087ab9 */ /* 0x000fe20000000800 */
[----:B------:R-:W-:Y:S01]  /*72340*/  ISETP.LT.AND P4, PT, R61, UR10, !P5 ;  /* 0x0000000a3d007c0c */ /* 0x000fe2000ef81270 */
[----:B------:R-:W-:Y:S01]  /*72350*/  VIADD R11, R15, UR24 ;  /* 0x000000180f0b7c36 */ /* 0x000fe20008000000 */
[----:B------:R-:W-:Y:S01]  /*72360*/  ISETP.GE.AND P0, PT, R10, UR4, PT ;  /* 0x000000040a007c0c */ /* 0x000fe2000bf06270 */
[----:B------:R-:W-:-:S02]  /*72370*/  VIADD R10, R59, 0x6e ;  /* 0x0000006e3b0a7836 */ /* 0x000fc40000000000 */
[C---:B0-----:R-:W-:Y:S01]  /*72380*/  IMAD.WIDE R8, R15.reuse, 0x2, R2 ;  /* 0x000000020f087825 */ /* 0x041fe200078e0202 */
[----:B------:R-:W-:Y:S01]  /*72390*/  ISETP.LT.AND P5, PT, R60, UR8, !P5 ;  /* 0x000000083c007c0c */ /* 0x000fe2000efa1270 */
[----:B------:R-:W-:Y:S01]  /*723a0*/  ULDC UR4, c[0x0][0x22c] ;  /* 0x00008b0000047ab9 */ /* 0x000fe20000000800 */
[----:B------:R-:W-:Y:S01]  /*723b0*/  ULDC UR8, c[0x0][0x228] ;  /* 0x00008a0000087ab9 */ /* 0x000fe20000000800 */
[----:B------:R-:W-:Y:S01]  /*723c0*/  IMAD.WIDE R4, R15, 0x2, R48 ;  /* 0x000000020f047825 */ /* 0x000fe200078e0230 */
[----:B------:R0:W-:Y:S01]  /*723d0*/  @P6 STG.E.U16 desc[UR6][R8.64], R29 ;  /* 0x0000001d08006986 */ /* 0x0001e2000c101506 */
[----:B------:R-:W-:Y:S01]  /*723e0*/  ISETP.GE.AND P6, PT, R10, UR4, PT ;  /* 0x000000040a007c0c */ /* 0x000fe2000bfc6270 */
[----:B------:R-:W-:Y:S01]  /*723f0*/  ULDC UR4, c[0x0][0x228] ;  /* 0x00008a0000047ab9 */ /* 0x000fe20000000800 */
[----:B------:R-:W-:Y:S01]  /*72400*/  IMAD.WIDE R6, R11, 0x2, R2 ;  /* 0x000000020b067825 */ /* 0x000fe200078e0202 */
[----:B------:R-:W-:Y:S01]  /*72410*/  ULDC UR10, c[0x0][0x228] ;  /* 0x00008a00000a7ab9 */ /* 0x000fe20000000800 */
[----:B0-----:R-:W-:-:S02]  /*72420*/  PRMT R9, R29, 0x7632, R9 ;  /* 0x000076321d097816 */ /* 0x001fc40000000009 */
[----:B------:R-:W-:-:S03]  /*72430*/  VIADD R10, R59, 0x6f ;  /* 0x0000006f3b0a7836 */ /* 0x000fc60000000000 */
[----:B------:R0:W-:Y:S01]  /*72440*/  @P1 STG.E.U16 desc[UR6][R4.64], R9 ;  /* 0x0000000904001986 */ /* 0x0001e2000c101506 */
[----:B------:R-:W-:Y:S01]  /*72450*/  ISETP.LT.AND P1, PT, R61, UR4, !P3 ;  /* 0x000000043d007c0c */ /* 0x000fe2000df21270 */
[----:B------:R-:W-:Y:S02]  /*72460*/  ULDC UR4, c[0x0][0x22c] ;  /* 0x00008b0000047ab9 */ /* 0x000fe40000000800 */
[----:B------:R1:W-:Y:S01]  /*72470*/  @P4 STG.E.U16 desc[UR6][R6.64], R33 ;  /* 0x0000002106004986 */ /* 0x0003e2000c101506 */
[----:B------:R-:W-:Y:S01]  /*72480*/  ISETP.GE.AND P4, PT, R10, UR4, PT ;  /* 0x000000040a007c0c */ /* 0x000fe2000bf86270 */
[----:B------:R-:W-:Y:S01]  /*72490*/  VIADD R10, R59, 0x70 ;  /* 0x000000703b0a7836 */ /* 0x000fe20000000000 */
[----:B0-----:R-:W-:Y:S01]  /*724a0*/  PRMT R5, R33, 0x7632, R5 ;  /* 0x0000763221057816 */ /* 0x001fe20000000005 */
[C-C-:B------:R-:W-:Y:S01]  /*724b0*/  IMAD.WIDE R8, R11.reuse, 0x2, R48.reuse ;  /* 0x000000020b087825 */ /* 0x140fe200078e0230 */
[----:B------:R-:W-:Y:S01]  /*724c0*/  ISETP.LT.AND P3, PT, R60, UR8, !P3 ;  /* 0x000000083c007c0c */ /* 0x000fe2000df61270 */
[----:B------:R-:W-:Y:S01]  /*724d0*/  ULDC UR4, c[0x0][0x22c] ;  /* 0x00008b0000047ab9 */ /* 0x000fe20000000800 */
[----:B------:R-:W-:Y:S01]  /*724e0*/  ULDC UR8, c[0x0][0x228] ;  /* 0x00008a0000087ab9 */ /* 0x000fe20000000800 */
[----:B------:R-:W-:Y:S01]  /*724f0*/  VIADD R11, R11, UR24 ;  /* 0x000000180b0b7c36 */ /* 0x000fe20008000000 */
[----:B------:R0:W-:Y:S01]  /*72500*/  @P5 STG.E.U16 desc[UR6][R8.64], R5 ;  /* 0x0000000508005986 */ /* 0x0001e2000c101506 */
[----:B------:R-:W-:Y:S01]  /*72510*/  ISETP.GE.AND P5, PT, R10, UR4, PT ;  /* 0x000000040a007c0c */ /* 0x000fe2000bfa6270 */
[----:B------:R-:W-:Y:S01]  /*72520*/  ULDC UR4, c[0x0][0x228] ;  /* 0x00008a0000047ab9 */ /* 0x000fe20000000800 */
[----:B-1----:R-:W-:-:S04]  /*72530*/  IMAD.WIDE R6, R11, 0x2, R48 ;  /* 0x000000020b067825 */ /* 0x002fc800078e0230 */
[----:B0-----:R-:W-:Y:S01]  /*72540*/  IMAD.WIDE R4, R11, 0x2, R2 ;  /* 0x000000020b047825 */ /* 0x001fe200078e0202 */
[----:B------:R-:W-:-:S04]  /*72550*/  PRMT R9, R30, 0x7632, R9 ;  /* 0x000076321e097816 */ /* 0x000fc80000000009 */
[----:B------:R-:W-:Y:S01]  /*72560*/  @P1 STG.E.U16 desc[UR6][R4.64], R30 ;  /* 0x0000001e04001986 */ /* 0x000fe2000c101506 */
[----:B------:R-:W-:Y:S01]  /*72570*/  ISETP.LT.AND P1, PT, R61, UR4, !P0 ;  /* 0x000000043d007c0c */ /* 0x000fe2000c721270 */
[----:B------:R-:W-:Y:S01]  /*72580*/  VIADD R11, R11, UR24 ;  /* 0x000000180b0b7c36 */ /* 0x000fe20008000000 */
[----:B------:R-:W-:Y:S01]  /*72590*/  ULDC UR4, c[0x0][0x228] ;  /* 0x00008a0000047ab9 */ /* 0x000fe20000000800 */
[----:B------:R0:W-:Y:S01]  /*725a0*/  @P3 STG.E.U16 desc[UR6][R6.64], R9 ;  /* 0x0000000906003986 */ /* 0x0001e2000c101506 */
[----:B------:R-:W-:Y:S01]  /*725b0*/  ISETP.LT.AND P0, PT, R60, UR4, !P0 ;  /* 0x000000043c007c0c */ /* 0x000fe2000c701270 */
[----:B------:R-:W-:Y:S01]  /*725c0*/  VIADD R10, R59, 0x71 ;  /* 0x000000713b0a7836 */ /* 0x000fe20000000000 */
[----:B------:R-:W-:Y:S01]  /*725d0*/  ULDC UR4, c[0x0][0x22c] ;  /* 0x00008b0000047ab9 */ /* 0x000fe20000000800 */
[----:B------:R-:W-:Y:S01]  /*725e0*/  ISETP.LT.AND P3, PT, R61, UR8, !P6 ;  /* 0x000000083d007c0c */ /* 0x000fe2000f761270 */
[C---:B------:R-:W-:Y:S01]  /*725f0*/  VIADD R13, R11.reuse, UR24 ;  /* 0x000000180b0d7c36 */ /* 0x040fe20008000000 */
[----:B------:R-:W-:Y:S01]  /*72600*/  ULDC UR8, c[0x0][0x228] ;  /* 0x00008a0000087ab9 */ /* 0x000fe20000000800 */
[----:B0-----:R-:W-:-:S05]  /*72610*/  IMAD.WIDE R8, R11, 0x2, R2 ;  /* 0x000000020b087825 */ /* 0x001fca00078e0202 */
[----:B------:R0:W-:Y:S01]  /*72620*/  @P1 STG.E.U16 desc[UR6][R8.64], R34 ;  /* 0x0000002208001986 */ /* 0x0001e2000c101506 */
[----:B------:R-:W-:Y:S01]  /*72630*/  ISETP.GE.AND P1, PT, R10, UR4, PT ;  /* 0x000000040a007c0c */ /* 0x000fe2000bf26270 */
[----:B------:R-:W-:Y:S01]  /*72640*/  ULDC UR4, c[0x0][0x228] ;  /* 0x00008a0000047ab9 */ /* 0x000fe20000000800 */
[----:B------:R-:W-:Y:S01]  /*72650*/  IMAD.WIDE R4, R11, 0x2, R48 ;  /* 0x000000020b047825 */ /* 0x000fe200078e0230 */
[----:B------:R-:W-:Y:S02]  /*72660*/  PRMT R11, R34, 0x7632, R11 ;  /* 0x00007632220b7816 */ /* 0x000fe4000000000b */
[----:B------:R-:W-:Y:S01]  /*72670*/  ISETP.LT.AND P6, PT, R60, UR4, !P6 ;  /* 0x000000043c007c0c */ /* 0x000fe2000f7c1270 */
[----:B------:R-:W-:Y:S01]  /*72680*/  IMAD.WIDE R6, R13, 0x2, R2 ;  /* 0x000000020d067825 */ /* 0x000fe200078e0202 */
[----:B------:R-:W-:Y:S01]  /*72690*/  ULDC UR4, c[0x0][0x22c] ;  /* 0x00008b0000047ab9 */ /* 0x000fe20000000800 */
[----:B------:R1:W-:Y:S01]  /*726a0*/  @P0 STG.E.U16 desc[UR6][R4.64], R11 ;  /* 0x0000000b04000986 */ /* 0x0003e2000c101506 */
[----:B------:R-:W-:Y:S01]  /*726b0*/  ISETP.LT.AND P0, PT, R61, UR8, !P4 ;  /* 0x000000083d007c0c */ /* 0x000fe2000e701270 */
[----:B0-----:R-:W-:-:S02]  /*726c0*/  IMAD.WIDE R8, R13, 0x2, R48 ;  /* 0x000000020d087825 */ /* 0x001fc400078e0230 */
[----:B------:R0:W-:Y:S01]  /*726d0*/  @P3 STG.E.U16 desc[UR6][R6.64], R31 ;  /* 0x0000001f06003986 */ /* 0x0001e2000c101506 */
[----:B------:R-:W-:Y:S01]  /*726e0*/  ISETP.LT.AND P4, PT, R60, UR10, !P4 ;  /* 0x0000000a3c007c0c */ /* 0x000fe2000e781270 */
[----:B------:R-:W-:Y:S01]  /*726f0*/  ULDC UR8, c[0x0][0x228] ;  /* 0x00008a0000087ab9 */ /* 0x000fe20000000800 */
[----:B------:R-:W-:Y:S01]  /*72700*/  VIADD R13, R13, UR24 ;  /* 0x000000180d0d7c36 */ /* 0x000fe20008000000 */
[----:B------:R-:W-:Y:S01]  /*72710*/  ISETP.LT.AND P3, PT, R61, UR12, !P5 ;  /* 0x0000000c3d007c0c */ /* 0x000fe2000ef61270 */
[----:B------:R-:W-:Y:S01]  /*72720*/  VIADD R10, R59, 0x72 ;  /* 0x000000723b0a7836 */ /* 0x000fe20000000000 */
[----:B------:R-:W-:Y:S01]  /*72730*/  ULDC UR10, c[0x0][0x228] ;  /* 0x00008a00000a7ab9 */ /* 0x000fe20000000800 */
[----:B-1----:R-:W-:Y:S01]  /*72740*/  PRMT R5, R31, 0x7632, R5 ;  /* 0x000076321f057816 */ /* 0x002fe20000000005 */
[----:B------:R-:W-:-:S04]  /*72750*/  VIADD R12, R59, 0x73 ;  /* 0x000000733b0c7836 */ /* 0x000fc80000000000 */
[----:B------:R1:W-:Y:S01]  /*72760*/  @P6 STG.E.U16 desc[UR6][R8.64], R5 ;  /* 0x0000000508006986 */ /* 0x0003e2000c101506 */
[C---:B------:R-:W-:Y:S01]  /*72770*/  VIADD R15, R13.reuse, UR24 ;  /* 0x000000180d0f7c36 */ /* 0x040fe20008000000 */
[----:B------:R-:W-:Y:S01]  /*72780*/  ISETP.GE.AND P6, PT, R10, UR4, PT ;  /* 0x000000040a007c0c */ /* 0x000fe2000bfc6270 */
[----:B------:R-:W-:Y:S01]  /*72790*/  ULDC UR4, c[0x0][0x22c] ;  /* 0x00008b0000047ab9 */ /* 0x000fe20000000800 */
[----:B0-----:R-:W-:-:S04]  /*727a0*/  IMAD.WIDE R6, R13, 0x2, R48 ;  /* 0x000000020d067825 */ /* 0x001fc800078e0230 */
[----:B-1----:R-:W-:Y:S01]  /*727b0*/  IMAD.WIDE R4, R13, 0x2, R2 ;  /* 0x000000020d047825 */ /* 0x002fe200078e0202 */
[----:B------:R-:W-:-:S03]  /*727c0*/  PRMT R9, R35, 0x7632, R9 ;  /* 0x0000763223097816 */ /* 0x000fc60000000009 */
[----:B------:R-:W-:Y:S01]  /*727d0*/  IMAD.WIDE R10, R15, 0x2, R2 ;  /* 0x000000020f0a7825 */ /* 0x000fe200078e0202 */
[----:B------:R0:W-:Y:S01]  /*727e0*/  @P0 STG.E.U16 desc[UR6][R4.64], R35 ;  /* 0x0000002304000986 */ /* 0x0001e2000c101506 */
[----:B------:R-:W-:Y:S01]  /*727f0*/  ISETP.GE.AND P0, PT, R12, UR4, PT ;  /* 0x000000040c007c0c */ /* 0x000fe2000bf06270 */
[----:B------:R-:W-:Y:S02]  /*72800*/  ULDC UR4, c[0x0][0x228] ;  /* 0x00008a0000047ab9 */ /* 0x000fe40000000800 */
[C---:B------:R-:W-:Y:S01]  /*72810*/  ISETP.LT.AND P5, PT, R60.reuse, UR4, !P5 ;  /* 0x000000043c007c0c */ /* 0x040fe2000efa1270 */
[----:B------:R-:W-:Y:S01]  /*72820*/  @P4 STG.E.U16 desc[UR6][R6.64], R9 ;  /* 0x0000000906004986 */ /* 0x000fe2000c101506 */
[----:B------:R-:W-:Y:S01]  /*72830*/  VIADD R8, R59, 0x74 ;  /* 0x000000743b087836 */ /* 0x000fe20000000000 */
[----:B------:R-:W-:Y:S02]  /*72840*/  ULDC UR4, c[0x0][0x22c] ;  /* 0x00008b0000047ab9 */ /* 0x000fe40000000800 */
[----:B------:R1:W-:Y:S01]  /*72850*/  @P3 STG.E.U16 desc[UR6][R10.64], R36 ;  /* 0x000000240a003986 */ /* 0x0003e2000c101506 */
[----:B------:R-:W-:Y:S01]  /*72860*/  ISETP.LT.AND P3, PT, R61, UR8, !P1 ;  /* 0x000000083d007c0c */ /* 0x000fe2000cf61270 */
[C---:B------:R-:W-:Y:S01]  /*72870*/  VIADD R13, R15.reuse, UR24 ;  /* 0x000000180f0d7c36 */ /* 0x040fe20008000000 */
[----:B------:R-:W-:Y:S01]  /*72880*/  ISETP.LT.AND P4, PT, R60, UR10, !P1 ;  /* 0x0000000a3c007c0c */ /* 0x000fe2000cf81270 */
[----:B0-----:R-:W-:Y:S01]  /*72890*/  IMAD.WIDE R4, R15, 0x2, R48 ;  /* 0x000000020f047825 */ /* 0x001fe200078e0230 */
[----:B------:R-:W-:Y:S01]  /*728a0*/  ISETP.GE.AND P1, PT, R8, UR4, PT ;  /* 0x0000000408007c0c */ /* 0x000fe2000bf26270 */
[----:B------:R-:W-:Y:S01]  /*728b0*/  ULDC UR4, c[0x0][0x22c] ;  /* 0x00008b0000047ab9 */ /* 0x000fe20000000800 */
[----:B------:R-:W-:Y:S01]  /*728c0*/  ULDC UR8, c[0x0][0x228] ;  /* 0x00008a0000087ab9 */ /* 0x000fe20000000800 */
[----:B------:R-:W-:Y:S01]  /*728d0*/  VIADD R8, R59, 0x75 ;  /* 0x000000753b087836 */ /* 0x000fe20000000000 */
[----:B-1----:R-:W-:Y:S01]  /*728e0*/  PRMT R11, R36, 0x7632, R11 ;  /* 0x00007632240b7816 */ /* 0x002fe2000000000b */
[----:B------:R-:W-:-:S04]  /*728f0*/  IMAD.WIDE R6, R13, 0x2, R2 ;  /* 0x000000020d067825 */ /* 0x000fc800078e0202 */
[----:B------:R0:W-:Y:S01]  /*72900*/  @P5 STG.E.U16 desc[UR6][R4.64], R11 ;  /* 0x0000000b04005986 */ /* 0x0001e2000c101506 */
[----:B------:R-:W-:Y:S01]  /*72910*/  ISETP.GE.AND P5, PT, R8, UR4, PT ;  /* 0x0000000408007c0c */ /* 0x000fe2000bfa6270 */
[----:B------:R-:W-:Y:S02]  /*72920*/  ULDC UR4, c[0x0][0x228] ;  /* 0x00008a0000047ab9 */ /* 0x000fe40000000800 */
[----:B------:R1:W-:Y:S01]  /*72930*/  @P3 STG.E.U16 desc[UR6][R6.64], R40 ;  /* 0x0000002806003986 */ /* 0x0003e2000c101506 */
[----:B------:R-:W-:Y:S01]  /*72940*/  ISETP.LT.AND P3, PT, R61, UR4, !P6 ;  /* 0x000000043d007c0c */ /* 0x000fe2000f761270 */
[C---:B------:R-:W-:Y:S01]  /*72950*/  IMAD.WIDE R8, R13.reuse, 0x2, R48 ;  /* 0x000000020d087825 */ /* 0x040fe200078e0230 */
[----:B------:R-:W-:Y:S01]  /*72960*/  ISETP.LT.AND P6, PT, R60, UR8, !P6 ;  /* 0x000000083c007c0c */ /* 0x000fe2000f7c1270 */
[----:B------:R-:W-:Y:S01]  /*72970*/  ULDC UR4, c[0x0][0x228] ;  /* 0x00008a0000047ab9 */ /* 0x000fe20000000800 */
[----:B------:R-:W-:Y:S01]  /*72980*/  ULDC UR8, c[0x0][0x228] ;  /* 0x00008a0000087ab9 */ /* 0x000fe20000000800 */
[----:B------:R-:W-:Y:S01]  /*72990*/  VIADD R13, R13, UR24 ;  /* 0x000000180d0d7c36 */ /* 0x000fe20008000000 */
[----:B0-----:R-:W-:Y:S01]  /*729a0*/  PRMT R5, R40, 0x7632, R5 ;  /* 0x0000763228057816 */ /* 0x001fe20000000005 */
[----:B------:R-:W-:-:S04]  /*729b0*/  VIADD R10, R59, 0x76 ;  /* 0x000000763b0a7836 */ /* 0x000fc80000000000 */
[----:B------:R0:W-:Y:S01]  /*729c0*/  @P4 STG.E.U16 desc[UR6][R8.64], R5 ;  /* 0x0000000508004986 */ /* 0x0001e2000c101506 */
[----:B------:R-:W-:Y:S01]  /*729d0*/  ISETP.LT.AND P4, PT, R61, UR4, !P0 ;  /* 0x000000043d007c0c */ /* 0x000fe2000c781270 */
[C---:B-1----:R-:W-:Y:S01]  /*729e0*/  IMAD.WIDE R6, R13.reuse, 0x2, R48 ;  /* 0x000000020d067825 */ /* 0x042fe200078e0230 */
[----:B------:R-:W-:Y:S01]  /*729f0*/  ISETP.LT.AND P0, PT, R60, UR8, !P0 ;  /* 0x000000083c007c0c */ /* 0x000fe2000c701270 */
[----:B------:R-:W-:Y:S01]  /*72a00*/  ULDC UR4, c[0x0][0x228] ;  /* 0x00008a0000047ab9 */ /* 0x000fe20000000800 */
[----:B------:R-:W-:Y:S01]  /*72a10*/  ULDC UR8, c[0x0][0x228] ;  /* 0x00008a0000087ab9 */ /* 0x000fe20000000800 */
[----:B0-----:R-:W-:Y:S01]  /*72a20*/  IMAD.WIDE R4, R13, 0x2, R2 ;  /* 0x000000020d047825 */ /* 0x001fe200078e0202 */
[----:B------:R-:W-:-:S03]  /*72a30*/  PRMT R9, R37, 0x7632, R9 ;  /* 0x0000763225097816 */ /* 0x000fc60000000009 */
[----:B------:R-:W-:Y:S01]  /*72a40*/  VIADD R13, R13, UR24 ;  /* 0x000000180d0d7c36 */ /* 0x000fe20008000000 */
[----:B------:R0:W-:Y:S01]  /*72a50*/  @P3 STG.E.U16 desc[UR6][R4.64], R37 ;  /* 0x0000002504003986 */ /* 0x0001e2000c101506 */
[----:B------:R-:W-:-:S03]  /*72a60*/  ISETP.GE.AND P3, PT, R10, UR11, PT ;  /* 0x0000000b0a007c0c */ /* 0x000fc6000bf66270 */
[----:B------:R1:W-:Y:S01]  /*72a70*/  @P6 STG.E.U16 desc[UR6][R6.64], R9 ;  /* 0x0000000906006986 */ /* 0x0003e2000c101506 */
[----:B------:R-:W-:Y:S01]  /*72a80*/  ISETP.LT.AND P6, PT, R61, UR4, !P1 ;  /* 0x000000043d007c0c */ /* 0x000fe2000cfc1270 */
[----:B------:R-:W-:Y:S01]  /*72a90*/  IMAD.WIDE R10, R13, 0x2, R48 ;  /* 0x000000020d0a7825 */ /* 0x000fe200078e0230 */
[----:B------:R-:W-:Y:S01]  /*72aa0*/  ISETP.LT.AND P1, PT, R60, UR8, !P1 ;  /* 0x000000083c007c0c */ /* 0x000fe2000cf21270 */
[----:B------:R-:W-:Y:S01]  /*72ab0*/  ULDC UR4, c[0x0][0x228] ;  /* 0x00008a0000047ab9 */ /* 0x000fe20000000800 */
[----:B------:R-:W-:Y:S01]  /*72ac0*/  ULDC UR8, c[0x0][0x228] ;  /* 0x00008a0000087ab9 */ /* 0x000fe20000000800 */
[----:B0-----:R-:W-:Y:S01]  /*72ad0*/  PRMT R5, R41, 0x7632, R5 ;  /* 0x0000763229057816 */ /* 0x001fe20000000005 */
[----:B-1----:R-:W-:-:S04]  /*72ae0*/  IMAD.WIDE R8, R13, 0x2, R2 ;  /* 0x000000020d087825 */ /* 0x002fc800078e0202 */
[----:B------:R-:W-:Y:S01]  /*72af0*/  VIADD R13, R13, UR24 ;  /* 0x000000180d0d7c36 */ /* 0x000fe20008000000 */
[----:B------:R0:W-:Y:S01]  /*72b00*/  @P4 STG.E.U16 desc[UR6][R8.64], R41 ;  /* 0x0000002908004986 */ /* 0x0001e2000c101506 */
[----:B------:R-:W-:Y:S01]  /*72b10*/  ISETP.LT.AND P4, PT, R61, UR4, !P5 ;  /* 0x000000043d007c0c */ /* 0x000fe2000ef81270 */
[----:B------:R-:W-:Y:S01]  /*72b20*/  VIADD R14, R59, 0x78 ;  /* 0x000000783b0e7836 */ /* 0x000fe20000000000 */
[----:B------:R-:W-:Y:S01]  /*72b30*/  ULDC UR4, c[0x0][0x228] ;  /* 0x00008a0000047ab9 */ /* 0x000fe20000000800 */
[----:B------:R1:W-:Y:S01]  /*72b40*/  @P0 STG.E.U16 desc[UR6][R10.64], R5 ;  /* 0x000000050a000986 */ /* 0x0003e2000c101506 */
[----:B------:R-:W-:Y:S01]  /*72b50*/  IMAD.WIDE R6, R13, 0x2, R48 ;  /* 0x000000020d067825 */ /* 0x000fe200078e0230 */
[----:B0-----:R-:W-:-:S03]  /*72b60*/  PRMT R9, R38, 0x7632, R9 ;  /* 0x0000763226097816 */ /* 0x001fc60000000009 */
[----:B-1----:R-:W-:-:S04]  /*72b70*/  IMAD.WIDE R4, R13, 0x2, R2 ;  /* 0x000000020d047825 */ /* 0x002fc800078e0202 */
[----:B------:R-:W-:Y:S01]  /*72b80*/  VIADD R13, R13, UR24 ;  /* 0x000000180d0d7c36 */ /* 0x000fe20008000000 */
[----:B------:R0:W-:Y:S04]  /*72b90*/  @P6 STG.E.U16 desc[UR6][R4.64], R38 ;  /* 0x0000002604006986 */ /* 0x0001e8000c101506 */
[----:B------:R1:W-:Y:S01]  /*72ba0*/  @P1 STG.E.U16 desc[UR6][R6.64], R9 ;  /* 0x0000000906001986 */ /* 0x0003e2000c101506 */
[----:B------:R-:W-:Y:S01]  /*72bb0*/  ISETP.GE.AND P6, PT, R14, UR5, PT ;  /* 0x000000050e007c0c */ /* 0x000fe2000bfc6270 */
[----:B------:R-:W-:Y:S01]  /*72bc0*/  ULDC UR5, c[0x0][0x228] ;  /* 0x00008a0000057ab9 */ /* 0x000fe20000000800 */
[----:B0-----:R-:W-:Y:S02]  /*72bd0*/  VIADD R4, R59, 0x79 ;  /* 0x000000793b047836 */ /* 0x001fe40000000000 */
[----:B-1----:R-:W-:Y:S01]  /*72be0*/  IMAD.WIDE R8, R13, 0x2, R2 ;  /* 0x000000020d087825 */ /* 0x002fe200078e0202 */
[----:B------:R-:W-:Y:S01]  /*72bf0*/  ISETP.LT.AND P5, PT, R60, UR4, !P5 ;  /* 0x000000043c007c0c */ /* 0x000fe2000efa1270 */
[----:B------:R-:W-:-:S03]  /*72c00*/  ULDC UR4, c[0x0][0x228] ;  /* 0x00008a0000047ab9 */ /* 0x000fc60000000800 */
[----:B------:R0:W-:Y:S01]  /*72c10*/  @P4 STG.E.U16 desc[UR6][R8.64], R42 ;  /* 0x0000002a08004986 */ /* 0x0001e2000c101506 */
[----:B------:R-:W-:Y:S02]  /*72c20*/  ISETP.GE.AND P4, PT, R4, UR15, PT ;  /* 0x0000000f04007c0c */ /* 0x000fe4000bf86270 */
[----:B------:R-:W-:Y:S01]  /*72c30*/  ISETP.LT.AND P1, PT, R61, UR5, !P3 ;  /* 0x000000053d007c0c */ /* 0x000fe2000df21270 */
[----:B------:R1:W2:Y:S01]  /*72c40*/  LDS.128 R4, [R0] ;  /* 0x0000000000047984 */ /* 0x0002a20000000c00 */
[----:B------:R-:W-:Y:S01]  /*72c50*/  ISETP.LT.AND P3, PT, R60, UR8, !P3 ;  /* 0x000000083c007c0c */ /* 0x000fe2000df61270 */
[----:B------:R-:W-:Y:S01]  /*72c60*/  VIADD R17, R13, UR24 ;  /* 0x000000180d117c36 */ /* 0x000fe20008000000 */
[----:B------:R-:W-:Y:S01]  /*72c70*/  IADD3 R12, R59, 0x77, RZ ;  /* 0x000000773b0c7810 */ /* 0x000fe20007ffe0ff */
[----:B------:R-:W-:Y:S01]  /*72c80*/  IMAD.WIDE R10, R13, 0x2, R48 ;  /* 0x000000020d0a7825 */ /* 0x000fe200078e0230 */
[----:B------:R-:W-:Y:S01]  /*72c90*/  PRMT R16, R42, 0x7632, R16 ;  /* 0x000076322a107816 */ /* 0x000fe20000000010 */
[----:B------:R-:W-:Y:S01]  /*72ca0*/  ULDC UR5, c[0x0][0x228] ;  /* 0x00008a0000057ab9 */ /* 0x000fe20000000800 */
[----:B------:R-:W-:Y:S01]  /*72cb0*/  ISETP.GE.AND P0, PT, R12, UR9, PT ;  /* 0x000000090c007c0c */ /* 0x000fe2000bf06270 */
[----:B------:R-:W-:Y:S01]  /*72cc0*/  IMAD.WIDE R12, R17, 0x2, R2 ;  /* 0x00000002110c7825 */ /* 0x000fe200078e0202 */
[----:B0-----:R-:W-:Y:S01]  /*72cd0*/  PRMT R9, R39, 0x7632, R9 ;  /* 0x0000763227097816 */ /* 0x001fe20000000009 */
[----:B------:R-:W-:-:S02]  /*72ce0*/  ULDC UR8, c[0x0][0x228] ;  /* 0x00008a0000087ab9 */ /* 0x000fc40000000800 */
[----:B------:R-:W-:Y:S01]  /*72cf0*/  IMAD.WIDE R14, R17, 0x2, R48 ;  /* 0x00000002110e7825 */ /* 0x000fe200078e0230 */
[----:B------:R0:W-:Y:S03]  /*72d00*/  @P5 STG.E.U16 desc[UR6][R10.64], R16 ;  /* 0x000000100a005986 */ /* 0x0001e6000c101506 */
[----:B------:R-:W-:Y:S01]  /*72d10*/  VIADD R8, R59, 0x7a ;  /* 0x0000007a3b087836 */ /* 0x000fe20000000000 */
[----:B------:R-:W-:Y:S01]  /*72d20*/  @P1 STG.E.U16 desc[UR6][R12.64], R39 ;  /* 0x000000270c001986 */ /* 0x000fe2000c101506 */
[----:B------:R-:W-:Y:S01]  /*72d30*/  ISETP.LT.AND P1, PT, R60, UR5, !P0 ;  /* 0x000000053c007c0c */ /* 0x000fe2000c721270 */
[----:B------:R-:W-:Y:S01]  /*72d40*/  VIADD R17, R17, UR24 ;  /* 0x0000001811117c36 */ /* 0x000fe20008000000 */
[C---:B------:R-:W-:Y:S01]  /*72d50*/  ISETP.LT.AND P5, PT, R61.reuse, UR8, !P6 ;  /* 0x000000083d007c0c */ /* 0x040fe2000f7a1270 */
[----:B------:R3:W-:Y:S01]  /*72d60*/  @P3 STG.E.U16 desc[UR6][R14.64], R9 ;  /* 0x000000090e003986 */ /* 0x0007e2000c101506 */
[----:B------:R-:W-:Y:S01]  /*72d70*/  ISETP.LT.AND P3, PT, R61, UR4, !P0 ;  /* 0x000000043d007c0c */ /* 0x000fe2000c761270 */
[----:B------:R-:W-:Y:S01]  /*72d80*/  ULDC UR4, c[0x0][0x228] ;  /* 0x00008a0000047ab9 */ /* 0x000fe20000000800 */
[----:B------:R-:W-:Y:S01]  /*72d90*/  ISETP.GE.AND P0, PT, R8, UR13, PT ;  /* 0x0000000d08007c0c */ /* 0x000fe2000bf06270 */
[----:B------:R-:W-:Y:S01]  /*72da0*/  VIADD R19, R17, UR24 ;  /* 0x0000001811137c36 */ /* 0x000fe20008000000 */
[----:B-1----:R-:W-:Y:S01]  /*72db0*/  PRMT R0, R43, 0x7632, R0 ;  /* 0x000076322b007816 */ /* 0x002fe20000000000 */
[C---:B0-----:R-:W-:Y:S01]  /*72dc0*/  IMAD.WIDE R10, R17.reuse, 0x2, R48 ;  /* 0x00000002110a7825 */ /* 0x041fe200078e0230 */
[----:B------:R-:W-:Y:S01]  /*72dd0*/  ISETP.LT.AND P6, PT, R60, UR4, !P6 ;  /* 0x000000043c007c0c */ /* 0x000fe2000f7c1270 */
[----:B------:R-:W-:Y:S01]  /*72de0*/  ULDC UR4, c[0x0][0x228] ;  /* 0x00008a0000047ab9 */ /* 0x000fe20000000800 */
[----:B------:R-:W-:Y:S01]  /*72df0*/  ULDC UR5, c[0x0][0x228] ;  /* 0x00008a0000057ab9 */ /* 0x000fe20000000800 */
[----:B------:R-:W-:Y:S01]  /*72e00*/  ULDC UR8, c[0x0][0x228] ;  /* 0x00008a0000087ab9 */ /* 0x000fe20000000800 */
[----:B------:R-:W-:Y:S01]  /*72e10*/  ULDC UR9, c[0x0][0x228] ;  /* 0x00008a0000097ab9 */ /* 0x000fe20000000800 */
[----:B---3--:R-:W-:-:S04]  /*72e20*/  IMAD.WIDE R8, R17, 0x2, R2 ;  /* 0x0000000211087825 */ /* 0x008fc800078e0202 */
[----:B------:R-:W-:Y:S01]  /*72e30*/  VIADD R14, R59, 0x7b ;  /* 0x0000007b3b0e7836 */ /* 0x000fe20000000000 */
[----:B------:R0:W-:Y:S01]  /*72e40*/  @P3 STG.E.U16 desc[UR6][R8.64], R43 ;  /* 0x0000002b08003986 */ /* 0x0001e2000c101506 */
[----:B------:R-:W-:-:S03]  /*72e50*/  IMAD.WIDE R12, R19, 0x2, R2 ;  /* 0x00000002130c7825 */ /* 0x000fc600078e0202 */
[----:B------:R1:W-:Y:S01]  /*72e60*/  @P1 STG.E.U16 desc[UR6][R10.64], R0 ;  /* 0x000000000a001986 */ /* 0x0003e2000c101506 */
[----:B------:R-:W-:Y:S01]  /*72e70*/  ISETP.LT.AND P1, PT, R61, UR4, !P4 ;  /* 0x000000043d007c0c */ /* 0x000fe2000e721270 */
[----:B------:R-:W-:Y:S01]  /*72e80*/  ULDC UR4, c[0x0][0x228] ;  /* 0x00008a0000047ab9 */ /* 0x000fe20000000800 */
[----:B------:R-:W-:Y:S01]  /*72e90*/  ISETP.GE.AND P3, PT, R14, UR23, PT ;  /* 0x000000170e007c0c */ /* 0x000fe2000bf66270 */
[----:B------:R3:W-:Y:S01]  /*72ea0*/  @P5 STG.E.U16 desc[UR6][R12.64], R44 ;  /* 0x0000002c0c005986 */ /* 0x0007e2000c101506 */
[----:B------:R-:W-:Y:S01]  /*72eb0*/  ISETP.LT.AND P4, PT, R60, UR5, !P4 ;  /* 0x000000053c007c0c */ /* 0x000fe2000e781270 */
[----:B------:R-:W-:Y:S01]  /*72ec0*/  IMAD.WIDE R14, R19, 0x2, R48 ;  /* 0x00000002130e7825 */ /* 0x000fe200078e0230 */
[----:B------:R-:W-:Y:S01]  /*72ed0*/  ISETP.LT.AND P5, PT, R61, UR8, !P0 ;  /* 0x000000083d007c0c */ /* 0x000fe2000c7a1270 */
[----:B------:R-:W-:Y:S01]  /*72ee0*/  ULDC UR5, c[0x0][0x228] ;  /* 0x00008a0000057ab9 */ /* 0x000fe20000000800 */
[----:B0-----:R-:W-:Y:S01]  /*72ef0*/  PRMT R9, R44, 0x7632, R9 ;  /* 0x000076322c097816 */ /* 0x001fe20000000009 */
[----:B------:R-:W-:Y:S01]  /*72f00*/  VIADD R19, R19, UR24 ;  /* 0x0000001813137c36 */ /* 0x000fe20008000000 */
[----:B--2---:R-:W-:Y:S01]  /*72f10*/  PRMT R18, R4, 0x7632, R18 ;  /* 0x0000763204127816 */ /* 0x004fe20000000012 */
[----:B-1----:R-:W-:Y:S01]  /*72f20*/  VIADD R0, R59, 0x7c ;  /* 0x0000007c3b007836 */ /* 0x002fe20000000000 */
[----:B------:R-:W-:Y:S01]  /*72f30*/  ULDC UR8, c[0x0][0x228] ;  /* 0x00008a0000087ab9 */ /* 0x000fe20000000800 */
[----:B------:R0:W-:Y:S01]  /*72f40*/  @P6 STG.E.U16 desc[UR6][R14.64], R9 ;  /* 0x000000090e006986 */ /* 0x0001e2000c101506 */
[----:B------:R-:W-:-:S02]  /*72f50*/  VIADD R17, R19, UR24 ;  /* 0x0000001813117c36 */ /* 0x000fc40008000000 */
[----:B------:R-:W-:Y:S01]  /*72f60*/  IMAD.WIDE R10, R19, 0x2, R48 ;  /* 0x00000002130a7825 */ /* 0x000fe200078e0230 */
[----:B------:R-:W-:-:S03]  /*72f70*/  ISETP.GE.AND P6, PT, R0, UR21, PT ;  /* 0x0000001500007c0c */ /* 0x000fc6000bfc6270 */
[----:B---3--:R-:W-:-:S04]  /*72f80*/  IMAD.WIDE R12, R17, 0x2, R2 ;  /* 0x00000002110c7825 */ /* 0x008fc800078e0202 */
[----:B0-----:R-:W-:Y:S01]  /*72f90*/  IMAD.WIDE R8, R19, 0x2, R2 ;  /* 0x0000000213087825 */ /* 0x001fe200078e0202 */
[----:B------:R-:W-:Y:S01]  /*72fa0*/  ISETP.LT.AND P0, PT, R60, UR4, !P0 ;  /* 0x000000043c007c0c */ /* 0x000fe2000c701270 */
[----:B------:R-:W-:-:S03]  /*72fb0*/  ULDC UR4, c[0x0][0x228] ;  /* 0x00008a0000047ab9 */ /* 0x000fc60000000800 */
[----:B------:R0:W-:Y:S01]  /*72fc0*/  @P1 STG.E.U16 desc[UR6][R8.64], R4 ;  /* 0x0000000408001986 */ /* 0x0001e2000c101506 */
[----:B------:R-:W-:-:S03]  /*72fd0*/  VIADD R15, R17, UR24 ;  /* 0x00000018110f7c36 */ /* 0x000fc60008000000 */
[----:B------:R1:W-:Y:S01]  /*72fe0*/  @P4 STG.E.U16 desc[UR6][R10.64], R18 ;  /* 0x000000120a004986 */ /* 0x0003e2000c101506 */
[----:B------:R-:W-:Y:S01]  /*72ff0*/  ISETP.LT.AND P4, PT, R61, UR5, !P3 ;  /* 0x000000053d007c0c */ /* 0x000fe2000df81270 */
[----:B------:R-:W-:Y:S01]  /*73000*/  VIADD R16, R59, 0x7d ;  /* 0x0000007d3b107836 */ /* 0x000fe20000000000 */
[----:B------:R-:W-:Y:S01]  /*73010*/  ISETP.LT.AND P3, PT, R60, UR8, !P3 ;  /* 0x000000083c007c0c */ /* 0x000fe2000df61270 */
[----:B------:R2:W-:Y:S01]  /*73020*/  @P5 STG.E.U16 desc[UR6][R12.64], R45 ;  /* 0x0000002d0c005986 */ /* 0x0005e2000c101506 */
[----:B------:R-:W-:Y:S01]  /*73030*/  ISETP.LT.AND P5, PT, R61, UR9, !P6 ;  /* 0x000000093d007c0c */ /* 0x000fe2000f7a1270 */
[----:B------:R-:W-:Y:S01]  /*73040*/  VIADD R19, R15, UR24 ;  /* 0x000000180f137c36 */ /* 0x000fe20008000000 */
[----:B------:R-:W-:Y:S01]  /*73050*/  ISETP.GE.AND P1, PT, R16, UR19, PT ;  /* 0x0000001310007c0c */ /* 0x000fe2000bf26270 */
[----:B0-----:R-:W-:Y:S01]  /*73060*/  IMAD.WIDE R8, R17, 0x2, R48 ;  /* 0x0000000211087825 */ /* 0x001fe200078e0230 */
[----:B------:R-:W-:Y:S01]  /*73070*/  PRMT R4, R45, 0x7632, R4 ;  /* 0x000076322d047816 */ /* 0x000fe20000000004 */
[----:B------:R-:W-:Y:S01]  /*73080*/  ULDC UR5, c[0x0][0x228] ;  /* 0x00008a0000057ab9 */ /* 0x000fe20000000800 */
[----:B------:R-:W-:Y:S01]  /*73090*/  PRMT R16, R5, 0x7632, R16 ;  /* 0x0000763205107816 */ /* 0x000fe20000000010 */
[----:B-1----:R-:W-:Y:S01]  /*730a0*/  IMAD.WIDE R10, R15, 0x2, R2 ;  /* 0x000000020f0a7825 */ /* 0x002fe200078e0202 */
[----:B------:R-:W-:-:S03]  /*730b0*/  ULDC UR8, c[0x0][0x228] ;  /* 0x00008a0000087ab9 */ /* 0x000fc60000000800 */
[----:B------:R-:W-:Y:S02]  /*730c0*/  VIADD R0, R59, 0x7e ;  /* 0x0000007e3b007836 */ /* 0x000fe40000000000 */
[----:B--2---:R-:W-:Y:S01]  /*730d0*/  IMAD.WIDE R12, R15, 0x2, R48 ;  /* 0x000000020f0c7825 */ /* 0x004fe200078e0230 */
[----:B------:R-:W-:Y:S01]  /*730e0*/  @P0 STG.E.U16 desc[UR6][R8.64], R4 ;  /* 0x0000000408000986 */ /* 0x000fe2000c101506 */
[----:B------:R-:W-:Y:S02]  /*730f0*/  ULDC UR9, c[0x0][0x228] ;  /* 0x00008a0000097ab9 */ /* 0x000fe40000000800 */
[----:B------:R-:W-:Y:S01]  /*73100*/  IMAD.WIDE R14, R19, 0x2, R2 ;  /* 0x00000002130e7825 */ /* 0x000fe200078e0202 */
[----:B------:R0:W-:Y:S01]  /*73110*/  @P4 STG.E.U16 desc[UR6][R10.64], R5 ;  /* 0x000000050a004986 */ /* 0x0001e2000c101506 */
[----:B------:R-:W-:-:S03]  /*73120*/  ISETP.GE.AND P0, PT, R0, UR17, PT ;  /* 0x0000001100007c0c */ /* 0x000fc6000bf06270 */
[----:B------:R-:W-:Y:S01]  /*73130*/  @P3 STG.E.U16 desc[UR6][R12.64], R16 ;  /* 0x000000100c003986 */ /* 0x000fe2000c101506 */
[C---:B------:R-:W-:Y:S01]  /*73140*/  ISETP.LT.AND P4, PT, R61.reuse, UR5, !P0 ;  /* 0x000000053d007c0c */ /* 0x040fe2000c781270 */
[----:B------:R-:W-:Y:S02]  /*73150*/  ULDC UR5, c[0x0][0x228] ;  /* 0x00008a0000057ab9 */ /* 0x000fe40000000800 */
[----:B------:R1:W-:Y:S01]  /*73160*/  @P5 STG.E.U16 desc[UR6][R14.64], R46 ;  /* 0x0000002e0e005986 */ /* 0x0003e2000c101506 */
[C---:B------:R-:W-:Y:S01]  /*73170*/  ISETP.LT.AND P5, PT, R61.reuse, UR4, !P1 ;  /* 0x000000043d007c0c */ /* 0x040fe2000cfa1270 */
[----:B------:R-:W-:Y:S01]  /*73180*/  ULDC UR4, c[0x0][0x228] ;  /* 0x00008a0000047ab9 */ /* 0x000fe20000000800 */
[----:B------:R-:W-:Y:S01]  /*73190*/  ISETP.LT.AND P3, PT, R61, UR8, !P2 ;  /* 0x000000083d007c0c */ /* 0x000fe2000d761270 */
[----:B0-----:R-:W-:Y:S01]  /*731a0*/  VIADD R11, R19, UR24 ;  /* 0x00000018130b7c36 */ /* 0x001fe20008000000 */
[C---:B------:R-:W-:Y:S01]  /*731b0*/  ISETP.LT.AND P6, PT, R60.reuse, UR4, !P6 ;  /* 0x000000043c007c0c */ /* 0x040fe2000f7c1270 */
[----:B------:R-:W-:Y:S01]  /*731c0*/  ULDC UR8, c[0x0][0x228] ;  /* 0x00008a0000087ab9 */ /* 0x000fe20000000800 */
[----:B------:R-:W-:-:S02]  /*731d0*/  ISETP.LT.AND P1, PT, R60, UR5, !P1 ;  /* 0x000000053c007c0c */ /* 0x000fc4000cf21270 */
[C---:B------:R-:W-:Y:S02]  /*731e0*/  ISETP.LT.AND P0, PT, R60.reuse, UR8, !P0 ;  /* 0x000000083c007c0c */ /* 0x040fe4000c701270 */
[----:B------:R-:W-:Y:S01]  /*731f0*/  ISETP.LT.AND P2, PT, R60, UR9, !P2 ;  /* 0x000000093c007c0c */ /* 0x000fe2000d741270 */
[----:B-1----:R-:W-:Y:S01]  /*73200*/  VIADD R15, R11, UR24 ;  /* 0x000000180b0f7c36 */ /* 0x002fe20008000000 */
[----:B------:R-:W-:Y:S01]  /*73210*/  PRMT R46, R46, 0x7632, R46 ;  /* 0x000076322e2e7816 */ /* 0x000fe2000000002e */
[----:B------:R-:W-:Y:S01]  /*73220*/  IMAD.WIDE R4, R19, 0x2, R48 ;  /* 0x0000000213047825 */ /* 0x000fe200078e0230 */
[----:B------:R-:W-:-:S03]  /*73230*/  PRMT R0, R6, 0x7632, R0 ;  /* 0x0000763206007816 */ /* 0x000fc60000000000 */
[----:B------:R-:W-:Y:S02]  /*73240*/  VIADD R17, R15, UR24 ;  /* 0x000000180f117c36 */ /* 0x000fe40008000000 */
[----:B------:R-:W-:Y:S01]  /*73250*/  IMAD.WIDE R8, R11, 0x2, R2 ;  /* 0x000000020b087825 */ /* 0x000fe200078e0202 */
[----:B------:R-:W-:-:S03]  /*73260*/  PRMT R16, R47, 0x7632, R16 ;  /* 0x000076322f107816 */ /* 0x000fc60000000010 */
[----:B------:R-:W-:Y:S01]  /*73270*/  IMAD.WIDE R10, R11, 0x2, R48 ;  /* 0x000000020b0a7825 */ /* 0x000fe200078e0230 */
[----:B------:R0:W-:Y:S03]  /*73280*/  @P6 STG.E.U16 desc[UR6][R4.64], R46 ;  /* 0x0000002e04006986 */ /* 0x0001e6000c101506 */
[C---:B------:R-:W-:Y:S01]  /*73290*/  IMAD.WIDE R12, R15.reuse, 0x2, R2 ;  /* 0x000000020f0c7825 */ /* 0x040fe200078e0202 */
[----:B------:R0:W-:Y:S03]  /*732a0*/  @P5 STG.E.U16 desc[UR6][R8.64], R6 ;  /* 0x0000000608005986 */ /* 0x0001e6000c101506 */
[----:B------:R-:W-:Y:S01]  /*732b0*/  IMAD.WIDE R14, R15, 0x2, R48 ;  /* 0x000000020f0e7825 */ /* 0x000fe200078e0230 */
[----:B------:R0:W-:Y:S03]  /*732c0*/  @P1 STG.E.U16 desc[UR6][R10.64], R0 ;  /* 0x000000000a001986 */ /* 0x0001e6000c101506 */
[C---:B------:R-:W-:Y:S01]  /*732d0*/  IMAD.WIDE R2, R17.reuse, 0x2, R2 ;  /* 0x0000000211027825 */ /* 0x040fe200078e0202 */
[----:B------:R0:W-:Y:S04]  /*732e0*/  @P4 STG.E.U16 desc[UR6][R12.64], R47 ;  /* 0x0000002f0c004986 */ /* 0x0001e8000c101506 */
[----:B------:R0:W-:Y:S01]  /*732f0*/  @P0 STG.E.U16 desc[UR6][R14.64], R16 ;  /* 0x000000100e000986 */ /* 0x0001e2000c101506 */
[----:B------:R-:W-:-:S03]  /*73300*/  IMAD.WIDE R48, R17, 0x2, R48 ;  /* 0x0000000211307825 */ /* 0x000fc600078e0230 */
[----:B------:R0:W-:Y:S01]  /*73310*/  @P3 STG.E.U16 desc[UR6][R2.64], R7 ;  /* 0x0000000702003986 */ /* 0x0001e2000c101506 */
[----:B------:R-:W-:Y:S05]  /*73320*/  @!P2 EXIT ;  /* 0x000000000000a94d */ /* 0x000fea0003800000 */
[----:B------:R-:W-:-:S05]  /*73330*/  PRMT R24, R7, 0x7632, R24 ;  /* 0x0000763207187816 */ /* 0x000fca0000000018 */
[----:B------:R-:W-:Y:S01]  /*73340*/  STG.E.U16 desc[UR6][R48.64], R24 ;  /* 0x0000001830007986 */ /* 0x000fe2000c101506 */
[----:B------:R-:W-:Y:S05]  /*73350*/  EXIT ;  /* 0x000000000000794d */ /* 0x000fea0003800000 */
.L_x_2:
[----:B------:R-:W-:-:S00]  /*73360*/  BRA `(.L_x_2) ;  /* 0xfffffffc00fc7947 */ /* 0x000fc0000383ffff */
[----:B------:R-:W-:-:S00]  /*73370*/  NOP ;  /* 0x0000000000007918 */ /* 0x000fc00000000000 */
        /* <DEDUP_REMOVED lines=8> */
.L_x_3:


//--------------------- .nv.shared.matmul_kernel  --------------------------
	.section	.nv.shared.matmul_kernel,"aw",@nobits
	.sectionflags	@""
	.align	16
	.zero		1024


//--------------------- .nv.shared.reserved.0     --------------------------
	.section	.nv.shared.reserved.0,"aw",@nobits
	.weak		__nv_reservedSMEM_offset_0_alias
	.size		__nv_reservedSMEM_offset_0_alias, 0, 0
	.other		__nv_reservedSMEM_offset_0_alias,@"STO_CUDA_RESERVED_SHARED STV_DEFAULT"
__nv_reservedSMEM_offset_0_alias:
	.zero		0


//--------------------- .nv.constant0.matmul_kernel --------------------------
	.section	.nv.constant0.matmul_kernel,"a",@progbits
	.sectionflags	@""
	.align	4
.nv.constant0.matmul_kernel:
	.zero		608


//--------------------- SYMBOLS --------------------------

	.type		.nv.reservedSmem.offset0,@object
	.size		.nv.reservedSmem.offset0,0x4
